	.target	sm_90a

	.elftype	@"ET_EXEC"


//--------------------- .note.nv.tkinfo           --------------------------
	.section	.note.nv.tkinfo,"",@"SHT_NOTE"
	.sectionflags	@"SHF_NOTE_NV_TKINFO"
	.tkinfo
        /*0018*/ 	.word	0x00000002
        /*0030*/ 	.string	""
        /*0030*/ 	.string	"ptxas"
        /*0030*/ 	.string	"Cuda compilation tools, release 13.0, V13.0.88"
        /*0030*/ 	.string	"Build cuda_13.0.r13.0/compiler.36424714_0"
        /*0030*/ 	.string	"-arch sm_90a -m 64 "



//--------------------- .note.nv.cuinfo           --------------------------
	.section	.note.nv.cuinfo,"",@"SHT_NOTE"
	.sectionflags	@"SHF_NOTE_NV_CUINFO"
        /*0018*/ 	.short	0x0002
        /*001a*/ 	.short	0x005a
        /*001c*/ 	.short	0x0082
	.zero		2


//--------------------- .nv.info                  --------------------------
	.section	.nv.info,"",@"SHT_CUDA_INFO"
	.align	4


	//----- nvinfo : EIATTR_REGCOUNT
	.align		4
        /*0000*/ 	.byte	0x04, 0x2f
        /*0002*/ 	.short	(.L_15 - .L_14)
	.align		4
.L_14:
        /*0004*/ 	.word	index@(_ZN7cutlass13device_kernelINS_4gemm6kernel13GemmUniversalIN4cute5tupleIJiiiiEEENS1_10collective13CollectiveMmaINS1_34MainloopSm90TmaGmmaWarpSpecializedILi3ENS5_IJNS4_1CILi2EEENSA_ILi1EEESC_EEENS1_35KernelTmaWarpSpecializedCooperativeEEENS5_IJNSA_ILi384EEENSA_ILi160EEENSA_ILi128EEEEEEaNS5_IJlSC_lEEEaSK_NS4_8TiledMMAINS4_8MMA_AtomIJNS4_4SM904GMMA26MMA_64x32x32_S32S8S8_SS_TNEEEENS4_6LayoutISD_NS5_IJSC_NSA_ILi0EEESS_EEEEENS5_IJNS4_10UnderscoreESV_SV_EEEEENS4_13SM90_TMA_LOADENS4_14ComposedLayoutINS4_7SwizzleILi3ELi4ELi3EEENS4_18smem_ptr_flag_bitsILi8EEENSR_INS5_IJNSA_ILi8EEESI_EEENS5_IJSI_SC_EEEEEEEvNS4_8identityENS4_23SM90_TMA_LOAD_MULTICASTES18_vS19_EENS_8epilogue10collective6detail29Sm90TmaWarpSpecializedAdapterINS1D_15DefaultEpilogueIaSK_SK_NS1C_6thread17LinearCombinationIaLi1EiiLNS1H_9ScaleType4KindE0ELNS_15FloatRoundStyleE2EaEENS1_15EpilogueDefaultEEEEEvvEEEEvNT_6ParamsE)
        /*0008*/ 	.word	0x000000a8


	//----- nvinfo : EIATTR_FRAME_SIZE
	.align		4
.L_15:
        /*000c*/ 	.byte	0x04, 0x11
        /*000e*/ 	.short	(.L_17 - .L_16)
	.align		4
.L_16:
        /*0010*/ 	.word	index@(_ZN7cutlass13device_kernelINS_4gemm6kernel13GemmUniversalIN4cute5tupleIJiiiiEEENS1_10collective13CollectiveMmaINS1_34MainloopSm90TmaGmmaWarpSpecializedILi3ENS5_IJNS4_1CILi2EEENSA_ILi1EEESC_EEENS1_35KernelTmaWarpSpecializedCooperativeEEENS5_IJNSA_ILi384EEENSA_ILi160EEENSA_ILi128EEEEEEaNS5_IJlSC_lEEEaSK_NS4_8TiledMMAINS4_8MMA_AtomIJNS4_4SM904GMMA26MMA_64x32x32_S32S8S8_SS_TNEEEENS4_6LayoutISD_NS5_IJSC_NSA_ILi0EEESS_EEEEENS5_IJNS4_10UnderscoreESV_SV_EEEEENS4_13SM90_TMA_LOADENS4_14ComposedLayoutINS4_7SwizzleILi3ELi4ELi3EEENS4_18smem_ptr_flag_bitsILi8EEENSR_INS5_IJNSA_ILi8EEESI_EEENS5_IJSI_SC_EEEEEEEvNS4_8identityENS4_23SM90_TMA_LOAD_MULTICASTES18_vS19_EENS_8epilogue10collective6detail29Sm90TmaWarpSpecializedAdapterINS1D_15DefaultEpilogueIaSK_SK_NS1C_6thread17LinearCombinationIaLi1EiiLNS1H_9ScaleType4KindE0ELNS_15FloatRoundStyleE2EaEENS1_15EpilogueDefaultEEEEEvvEEEEvNT_6ParamsE)
        /*0014*/ 	.word	0x000001b0


	//----- nvinfo : EIATTR_MIN_STACK_SIZE
	.align		4
.L_17:
        /*0018*/ 	.byte	0x04, 0x12
        /*001a*/ 	.short	(.L_19 - .L_18)
	.align		4
.L_18:
        /*001c*/ 	.word	index@(_ZN7cutlass13device_kernelINS_4gemm6kernel13GemmUniversalIN4cute5tupleIJiiiiEEENS1_10collective13CollectiveMmaINS1_34MainloopSm90TmaGmmaWarpSpecializedILi3ENS5_IJNS4_1CILi2EEENSA_ILi1EEESC_EEENS1_35KernelTmaWarpSpecializedCooperativeEEENS5_IJNSA_ILi384EEENSA_ILi160EEENSA_ILi128EEEEEEaNS5_IJlSC_lEEEaSK_NS4_8TiledMMAINS4_8MMA_AtomIJNS4_4SM904GMMA26MMA_64x32x32_S32S8S8_SS_TNEEEENS4_6LayoutISD_NS5_IJSC_NSA_ILi0EEESS_EEEEENS5_IJNS4_10UnderscoreESV_SV_EEEEENS4_13SM90_TMA_LOADENS4_14ComposedLayoutINS4_7SwizzleILi3ELi4ELi3EEENS4_18smem_ptr_flag_bitsILi8EEENSR_INS5_IJNSA_ILi8EEESI_EEENS5_IJSI_SC_EEEEEEEvNS4_8identityENS4_23SM90_TMA_LOAD_MULTICASTES18_vS19_EENS_8epilogue10collective6detail29Sm90TmaWarpSpecializedAdapterINS1D_15DefaultEpilogueIaSK_SK_NS1C_6thread17LinearCombinationIaLi1EiiLNS1H_9ScaleType4KindE0ELNS_15FloatRoundStyleE2EaEENS1_15EpilogueDefaultEEEEEvvEEEEvNT_6ParamsE)
        /*0020*/ 	.word	0x000001b0
.L_19:


//--------------------- .nv.compat                --------------------------
	.section	.nv.compat,"",@"SHT_CUDA_COMPAT_INFO"
	.align	4
        /*0000*/ 	.byte	0x02, 0x09, 0x01, 0x00, 0x02, 0x02, 0x04, 0x00, 0x02, 0x05, 0x05, 0x00, 0x03, 0x07, 0x01, 0x01
        /*0010*/ 	.byte	0x02, 0x03, 0x01, 0x00, 0x02, 0x06, 0x01, 0x00, 0x04, 0x0b, 0x08, 0x00, 0x00, 0x00, 0x00, 0x00
        /*0020*/ 	.byte	0x00, 0x00, 0x00, 0x00


//--------------------- .nv.info._ZN7cutlass13device_kernelINS_4gemm6kernel13GemmUniversalIN4cute5tupleIJiiiiEEENS1_10collective13CollectiveMmaINS1_34MainloopSm90TmaGmmaWarpSpecializedILi3ENS5_IJNS4_1CILi2EEENSA_ILi1EEESC_EEENS1_35KernelTmaWarpSpecializedCooperativeEEENS5_IJNSA_ILi384EEENSA_ILi160EEENSA_ILi128EEEEEEaNS5_IJlSC_lEEEaSK_NS4_8TiledMMAINS4_8MMA_AtomIJNS4_4SM904GMMA26MMA_64x32x32_S32S8S8_SS_TNEEEENS4_6LayoutISD_NS5_IJSC_NSA_ILi0EEESS_EEEEENS5_IJNS4_10UnderscoreESV_SV_EEEEENS4_13SM90_TMA_LOADENS4_14ComposedLayoutINS4_7SwizzleILi3ELi4ELi3EEENS4_18smem_ptr_flag_bitsILi8EEENSR_INS5_IJNSA_ILi8EEESI_EEENS5_IJSI_SC_EEEEEEEvNS4_8identityENS4_23SM90_TMA_LOAD_MULTICASTES18_vS19_EENS_8epilogue10collective6detail29Sm90TmaWarpSpecializedAdapterINS1D_15DefaultEpilogueIaSK_SK_NS1C_6thread17LinearCombinationIaLi1EiiLNS1H_9ScaleType4KindE0ELNS_15FloatRoundStyleE2EaEENS1_15EpilogueDefaultEEEEEvvEEEEvNT_6ParamsE --------------------------
	.section	.nv.info._ZN7cutlass13device_kernelINS_4gemm6kernel13GemmUniversalIN4cute5tupleIJiiiiEEENS1_10collective13CollectiveMmaINS1_34MainloopSm90TmaGmmaWarpSpecializedILi3ENS5_IJNS4_1CILi2EEENSA_ILi1EEESC_EEENS1_35KernelTmaWarpSpecializedCooperativeEEENS5_IJNSA_ILi384EEENSA_ILi160EEENSA_ILi128EEEEEEaNS5_IJlSC_lEEEaSK_NS4_8TiledMMAINS4_8MMA_AtomIJNS4_4SM904GMMA26MMA_64x32x32_S32S8S8_SS_TNEEEENS4_6LayoutISD_NS5_IJSC_NSA_ILi0EEESS_EEEEENS5_IJNS4_10UnderscoreESV_SV_EEEEENS4_13SM90_TMA_LOADENS4_14ComposedLayoutINS4_7SwizzleILi3ELi4ELi3EEENS4_18smem_ptr_flag_bitsILi8EEENSR_INS5_IJNSA_ILi8EEESI_EEENS5_IJSI_SC_EEEEEEEvNS4_8identityENS4_23SM90_TMA_LOAD_MULTICASTES18_vS19_EENS_8epilogue10collective6detail29Sm90TmaWarpSpecializedAdapterINS1D_15DefaultEpilogueIaSK_SK_NS1C_6thread17LinearCombinationIaLi1EiiLNS1H_9ScaleType4KindE0ELNS_15FloatRoundStyleE2EaEENS1_15EpilogueDefaultEEEEEvvEEEEvNT_6ParamsE,"",@"SHT_CUDA_INFO"
	.sectionflags	@""
	.align	4


	//----- nvinfo : EIATTR_CUDA_API_VERSION
	.align		4
        /*0000*/ 	.byte	0x04, 0x37
        /*0002*/ 	.short	(.L_21 - .L_20)
.L_20:
        /*0004*/ 	.word	0x00000082


	//----- nvinfo : EIATTR_KPARAM_INFO
	.align		4
.L_21:
        /*0008*/ 	.byte	0x04, 0x17
        /*000a*/ 	.short	(.L_23 - .L_22)
.L_22:
        /*000c*/ 	.word	0x00000000
        /*0010*/ 	.short	0x0000
        /*0012*/ 	.short	0x0070
        /*0014*/ 	.byte	0x00, 0xf0, 0x01, 0x10


	//----- nvinfo : EIATTR_SPARSE_MMA_MASK
	.align		4
.L_23:
        /*0018*/ 	.byte	0x03, 0x50
        /*001a*/ 	.short	0x0000


	//----- nvinfo : EIATTR_MAXREG_COUNT
	.align		4
        /*001c*/ 	.byte	0x03, 0x1b
        /*001e*/ 	.short	0x00a8


	//----- nvinfo : EIATTR_NUM_BARRIERS
	.align		4
        /*0020*/ 	.byte	0x02, 0x4c
        /*0022*/ 	.byte	0x01
	.zero		1


	//----- nvinfo : EIATTR_EXTERNS
	.align		4
        /*0024*/ 	.byte	0x04, 0x0f
        /*0026*/ 	.short	(.L_25 - .L_24)


	//   ....[0]....
	.align		4
.L_24:
        /*0028*/ 	.word	index@(__assertfail)


	//----- nvinfo : EIATTR_ANNOTATIONS
	.align		4
.L_25:
        /*002c*/ 	.byte	0x04, 0x55
        /*002e*/ 	.short	(.L_27 - .L_26)


	//   ....[0]....
.L_26:
        /*0030*/ 	.word	0x00000001
        /*0034*/ 	.byte	0x20, 0x07, 0x00, 0x00, 0x01, 0x00, 0x00, 0x00, 0x00, 0x08, 0x00, 0x00, 0x01, 0x00, 0x00, 0x00
        /* <DEDUP_REMOVED lines=223> */
        /*0e34*/ 	.byte	0xe0, 0x84, 0x01, 0x00, 0x01, 0x00, 0x00, 0x00, 0x00, 0x85, 0x01, 0x00


	//----- nvinfo : EIATTR_MERCURY_ISA_VERSION
	.align		4
.L_27:
        /*0e40*/ 	.byte	0x03, 0x5f
        /*0e42*/ 	.short	0x0101


	//----- nvinfo : EIATTR_INT_WARP_WIDE_INSTR_OFFSETS
	.align		4
        /*0e44*/ 	.byte	0x04, 0x31
        /*0e46*/ 	.short	(.L_29 - .L_28)


	//   ....[0]....
.L_28:
        /*0e48*/ 	.word	0x00000550


	//   ....[1]....
        /*0e4c*/ 	.word	0x00000560


	//   ....[2]....
        /*0e50*/ 	.word	0x000006c0


	//----- nvinfo : EIATTR_COOP_GROUP_MASK_REGIDS
	.align		4
.L_29:
        /*0e54*/ 	.byte	0x04, 0x29
        /*0e56*/ 	.short	(.L_31 - .L_30)


	//   ....[0]....
.L_30:
        /*0e58*/ 	.word	0xffffffff


	//   ....[1]....
        /*0e5c*/ 	.word	0xffffffff


	//   ....[2]....
        /*0e60*/ 	.word	0xffffffff


	//   ....[3]....
        /*0e64*/ 	.word	0xffffffff


	//   ....[4]....
        /*0e68*/ 	.word	0xffffffff


	//   ....[5]....
        /*0e6c*/ 	.word	0xffffffff


	//----- nvinfo : EIATTR_COOP_GROUP_INSTR_OFFSETS
	.align		4
.L_31:
        /*0e70*/ 	.byte	0x04, 0x28
        /*0e72*/ 	.short	(.L_33 - .L_32)


	//   ....[0]....
.L_32:
        /*0e74*/ 	.word	0x00000070


	//   ....[1]....
        /*0e78*/ 	.word	0x00000080


	//   ....[2]....
        /*0e7c*/ 	.word	0x000001a0


	//   ....[3]....
        /*0e80*/ 	.word	0x000003b0


	//   ....[4]....
        /*0e84*/ 	.word	0x00000840


	//   ....[5]....
        /*0e88*/ 	.word	0x00001480


	//----- nvinfo : EIATTR_REG_RECONFIG
	.align		4
.L_33:
        /*0e8c*/ 	.byte	0x01, 0x54
	.zero		2


	//----- nvinfo : EIATTR_SYSCALL_OFFSETS
	.align		4
        /*0e90*/ 	.byte	0x04, 0x46
        /*0e92*/ 	.short	(.L_35 - .L_34)


	//   ....[0]....
.L_34:
        /*0e94*/ 	.word	0x00001630


	//----- nvinfo : EIATTR_MBARRIER_INSTR_OFFSETS
	.align		4
.L_35:
        /*0e98*/ 	.byte	0x04, 0x39
        /*0e9a*/ 	.short	(.L_37 - .L_36)


	//   ....[0]....
.L_36:
        /*0e9c*/ 	.word	0x00000320
        /*0ea0*/ 	.word	0x000000ff
        /*0ea4*/ 	.word	0x00000000
        /*0ea8*/ 	.short	0x0100
        /*0eaa*/ 	.byte	0x08
	.zero		1


	//   ....[1]....
        /*0eac*/ 	.word	0x00000330
        /*0eb0*/ 	.word	0x000000ff
        /*0eb4*/ 	.word	0x00000018
        /*0eb8*/ 	.short	0x0100
        /*0eba*/ 	.byte	0x08
	.zero		1


	//   ....[2]....
        /*0ebc*/ 	.word	0x00000340
        /*0ec0*/ 	.word	0x000000ff
        /*0ec4*/ 	.word	0x00000008
        /*0ec8*/ 	.short	0x0100
        /*0eca*/ 	.byte	0x08
	.zero		1


	//   ....[3]....
        /*0ecc*/ 	.word	0x00000350
        /*0ed0*/ 	.word	0x000000ff
        /*0ed4*/ 	.word	0x00000020
        /*0ed8*/ 	.short	0x0100
        /*0eda*/ 	.byte	0x08
	.zero		1


	//   ....[4]....
        /*0edc*/ 	.word	0x00000360
        /*0ee0*/ 	.word	0x000000ff
        /*0ee4*/ 	.word	0x00000010
        /*0ee8*/ 	.short	0x0100
        /*0eea*/ 	.byte	0x08
	.zero		1


	//   ....[5]....
        /*0eec*/ 	.word	0x00000370
        /*0ef0*/ 	.word	0x000000ff
        /*0ef4*/ 	.word	0x00000028
        /*0ef8*/ 	.short	0x0100
        /*0efa*/ 	.byte	0x08
	.zero		1


	//   ....[6]....
        /*0efc*/ 	.word	0x00000740
        /*0f00*/ 	.word	0x000000ff
        /*0f04*/ 	.word	0x00000040
        /*0f08*/ 	.short	0x0100
        /*0f0a*/ 	.byte	0x06
	.zero		1


	//   ....[7]....
        /*0f0c*/ 	.word	0x00000790
        /*0f10*/ 	.word	0x000000ff
        /*0f14*/ 	.word	0x00000048
        /*0f18*/ 	.short	0x0100
        /*0f1a*/ 	.byte	0x06
	.zero		1


	//   ....[8]....
        /*0f1c*/ 	.word	0x00001710
        /*0f20*/ 	.word	0x00000003
        /*0f24*/ 	.word	0x00000000
        /*0f28*/ 	.short	0x010a
        /*0f2a*/ 	.byte	0x3f
	.zero		1


	//   ....[9]....
        /*0f2c*/ 	.word	0x00001750
        /*0f30*/ 	.word	0x00000003
        /*0f34*/ 	.word	0x00000000
        /*0f38*/ 	.short	0x010a
        /*0f3a*/ 	.byte	0x3f
	.zero		1


	//   ....[10]....
        /*0f3c*/ 	.word	0x00003f10
        /*0f40*/ 	.word	0x00000003
        /*0f44*/ 	.word	0x00000000
        /*0f48*/ 	.short	0x010a
        /*0f4a*/ 	.byte	0x3f
	.zero		1


	//   ....[11]....
        /*0f4c*/ 	.word	0x00003f50
        /*0f50*/ 	.word	0x00000003
        /*0f54*/ 	.word	0x00000000
        /*0f58*/ 	.short	0x010a
        /*0f5a*/ 	.byte	0x3f
	.zero		1


	//   ....[12]....
        /*0f5c*/ 	.word	0x00006630
        /*0f60*/ 	.word	0x00000003
        /*0f64*/ 	.word	0x00000000
        /*0f68*/ 	.short	0x0101
        /*0f6a*/ 	.byte	0x3f
	.zero		1


	//   ....[13]....
        /*0f6c*/ 	.word	0x00006870
        /*0f70*/ 	.word	0x00000000
        /*0f74*/ 	.word	0x00000000
        /*0f78*/ 	.short	0x0101
        /*0f7a*/ 	.byte	0x3f
	.zero		1


	//   ....[14]....
        /*0f7c*/ 	.word	0x00018070
        /*0f80*/ 	.word	0x0000000b
        /*0f84*/ 	.word	0x00000018
        /*0f88*/ 	.short	0x010a
        /*0f8a*/ 	.byte	0x3f
	.zero		1


	//   ....[15]....
        /*0f8c*/ 	.word	0x000183f0
        /*0f90*/ 	.word	0x00000002
        /*0f94*/ 	.word	0x00000048
        /*0f98*/ 	.short	0x0101
        /*0f9a*/ 	.byte	0x3f
	.zero		1


	//   ....[16]....
        /*0f9c*/ 	.word	0x00018c00
        /*0fa0*/ 	.word	0x00000005
        /*0fa4*/ 	.word	0x00000000
        /*0fa8*/ 	.short	0x010a
        /*0faa*/ 	.byte	0x3f
	.zero		1


	//   ....[17]....
        /*0fac*/ 	.word	0x00018c90
        /*0fb0*/ 	.word	0x00000005
        /*0fb4*/ 	.word	0x00000000
        /*0fb8*/ 	.short	0x010a
        /*0fba*/ 	.byte	0x3f
	.zero		1


	//   ....[18]....
        /*0fbc*/ 	.word	0x00018d20
        /*0fc0*/ 	.word	0x00000003
        /*0fc4*/ 	.word	0x00000000
        /*0fc8*/ 	.short	0x010a
        /*0fca*/ 	.byte	0x3f
	.zero		1


	//   ....[19]....
        /*0fcc*/ 	.word	0x00018d80
        /*0fd0*/ 	.word	0x00000003
        /*0fd4*/ 	.word	0x00000000
        /*0fd8*/ 	.short	0x010a
        /*0fda*/ 	.byte	0x3f
	.zero		1


	//   ....[20]....
        /*0fdc*/ 	.word	0x00018dd0
        /*0fe0*/ 	.word	0x00000003
        /*0fe4*/ 	.word	0x00000000
        /*0fe8*/ 	.short	0x010a
        /*0fea*/ 	.byte	0x3f
	.zero		1


	//   ....[21]....
        /*0fec*/ 	.word	0x00018ea0
        /*0ff0*/ 	.word	0x0000000b
        /*0ff4*/ 	.word	0x00000018
        /*0ff8*/ 	.short	0x010a
        /*0ffa*/ 	.byte	0x3f
	.zero		1


	//   ....[22]....
        /*0ffc*/ 	.word	0x00018f70
        /*1000*/ 	.word	0x00000005
        /*1004*/ 	.word	0x00000000
        /*1008*/ 	.short	0x010a
        /*100a*/ 	.byte	0x3f
	.zero		1


	//   ....[23]....
        /*100c*/ 	.word	0x00018fc0
        /*1010*/ 	.word	0x00000005
        /*1014*/ 	.word	0x00000000
        /*1018*/ 	.short	0x010a
        /*101a*/ 	.byte	0x3f
	.zero		1


	//----- nvinfo : EIATTR_NUM_MBARRIERS
	.align		4
.L_37:
        /*101c*/ 	.byte	0x03, 0x38
        /*101e*/ 	.short	0x0008


	//----- nvinfo : EIATTR_EXIT_INSTR_OFFSETS
	.align		4
        /*1020*/ 	.byte	0x04, 0x1c
        /*1022*/ 	.short	(.L_39 - .L_38)


	//   ....[0]....
.L_38:
        /*1024*/ 	.word	0x00000aa0


	//   ....[1]....
        /*1028*/ 	.word	0x00001330


	//   ....[2]....
        /*102c*/ 	.word	0x000176c0


	//   ....[3]....
        /*1030*/ 	.word	0x00017ce0


	//   ....[4]....
        /*1034*/ 	.word	0x00018d70


	//----- nvinfo : EIATTR_MAX_THREADS
	.align		4
.L_39:
        /*1038*/ 	.byte	0x04, 0x05
        /*103a*/ 	.short	(.L_41 - .L_40)
.L_40:
        /*103c*/ 	.word	0x00000180
        /*1040*/ 	.word	0x00000001
        /*1044*/ 	.word	0x00000001


	//----- nvinfo : EIATTR_CRS_STACK_SIZE
	.align		4
.L_41:
        /*1048*/ 	.byte	0x04, 0x1e
        /*104a*/ 	.short	(.L_43 - .L_42)
.L_42:
        /*104c*/ 	.word	0x00000000


	//----- nvinfo : EIATTR_CBANK_PARAM_SIZE
	.align		4
.L_43:
        /*1050*/ 	.byte	0x03, 0x19
        /*1052*/ 	.short	0x0470


	//----- nvinfo : EIATTR_PARAM_CBANK
	.align		4
        /*1054*/ 	.byte	0x04, 0x0a
        /*1056*/ 	.short	(.L_45 - .L_44)
	.align		4
.L_44:
        /*1058*/ 	.word	index@(.nv.constant0._ZN7cutlass13device_kernelINS_4gemm6kernel13GemmUniversalIN4cute5tupleIJiiiiEEENS1_10collective13CollectiveMmaINS1_34MainloopSm90TmaGmmaWarpSpecializedILi3ENS5_IJNS4_1CILi2EEENSA_ILi1EEESC_EEENS1_35KernelTmaWarpSpecializedCooperativeEEENS5_IJNSA_ILi384EEENSA_ILi160EEENSA_ILi128EEEEEEaNS5_IJlSC_lEEEaSK_NS4_8TiledMMAINS4_8MMA_AtomIJNS4_4SM904GMMA26MMA_64x32x32_S32S8S8_SS_TNEEEENS4_6LayoutISD_NS5_IJSC_NSA_ILi0EEESS_EEEEENS5_IJNS4_10UnderscoreESV_SV_EEEEENS4_13SM90_TMA_LOADENS4_14ComposedLayoutINS4_7SwizzleILi3ELi4ELi3EEENS4_18smem_ptr_flag_bitsILi8EEENSR_INS5_IJNSA_ILi8EEESI_EEENS5_IJSI_SC_EEEEEEEvNS4_8identityENS4_23SM90_TMA_LOAD_MULTICASTES18_vS19_EENS_8epilogue10collective6detail29Sm90TmaWarpSpecializedAdapterINS1D_15DefaultEpilogueIaSK_SK_NS1C_6thread17LinearCombinationIaLi1EiiLNS1H_9ScaleType4KindE0ELNS_15FloatRoundStyleE2EaEENS1_15EpilogueDefaultEEEEEvvEEEEvNT_6ParamsE)
        /*105c*/ 	.short	0x0210
        /*105e*/ 	.short	0x0470


	//----- nvinfo : EIATTR_SW_WAR
	.align		4
.L_45:
        /*1060*/ 	.byte	0x04, 0x36
        /*1062*/ 	.short	(.L_47 - .L_46)
.L_46:
        /*1064*/ 	.word	0x00000008
.L_47:


//--------------------- .nv.callgraph             --------------------------
	.section	.nv.callgraph,"",@"SHT_CUDA_CALLGRAPH"
	.align	4
	.sectionentsize	8
	.align		4
        /*0000*/ 	.word	0x00000000
	.align		4
        /*0004*/ 	.word	0xffffffff
	.align		4
        /*0008*/ 	.word	index@(_ZN7cutlass13device_kernelINS_4gemm6kernel13GemmUniversalIN4cute5tupleIJiiiiEEENS1_10collective13CollectiveMmaINS1_34MainloopSm90TmaGmmaWarpSpecializedILi3ENS5_IJNS4_1CILi2EEENSA_ILi1EEESC_EEENS1_35KernelTmaWarpSpecializedCooperativeEEENS5_IJNSA_ILi384EEENSA_ILi160EEENSA_ILi128EEEEEEaNS5_IJlSC_lEEEaSK_NS4_8TiledMMAINS4_8MMA_AtomIJNS4_4SM904GMMA26MMA_64x32x32_S32S8S8_SS_TNEEEENS4_6LayoutISD_NS5_IJSC_NSA_ILi0EEESS_EEEEENS5_IJNS4_10UnderscoreESV_SV_EEEEENS4_13SM90_TMA_LOADENS4_14ComposedLayoutINS4_7SwizzleILi3ELi4ELi3EEENS4_18smem_ptr_flag_bitsILi8EEENSR_INS5_IJNSA_ILi8EEESI_EEENS5_IJSI_SC_EEEEEEEvNS4_8identityENS4_23SM90_TMA_LOAD_MULTICASTES18_vS19_EENS_8epilogue10collective6detail29Sm90TmaWarpSpecializedAdapterINS1D_15DefaultEpilogueIaSK_SK_NS1C_6thread17LinearCombinationIaLi1EiiLNS1H_9ScaleType4KindE0ELNS_15FloatRoundStyleE2EaEENS1_15EpilogueDefaultEEEEEvvEEEEvNT_6ParamsE)
	.align		4
        /*000c*/ 	.word	index@(__assertfail)
	.align		4
        /*0010*/ 	.word	0x00000000
	.align		4
        /*0014*/ 	.word	0xfffffffe
	.align		4
        /*0018*/ 	.word	0x00000000
	.align		4
        /*001c*/ 	.word	0xfffffffd
	.align		4
        /*0020*/ 	.word	0x00000000
	.align		4
        /*0024*/ 	.word	0xfffffffc


//--------------------- .nv.constant4             --------------------------
	.section	.nv.constant4,"a",@progbits
	.align	8
	.align		8
.nv.constant4:
        /*0000*/ 	.dword	__assertfail
	.align		8
        /*0008*/ 	.dword	__unnamed_1
	.align		8
        /*0010*/ 	.dword	_ZN39_INTERNAL_36dae7e0_4_k_cu_6dd0846f_54634cuda3std3__45__cpo5beginE
	.align		8
        /*0018*/ 	.dword	_ZN39_INTERNAL_36dae7e0_4_k_cu_6dd0846f_54634cuda3std3__45__cpo3endE
	.align		8
        /*0020*/ 	.dword	_ZN39_INTERNAL_36dae7e0_4_k_cu_6dd0846f_54634cuda3std3__45__cpo6cbeginE
	.align		8
        /*0028*/ 	.dword	_ZN39_INTERNAL_36dae7e0_4_k_cu_6dd0846f_54634cuda3std3__45__cpo4cendE
	.align		8
        /*0030*/ 	.dword	_ZN39_INTERNAL_36dae7e0_4_k_cu_6dd0846f_54634cuda3std3__441_GLOBAL__N__36dae7e0_4_k_cu_6dd0846f_54636ignoreE
	.align		8
        /*0038*/ 	.dword	_ZN39_INTERNAL_36dae7e0_4_k_cu_6dd0846f_54634cuda3std3__419piecewise_constructE
	.align		8
        /*0040*/ 	.dword	_ZN39_INTERNAL_36dae7e0_4_k_cu_6dd0846f_54634cuda3std3__48in_placeE
	.align		8
        /*0048*/ 	.dword	_ZN39_INTERNAL_36dae7e0_4_k_cu_6dd0846f_54634cuda3std6ranges3__45__cpo4swapE
	.align		8
        /*0050*/ 	.dword	_ZN39_INTERNAL_36dae7e0_4_k_cu_6dd0846f_54634cuda3std6ranges3__45__cpo9iter_moveE
	.align		8
        /*0058*/ 	.dword	_ZN39_INTERNAL_36dae7e0_4_k_cu_6dd0846f_54634cute7productE
	.align		8
        /*0060*/ 	.dword	_ZN39_INTERNAL_36dae7e0_4_k_cu_6dd0846f_54634cute1_E
	.align		8
        /*0068*/ 	.dword	$str$22
	.align		8
        /*0070*/ 	.dword	$str$23


//--------------------- .text._ZN7cutlass13device_kernelINS_4gemm6kernel13GemmUniversalIN4cute5tupleIJiiiiEEENS1_10collective13CollectiveMmaINS1_34MainloopSm90TmaGmmaWarpSpecializedILi3ENS5_IJNS4_1CILi2EEENSA_ILi1EEESC_EEENS1_35KernelTmaWarpSpecializedCooperativeEEENS5_IJNSA_ILi384EEENSA_ILi160EEENSA_ILi128EEEEEEaNS5_IJlSC_lEEEaSK_NS4_8TiledMMAINS4_8MMA_AtomIJNS4_4SM904GMMA26MMA_64x32x32_S32S8S8_SS_TNEEEENS4_6LayoutISD_NS5_IJSC_NSA_ILi0EEESS_EEEEENS5_IJNS4_10UnderscoreESV_SV_EEEEENS4_13SM90_TMA_LOADENS4_14ComposedLayoutINS4_7SwizzleILi3ELi4ELi3EEENS4_18smem_ptr_flag_bitsILi8EEENSR_INS5_IJNSA_ILi8EEESI_EEENS5_IJSI_SC_EEEEEEEvNS4_8identityENS4_23SM90_TMA_LOAD_MULTICASTES18_vS19_EENS_8epilogue10collective6detail29Sm90TmaWarpSpecializedAdapterINS1D_15DefaultEpilogueIaSK_SK_NS1C_6thread17LinearCombinationIaLi1EiiLNS1H_9ScaleType4KindE0ELNS_15FloatRoundStyleE2EaEENS1_15EpilogueDefaultEEEEEvvEEEEvNT_6ParamsE --------------------------
	.section	.text._ZN7cutlass13device_kernelINS_4gemm6kernel13GemmUniversalIN4cute5tupleIJiiiiEEENS1_10collective13CollectiveMmaINS1_34MainloopSm90TmaGmmaWarpSpecializedILi3ENS5_IJNS4_1CILi2EEENSA_ILi1EEESC_EEENS1_35KernelTmaWarpSpecializedCooperativeEEENS5_IJNSA_ILi384EEENSA_ILi160EEENSA_ILi128EEEEEEaNS5_IJlSC_lEEEaSK_NS4_8TiledMMAINS4_8MMA_AtomIJNS4_4SM904GMMA26MMA_64x32x32_S32S8S8_SS_TNEEEENS4_6LayoutISD_NS5_IJSC_NSA_ILi0EEESS_EEEEENS5_IJNS4_10UnderscoreESV_SV_EEEEENS4_13SM90_TMA_LOADENS4_14ComposedLayoutINS4_7SwizzleILi3ELi4ELi3EEENS4_18smem_ptr_flag_bitsILi8EEENSR_INS5_IJNSA_ILi8EEESI_EEENS5_IJSI_SC_EEEEEEEvNS4_8identityENS4_23SM90_TMA_LOAD_MULTICASTES18_vS19_EENS_8epilogue10collective6detail29Sm90TmaWarpSpecializedAdapterINS1D_15DefaultEpilogueIaSK_SK_NS1C_6thread17LinearCombinationIaLi1EiiLNS1H_9ScaleType4KindE0ELNS_15FloatRoundStyleE2EaEENS1_15EpilogueDefaultEEEEEvvEEEEvNT_6ParamsE,"ax",@progbits
	.align	128
.text._ZN7cutlass13device_kernelINS_4gemm6kernel13GemmUniversalIN4cute5tupleIJiiiiEEENS1_10collective13CollectiveMmaINS1_34MainloopSm90TmaGmmaWarpSpecializedILi3ENS5_IJNS4_1CILi2EEENSA_ILi1EEESC_EEENS1_35KernelTmaWarpSpecializedCooperativeEEENS5_IJNSA_ILi384EEENSA_ILi160EEENSA_ILi128EEEEEEaNS5_IJlSC_lEEEaSK_NS4_8TiledMMAINS4_8MMA_AtomIJNS4_4SM904GMMA26MMA_64x32x32_S32S8S8_SS_TNEEEENS4_6LayoutISD_NS5_IJSC_NSA_ILi0EEESS_EEEEENS5_IJNS4_10UnderscoreESV_SV_EEEEENS4_13SM90_TMA_LOADENS4_14ComposedLayoutINS4_7SwizzleILi3ELi4ELi3EEENS4_18smem_ptr_flag_bitsILi8EEENSR_INS5_IJNSA_ILi8EEESI_EEENS5_IJSI_SC_EEEEEEEvNS4_8identityENS4_23SM90_TMA_LOAD_MULTICASTES18_vS19_EENS_8epilogue10collective6detail29Sm90TmaWarpSpecializedAdapterINS1D_15DefaultEpilogueIaSK_SK_NS1C_6thread17LinearCombinationIaLi1EiiLNS1H_9ScaleType4KindE0ELNS_15FloatRoundStyleE2EaEENS1_15EpilogueDefaultEEEEEvvEEEEvNT_6ParamsE:
        .type           _ZN7cutlass13device_kernelINS_4gemm6kernel13GemmUniversalIN4cute5tupleIJiiiiEEENS1_10collective13CollectiveMmaINS1_34MainloopSm90TmaGmmaWarpSpecializedILi3ENS5_IJNS4_1CILi2EEENSA_ILi1EEESC_EEENS1_35KernelTmaWarpSpecializedCooperativeEEENS5_IJNSA_ILi384EEENSA_ILi160EEENSA_ILi128EEEEEEaNS5_IJlSC_lEEEaSK_NS4_8TiledMMAINS4_8MMA_AtomIJNS4_4SM904GMMA26MMA_64x32x32_S32S8S8_SS_TNEEEENS4_6LayoutISD_NS5_IJSC_NSA_ILi0EEESS_EEEEENS5_IJNS4_10UnderscoreESV_SV_EEEEENS4_13SM90_TMA_LOADENS4_14ComposedLayoutINS4_7SwizzleILi3ELi4ELi3EEENS4_18smem_ptr_flag_bitsILi8EEENSR_INS5_IJNSA_ILi8EEESI_EEENS5_IJSI_SC_EEEEEEEvNS4_8identityENS4_23SM90_TMA_LOAD_MULTICASTES18_vS19_EENS_8epilogue10collective6detail29Sm90TmaWarpSpecializedAdapterINS1D_15DefaultEpilogueIaSK_SK_NS1C_6thread17LinearCombinationIaLi1EiiLNS1H_9ScaleType4KindE0ELNS_15FloatRoundStyleE2EaEENS1_15EpilogueDefaultEEEEEvvEEEEvNT_6ParamsE,@function
        .size           _ZN7cutlass13device_kernelINS_4gemm6kernel13GemmUniversalIN4cute5tupleIJiiiiEEENS1_10collective13CollectiveMmaINS1_34MainloopSm90TmaGmmaWarpSpecializedILi3ENS5_IJNS4_1CILi2EEENSA_ILi1EEESC_EEENS1_35KernelTmaWarpSpecializedCooperativeEEENS5_IJNSA_ILi384EEENSA_ILi160EEENSA_ILi128EEEEEEaNS5_IJlSC_lEEEaSK_NS4_8TiledMMAINS4_8MMA_AtomIJNS4_4SM904GMMA26MMA_64x32x32_S32S8S8_SS_TNEEEENS4_6LayoutISD_NS5_IJSC_NSA_ILi0EEESS_EEEEENS5_IJNS4_10UnderscoreESV_SV_EEEEENS4_13SM90_TMA_LOADENS4_14ComposedLayoutINS4_7SwizzleILi3ELi4ELi3EEENS4_18smem_ptr_flag_bitsILi8EEENSR_INS5_IJNSA_ILi8EEESI_EEENS5_IJSI_SC_EEEEEEEvNS4_8identityENS4_23SM90_TMA_LOAD_MULTICASTES18_vS19_EENS_8epilogue10collective6detail29Sm90TmaWarpSpecializedAdapterINS1D_15DefaultEpilogueIaSK_SK_NS1C_6thread17LinearCombinationIaLi1EiiLNS1H_9ScaleType4KindE0ELNS_15FloatRoundStyleE2EaEENS1_15EpilogueDefaultEEEEEvvEEEEvNT_6ParamsE,(.L_x_553 - _ZN7cutlass13device_kernelINS_4gemm6kernel13GemmUniversalIN4cute5tupleIJiiiiEEENS1_10collective13CollectiveMmaINS1_34MainloopSm90TmaGmmaWarpSpecializedILi3ENS5_IJNS4_1CILi2EEENSA_ILi1EEESC_EEENS1_35KernelTmaWarpSpecializedCooperativeEEENS5_IJNSA_ILi384EEENSA_ILi160EEENSA_ILi128EEEEEEaNS5_IJlSC_lEEEaSK_NS4_8TiledMMAINS4_8MMA_AtomIJNS4_4SM904GMMA26MMA_64x32x32_S32S8S8_SS_TNEEEENS4_6LayoutISD_NS5_IJSC_NSA_ILi0EEESS_EEEEENS5_IJNS4_10UnderscoreESV_SV_EEEEENS4_13SM90_TMA_LOADENS4_14ComposedLayoutINS4_7SwizzleILi3ELi4ELi3EEENS4_18smem_ptr_flag_bitsILi8EEENSR_INS5_IJNSA_ILi8EEESI_EEENS5_IJSI_SC_EEEEEEEvNS4_8identityENS4_23SM90_TMA_LOAD_MULTICASTES18_vS19_EENS_8epilogue10collective6detail29Sm90TmaWarpSpecializedAdapterINS1D_15DefaultEpilogueIaSK_SK_NS1C_6thread17LinearCombinationIaLi1EiiLNS1H_9ScaleType4KindE0ELNS_15FloatRoundStyleE2EaEENS1_15EpilogueDefaultEEEEEvvEEEEvNT_6ParamsE)
        .other          _ZN7cutlass13device_kernelINS_4gemm6kernel13GemmUniversalIN4cute5tupleIJiiiiEEENS1_10collective13CollectiveMmaINS1_34MainloopSm90TmaGmmaWarpSpecializedILi3ENS5_IJNS4_1CILi2EEENSA_ILi1EEESC_EEENS1_35KernelTmaWarpSpecializedCooperativeEEENS5_IJNSA_ILi384EEENSA_ILi160EEENSA_ILi128EEEEEEaNS5_IJlSC_lEEEaSK_NS4_8TiledMMAINS4_8MMA_AtomIJNS4_4SM904GMMA26MMA_64x32x32_S32S8S8_SS_TNEEEENS4_6LayoutISD_NS5_IJSC_NSA_ILi0EEESS_EEEEENS5_IJNS4_10UnderscoreESV_SV_EEEEENS4_13SM90_TMA_LOADENS4_14ComposedLayoutINS4_7SwizzleILi3ELi4ELi3EEENS4_18smem_ptr_flag_bitsILi8EEENSR_INS5_IJNSA_ILi8EEESI_EEENS5_IJSI_SC_EEEEEEEvNS4_8identityENS4_23SM90_TMA_LOAD_MULTICASTES18_vS19_EENS_8epilogue10collective6detail29Sm90TmaWarpSpecializedAdapterINS1D_15DefaultEpilogueIaSK_SK_NS1C_6thread17LinearCombinationIaLi1EiiLNS1H_9ScaleType4KindE0ELNS_15FloatRoundStyleE2EaEENS1_15EpilogueDefaultEEEEEvvEEEEvNT_6ParamsE,@"STO_CUDA_ENTRY STV_DEFAULT"
_ZN7cutlass13device_kernelINS_4gemm6kernel13GemmUniversalIN4cute5tupleIJiiiiEEENS1_10collective13CollectiveMmaINS1_34MainloopSm90TmaGmmaWarpSpecializedILi3ENS5_IJNS4_1CILi2EEENSA_ILi1EEESC_EEENS1_35KernelTmaWarpSpecializedCooperativeEEENS5_IJNSA_ILi384EEENSA_ILi160EEENSA_ILi128EEEEEEaNS5_IJlSC_lEEEaSK_NS4_8TiledMMAINS4_8MMA_AtomIJNS4_4SM904GMMA26MMA_64x32x32_S32S8S8_SS_TNEEEENS4_6LayoutISD_NS5_IJSC_NSA_ILi0EEESS_EEEEENS5_IJNS4_10UnderscoreESV_SV_EEEEENS4_13SM90_TMA_LOADENS4_14ComposedLayoutINS4_7SwizzleILi3ELi4ELi3EEENS4_18smem_ptr_flag_bitsILi8EEENSR_INS5_IJNSA_ILi8EEESI_EEENS5_IJSI_SC_EEEEEEEvNS4_8identityENS4_23SM90_TMA_LOAD_MULTICASTES18_vS19_EENS_8epilogue10collective6detail29Sm90TmaWarpSpecializedAdapterINS1D_15DefaultEpilogueIaSK_SK_NS1C_6thread17LinearCombinationIaLi1EiiLNS1H_9ScaleType4KindE0ELNS_15FloatRoundStyleE2EaEENS1_15EpilogueDefaultEEEEEvvEEEEvNT_6ParamsE:
[----:B------:R-:W0:Y:S02]  /*0000*/  LDC R1, c[0x0][0x28] ;  /* 0x00000a00ff017b82 */ /* 0x000e240000000800 */
[----:B0-----:R-:W-:Y:S01]  /*0010*/  VIADD R1, R1, 0xfffffe50 ;  /* 0xfffffe5001017836 */ /* 0x001fe20000000000 */
[----:B------:R-:W0:Y:S01]  /*0020*/  S2R R4, SR_TID.X ;  /* 0x0000000000047919 */ /* 0x000e220000002100 */
[----:B------:R-:W-:Y:S01]  /*0030*/  ELECT P0, URZ, PT ;  /* 0x00000000003f782f */ /* 0x000fe20003800000 */
[----:B------:R-:W-:Y:S01]  /*0040*/  BSSY B0, `(.L_x_0) ;  /* 0x0000015000007945 */ /* 0x000fe20003800000 */
[--C-:B0-----:R-:W-:Y:S02]  /*0050*/  SHF.R.U32.HI R0, RZ, 0x5, R4.reuse ;  /* 0x00000005ff007819 */ /* 0x101fe40000011604 */
[----:B------:R-:W-:-:S03]  /*0060*/  SHF.R.U32.HI R2, RZ, 0x7, R4 ;  /* 0x00000007ff027819 */ /* 0x000fc60000011604 */
[----:B------:R-:W0:Y:S04]  /*0070*/  SHFL.IDX PT, R3, R0, RZ, 0x1f ;  /* 0x00001fff00037589 */ /* 0x000e2800000e0000 */
[----:B------:R-:W1:Y:S01]  /*0080*/  SHFL.IDX PT, R2, R2, RZ, 0x1f ;  /* 0x00001fff02027589 */ /* 0x000e6200000e0000 */
[----:B0-----:R-:W-:Y:S02]  /*0090*/  R2UR UR9, R3 ;  /* 0x00000000030972ca */ /* 0x001fe400000e0000 */
[----:B-1----:R-:W-:-:S11]  /*00a0*/  R2UR UR5, R2 ;  /* 0x00000000020572ca */ /* 0x002fd600000e0000 */
[----:B------:R-:W-:Y:S02]  /*00b0*/  USHF.R.S32.HI UR4, URZ, 0x1f, UR9 ;  /* 0x0000001f3f047899 */ /* 0x000fe40008011409 */
[----:B------:R-:W-:Y:S02]  /*00c0*/  ISETP.NE.OR P0, PT, RZ, UR9, !P0 ;  /* 0x00000009ff007c0c */ /* 0x000fe4000c705670 */
[----:B------:R-:W-:-:S04]  /*00d0*/  ULEA.HI UR4, UR4, UR9, URZ, 0x2 ;  /* 0x0000000904047291 */ /* 0x000fc8000f8f103f */
[----:B------:R-:W-:-:S04]  /*00e0*/  ULOP3.LUT UR4, UR4, 0xfffffffc, URZ, 0xc0, !UPT ;  /* 0xfffffffc04047892 */ /* 0x000fc8000f8ec03f */
[----:B------:R-:W-:-:S03]  /*00f0*/  UIADD3 UR9, UR9, -UR4, URZ ;  /* 0x8000000409097290 */ /* 0x000fc6000fffe03f */
[----:B------:R-:W-:Y:S09]  /*0100*/  @P0 BRA `(.L_x_1) ;  /* 0x0000000000200947 */ /* 0x000ff20003800000 */
[----:B------:R-:W-:Y:S02]  /*0110*/  ULDC.64 UR6, c[0x0][0x198] ;  /* 0x0000660000067ab9 */ /* 0x000fe40000000a00 */
[----:B------:R-:W-:Y:S02]  /*0120*/  UIADD3 UR10, UP0, UR6, 0xf0, URZ ;  /* 0x000000f0060a7890 */ /* 0x000fe4000ff1e03f */
[----:B------:R-:W-:Y:S02]  /*0130*/  UIADD3 UR6, UP1, UR6, 0x1f0, URZ ;  /* 0x000001f006067890 */ /* 0x000fe4000ff3e03f */
[----:B------:R-:W-:Y:S02]  /*0140*/  UIADD3.X UR11, URZ, UR7, URZ, UP0, !UPT ;  /* 0x000000073f0b7290 */ /* 0x000fe400087fe43f */
[----:B------:R-:W-:-:S07]  /*0150*/  UIADD3.X UR7, URZ, UR7, URZ, UP1, !UPT ;  /* 0x000000073f077290 */ /* 0x000fce0008ffe43f */
[----:B------:R0:W-:Y:S02]  /*0160*/  UTMACCTL.PF [UR10] ;  /* 0x000000000a0079b9 */ /* 0x0001e40008040000 */
[----:B------:R0:W-:Y:S02]  /*0170*/  UTMACCTL.PF [UR6] ;  /* 0x00000000060079b9 */ /* 0x0001e40008040000 */
[----:B0-----:R-:W-:Y:S01]  /*0180*/  NOP ;  /* 0x0000000000007918 */ /* 0x001fe20000000000 */
.L_x_1:
[----:B------:R-:W-:Y:S05]  /*0190*/  BSYNC B0 ;  /* 0x0000000000007941 */ /* 0x000fea0003800000 */
.L_x_0:
[----:B------:R-:W0:Y:S01]  /*01a0*/  SHFL.IDX PT, R2, R0, RZ, 0x1f ;  /* 0x00001fff00027589 */ /* 0x000e2200000e0000 */
[----:B------:R-:W-:Y:S01]  /*01b0*/  UISETP.NE.AND UP0, UPT, UR9, 0x3, UPT ;  /* 0x000000030900788c */ /* 0x000fe2000bf05270 */
[----:B------:R-:W-:Y:S01]  /*01c0*/  ISETP.NE.AND P1, PT, RZ, UR5, PT ;  /* 0x00000005ff007c0c */ /* 0x000fe2000bf25270 */
[----:B------:R-:W-:Y:S02]  /*01d0*/  UIADD3 UR16, UR5, -0x1, URZ ;  /* 0xffffffff05107890 */ /* 0x000fe4000fffe03f */
[----:B------:R-:W-:Y:S02]  /*01e0*/  UISETP.EQ.OR UP0, UPT, UR9, URZ, !UP0 ;  /* 0x0000003f0900728c */ /* 0x000fe4000c702670 */
[----:B------:R-:W-:Y:S02]  /*01f0*/  UISETP.GE.U32.AND UP1, UPT, UR16, 0x2, UPT ;  /* 0x000000021000788c */ /* 0x000fe4000bf26070 */
[----:B------:R-:W-:-:S04]  /*0200*/  UISETP.EQ.AND UP0, UPT, UR5, URZ, UP0 ;  /* 0x0000003f0500728c */ /* 0x000fc80008702270 */
[----:B------:R-:W-:-:S04]  /*0210*/  USEL UR36, URZ, 0x1, !UP0 ;  /* 0x000000013f247887 */ /* 0x000fc8000c000000 */
[----:B------:R-:W-:Y:S01]  /*0220*/  USEL UR36, UR36, 0x2, UP1 ;  /* 0x0000000224247887 */ /* 0x000fe20008800000 */
[----:B0-----:R-:W-:-:S13]  /*0230*/  ISETP.NE.AND P0, PT, R2, RZ, PT ;  /* 0x000000ff0200720c */ /* 0x001fda0003f05270 */
[----:B------:R-:W-:Y:S05]  /*0240*/  @P0 BRA `(.L_x_2) ;  /* 0x0000000000500947 */ /* 0x000fea0003800000 */
[----:B------:R-:W0:Y:S01]  /*0250*/  S2UR UR8, SR_CgaCtaId ;  /* 0x00000000000879c3 */ /* 0x000e220000008800 */
[----:B------:R-:W-:Y:S01]  /*0260*/  UMOV UR4, 0x400 ;  /* 0x0000040000047882 */ /* 0x000fe20000000000 */
[----:B------:R-:W-:Y:S01]  /*0270*/  UMOV UR5, 0x1 ;  /* 0x0000000100057882 */ /* 0x000fe20000000000 */
[----:B------:R-:W-:Y:S01]  /*0280*/  UMOV UR6, 0x4 ;  /* 0x0000000400067882 */ /* 0x000fe20000000000 */
[----:B------:R-:W-:Y:S01]  /*0290*/  ELECT P0, URZ, PT ;  /* 0x00000000003f782f */ /* 0x000fe20003800000 */
[----:B------:R-:W-:-:S04]  /*02a0*/  UIADD3 UR6, -UR6, 0x100000, URZ ;  /* 0x0010000006067890 */ /* 0x000fc8000fffe13f */
[----:B------:R-:W-:Y:S02]  /*02b0*/  USHF.L.U32 UR7, UR6, 0xb, URZ ;  /* 0x0000000b06077899 */ /* 0x000fe4000800063f */
[----:B------:R-:W-:Y:S02]  /*02c0*/  USHF.L.U32 UR6, UR6, 0x1, URZ ;  /* 0x0000000106067899 */ /* 0x000fe4000800063f */
[----:B0-----:R-:W-:Y:S02]  /*02d0*/  ULEA UR8, UR8, UR4, 0x18 ;  /* 0x0000000408087291 */ /* 0x001fe4000f8ec03f */
[----:B------:R-:W-:-:S04]  /*02e0*/  UIADD3 UR4, -UR5, 0x100000, URZ ;  /* 0x0010000005047890 */ /* 0x000fc8000fffe13f */
[----:B------:R-:W-:Y:S02]  /*02f0*/  USHF.L.U32 UR5, UR4, 0xb, URZ ;  /* 0x0000000b04057899 */ /* 0x000fe4000800063f */
[----:B------:R-:W-:Y:S01]  /*0300*/  USHF.L.U32 UR4, UR4, 0x1, URZ ;  /* 0x0000000104047899 */ /* 0x000fe2000800063f */
[----:B------:R-:W0:Y:S11]  /*0310*/  FENCE.VIEW.ASYNC.S ;  /* 0x00000000000073c6 */ /* 0x000e360000000000 */
[----:B0-----:R0:W1:Y:S01]  /*0320*/  SYNCS.EXCH.64 URZ, [UR8], UR4 ;  /* 0x00000004083f75b2 */ /* 0x0010620008000100 */
[----:B------:R0:W2:Y:S01]  /*0330*/  SYNCS.EXCH.64 URZ, [UR8+0x18], UR6 ;  /* 0x00001806083f75b2 */ /* 0x0000a20008000100 */
[----:B------:R0:W3:Y:S01]  /*0340*/  SYNCS.EXCH.64 URZ, [UR8+0x8], UR4 ;  /* 0x00000804083f75b2 */ /* 0x0000e20008000100 */
[----:B------:R0:W4:Y:S01]  /*0350*/  SYNCS.EXCH.64 URZ, [UR8+0x20], UR6 ;  /* 0x00002006083f75b2 */ /* 0x0001220008000100 */
[----:B------:R0:W0:Y:S01]  /*0360*/  SYNCS.EXCH.64 URZ, [UR8+0x10], UR4 ;  /* 0x00001004083f75b2 */ /* 0x0000220008000100 */
[----:B------:R0:W0:Y:S01]  /*0370*/  SYNCS.EXCH.64 URZ, [UR8+0x28], UR6 ;  /* 0x00002806083f75b2 */ /* 0x0000220008000100 */
[----:B------:R-:W-:Y:S01]  /*0380*/  NOP ;  /* 0x0000000000007918 */ /* 0x000fe20000000000 */
.L_x_2:
[----:B------:R-:W5:Y:S01]  /*0390*/  S2UR UR13, SR_CTAID.X ;  /* 0x00000000000d79c3 */ /* 0x000f620000002500 */
[----:B------:R-:W-:Y:S01]  /*03a0*/  SHF.R.S32.HI R3, RZ, 0x1f, R4 ;  /* 0x0000001fff037819 */ /* 0x000fe20000011404 */
[----:B------:R5:W1:Y:S01]  /*03b0*/  SHFL.IDX PT, R6, R0, RZ, 0x1f ;  /* 0x00001fff00067589 */ /* 0x000a6200000e0000 */
[----:B0-----:R-:W-:Y:S01]  /*03c0*/  ULDC UR4, c[0x0][0x150] ;  /* 0x0000540000047ab9 */ /* 0x001fe20000000800 */
[----:B------:R-:W-:Y:S02]  /*03d0*/  ELECT P0, URZ, PT ;  /* 0x00000000003f782f */ /* 0x000fe40003800000 */
[----:B------:R-:W-:Y:S01]  /*03e0*/  LEA.HI R3, R3, R4, RZ, 0x7 ;  /* 0x0000000403037211 */ /* 0x000fe200078f38ff */
[----:B------:R-:W-:Y:S01]  /*03f0*/  ULDC UR5, c[0x0][0x154] ;  /* 0x0000550000057ab9 */ /* 0x000fe20000000800 */
[----:B------:R-:W-:Y:S01]  /*0400*/  SHF.R.S32.HI R7, RZ, 0x1f, R2 ;  /* 0x0000001fff077819 */ /* 0x000fe20000011402 */
[----:B------:R-:W0:Y:S01]  /*0410*/  S2UR UR10, SR_CTAID.Y ;  /* 0x00000000000a79c3 */ /* 0x000e220000002600 */
[----:B------:R-:W-:Y:S01]  /*0420*/  LOP3.LUT R3, R3, 0xffffff80, RZ, 0xc0, !PT ;  /* 0xffffff8003037812 */ /* 0x000fe200078ec0ff */
[----:B------:R-:W-:Y:S01]  /*0430*/  ULDC UR8, c[0x0][0x144] ;  /* 0x0000510000087ab9 */ /* 0x000fe20000000800 */
[----:B------:R-:W-:Y:S01]  /*0440*/  LEA.HI R7, R7, R2, RZ, 0x2 ;  /* 0x0000000207077211 */ /* 0x000fe200078f10ff */
[----:B------:R-:W-:Y:S01]  /*0450*/  NOP ;  /* 0x0000000000007918 */ /* 0x000fe20000000000 */
[----:B------:R-:W-:Y:S01]  /*0460*/  NOP ;  /* 0x0000000000007918 */ /* 0x000fe20000000000 */
[----:B------:R-:W-:Y:S01]  /*0470*/  IMAD.IADD R3, R4, 0x1, -R3 ;  /* 0x0000000104037824 */ /* 0x000fe200078e0a03 */
[----:B------:R-:W-:Y:S01]  /*0480*/  LOP3.LUT R7, R7, 0x3ffffffc, RZ, 0xc0, !PT ;  /* 0x3ffffffc07077812 */ /* 0x000fe200078ec0ff */
[----:B------:R-:W-:-:S03]  /*0490*/  ULDC UR11, c[0x0][0x148] ;  /* 0x00005200000b7ab9 */ /* 0x000fc60000000800 */
[----:B------:R-:W-:Y:S01]  /*04a0*/  SHF.R.S32.HI R4, RZ, 0x1f, R3 ;  /* 0x0000001fff047819 */ /* 0x000fe20000011403 */
[----:B------:R-:W-:-:S03]  /*04b0*/  IMAD.IADD R2, R2, 0x1, -R7 ;  /* 0x0000000102027824 */ /* 0x000fc600078e0a07 */
[----:B------:R-:W-:Y:S02]  /*04c0*/  LEA.HI R4, R4, R3, RZ, 0x3 ;  /* 0x0000000304047211 */ /* 0x000fe400078f18ff */
[----:B-----5:R-:W-:Y:S02]  /*04d0*/  I2FP.F32.U32 R5, UR13 ;  /* 0x0000000d00057c45 */ /* 0x020fe40008201000 */
[--C-:B------:R-:W-:Y:S02]  /*04e0*/  SHF.R.S32.HI R0, RZ, 0x3, R4.reuse ;  /* 0x00000003ff007819 */ /* 0x100fe40000011404 */
[----:B-1----:R-:W-:Y:S01]  /*04f0*/  ISETP.NE.OR P0, PT, R6, RZ, !P0 ;  /* 0x000000ff0600720c */ /* 0x002fe20004705670 */
[----:B------:R-:W-:Y:S01]  /*0500*/  FMUL R8, R5, UR4 ;  /* 0x0000000405087c20 */ /* 0x000fe20008400000 */
[----:B------:R-:W-:-:S04]  /*0510*/  SHF.R.S32.HI R5, RZ, 0x1f, R4 ;  /* 0x0000001fff057819 */ /* 0x000fc80000011404 */
[----:B------:R-:W-:Y:S01]  /*0520*/  LEA.HI R5, R5, R0, RZ, 0x2 ;  /* 0x0000000005057211 */ /* 0x000fe200078f10ff */
[----:B------:R-:W1:Y:S03]  /*0530*/  F2I.U32.TRUNC.NTZ R8, R8 ;  /* 0x0000000800087305 */ /* 0x000e66000020f000 */
[----:B------:R-:W-:-:S03]  /*0540*/  LOP3.LUT R5, R5, 0xfffffffc, RZ, 0xc0, !PT ;  /* 0xfffffffc05057812 */ /* 0x000fc600078ec0ff */
[----:B------:R-:W-:Y:S01]  /*0550*/  VOTEU.ALL UP0, P0 ;  /* 0x00000000003f7886 */ /* 0x000fe20000000000 */
[----:B------:R-:W-:Y:S01]  /*0560*/  VOTEU.ALL UP1, P0 ;  /* 0x00000000003f7886 */ /* 0x000fe20000020000 */
[----:B------:R-:W-:Y:S01]  /*0570*/  IMAD.IADD R5, R0, 0x1, -R5 ;  /* 0x0000000100057824 */ /* 0x000fe200078e0a05 */
[----:B0-----:R-:W-:Y:S02]  /*0580*/  I2FP.F32.U32 R0, UR10 ;  /* 0x0000000a00007c45 */ /* 0x001fe40008201000 */
[----:B------:R-:W0:Y:S01]  /*0590*/  @!UP0 S2UR UR7, SR_CgaCtaId ;  /* 0x00000000000789c3 */ /* 0x000e220000008800 */
[----:B------:R-:W-:Y:S01]  /*05a0*/  IMAD R2, R2, 0x4, R5 ;  /* 0x0000000402027824 */ /* 0x000fe200078e0205 */
[----:B------:R-:W-:Y:S01]  /*05b0*/  @!UP0 UMOV UR6, 0x400 ;  /* 0x0000040000068882 */ /* 0x000fe20000000000 */
[----:B------:R-:W-:Y:S01]  /*05c0*/  FMUL R4, R0, UR5 ;  /* 0x0000000500047c20 */ /* 0x000fe20008400000 */
[----:B-1----:R-:W-:Y:S02]  /*05d0*/  R2UR UR4, R8 ;  /* 0x00000000080472ca */ /* 0x002fe400000e0000 */
[----:B------:R-:W-:-:S03]  /*05e0*/  LEA.HI R0, R2, R2, RZ, 0x1 ;  /* 0x0000000202007211 */ /* 0x000fc600078f08ff */
[----:B------:R-:W1:Y:S01]  /*05f0*/  F2I.U32.TRUNC.NTZ R4, R4 ;  /* 0x0000000400047305 */ /* 0x000e62000020f000 */
[----:B------:R-:W-:-:S05]  /*0600*/  LOP3.LUT R5, R0, 0xfffffffe, RZ, 0xc0, !PT ;  /* 0xfffffffe00057812 */ /* 0x000fca00078ec0ff */
[----:B------:R-:W-:Y:S02]  /*0610*/  IMAD.IADD R5, R2, 0x1, -R5 ;  /* 0x0000000102057824 */ /* 0x000fe400078e0a05 */
[----:B------:R-:W-:-:S04]  /*0620*/  UIADD3 UR4, -UR4, URZ, URZ ;  /* 0x0000003f04047290 */ /* 0x000fc8000fffe13f */
[----:B------:R-:W-:Y:S01]  /*0630*/  UIMAD UR8, UR8, UR4, UR13 ;  /* 0x00000004080872a4 */ /* 0x000fe2000f8e020d */
[----:B-1----:R-:W-:Y:S02]  /*0640*/  R2UR UR12, R4 ;  /* 0x00000000040c72ca */ /* 0x002fe400000e0000 */
[----:B------:R-:W-:Y:S01]  /*0650*/  UMOV UR4, 0x20 ;  /* 0x0000002000047882 */ /* 0x000fe20000000000 */
[----:B0-----:R-:W-:Y:S02]  /*0660*/  @!UP0 ULEA UR6, UR7, UR6, 0x18 ;  /* 0x0000000607068291 */ /* 0x001fe4000f8ec03f */
[----:B------:R-:W-:Y:S01]  /*0670*/  ISETP.NE.AND P3, PT, R5, UR8, PT ;  /* 0x0000000805007c0c */ /* 0x000fe2000bf65270 */
[----:B------:R-:W-:-:S04]  /*0680*/  @!UP0 UIADD3 UR4, -UR4, 0x100000, URZ ;  /* 0x0010000004048890 */ /* 0x000fc8000fffe13f */
[----:B------:R-:W-:Y:S02]  /*0690*/  @!UP0 USHF.L.U32 UR5, UR4, 0xb, URZ ;  /* 0x0000000b04058899 */ /* 0x000fe4000800063f */
[----:B------:R-:W-:Y:S01]  /*06a0*/  @!UP0 USHF.L.U32 UR4, UR4, 0x1, URZ ;  /* 0x0000000104048899 */ /* 0x000fe2000800063f */
[C---:B------:R-:W-:Y:S01]  /*06b0*/  IMAD.SHL.U32 R5, R2.reuse, 0x4, RZ ;  /* 0x0000000402057824 */ /* 0x040fe200078e00ff */
[----:B------:R-:W-:Y:S01]  /*06c0*/  VOTEU.ALL UP0, P0 ;  /* 0x00000000003f7886 */ /* 0x000fe20000000000 */
[----:B------:R-:W0:Y:S01]  /*06d0*/  LDC R4, c[0x0][0x140] ;  /* 0x00005000ff047b82 */ /* 0x000e220000000800 */
[----:B------:R-:W-:Y:S02]  /*06e0*/  LOP3.LUT P0, RZ, R3, 0x7, RZ, 0xc0, !PT ;  /* 0x0000000703ff7812 */ /* 0x000fe4000780c0ff */
[----:B------:R-:W-:Y:S01]  /*06f0*/  LOP3.LUT R9, R2, 0xc, R5, 0x78, !PT ;  /* 0x0000000c02097812 */ /* 0x000fe200078e7805 */
[----:B------:R-:W-:-:S03]  /*0700*/  UIADD3 UR12, -UR12, URZ, URZ ;  /* 0x0000003f0c0c7290 */ /* 0x000fc6000fffe13f */
[C---:B------:R-:W-:Y:S01]  /*0710*/  ISETP.LT.U32.AND P0, PT, R9.reuse, 0x2, !P0 ;  /* 0x000000020900780c */ /* 0x040fe20004701070 */
[----:B------:R1:W-:Y:S04]  /*0720*/  STL [R1+0x84], R9 ;  /* 0x0000840901007387 */ /* 0x0003e80000100800 */
[----:B------:R-:W5:Y:S02]  /*0730*/  FENCE.VIEW.ASYNC.S ;  /* 0x00000000000073c6 */ /* 0x000f640000000000 */
[----:B-----5:R-:W0:Y:S01]  /*0740*/  @!UP0 SYNCS.EXCH.64 URZ, [UR6+0x40], UR4 ;  /* 0x00004004063f85b2 */ /* 0x020e220008000100 */
[----:B------:R-:W-:Y:S02]  /*0750*/  @P3 LEA.HI R0, R9, R9, RZ, 0x1 ;  /* 0x0000000909003211 */ /* 0x000fe400078f08ff */
[----:B------:R-:W-:-:S02]  /*0760*/  SEL R3, RZ, 0x1, !P0 ;  /* 0x00000001ff037807 */ /* 0x000fc40004000000 */
[----:B------:R-:W-:Y:S02]  /*0770*/  @P3 SHF.R.S32.HI R0, RZ, 0x1, R0 ;  /* 0x00000001ff003819 */ /* 0x000fe40000011400 */
[----:B0-----:R-:W-:Y:S01]  /*0780*/  ISETP.EQ.U32.AND P2, PT, R4, 0x1, PT ;  /* 0x000000010400780c */ /* 0x001fe20003f42070 */
[----:B------:R0:W1:Y:S01]  /*0790*/  @!UP1 SYNCS.EXCH.64 URZ, [UR6+0x48], UR4 ;  /* 0x00004804063f95b2 */ /* 0x0000620008000100 */
[----:B------:R-:W-:Y:S01]  /*07a0*/  NOP ;  /* 0x0000000000007918 */ /* 0x000fe20000000000 */
[----:B0-----:R-:W-:-:S06]  /*07b0*/  UIMAD UR4, UR11, UR12, UR10 ;  /* 0x0000000c0b0472a4 */ /* 0x001fcc000f8e020a */
[----:B------:R-:W-:Y:S01]  /*07c0*/  @P3 ISETP.NE.AND P4, PT, R0, UR4, PT ;  /* 0x0000000400003c0c */ /* 0x000fe2000bf85270 */
[----:B------:R-:W-:-:S03]  /*07d0*/  IMAD.MOV.U32 R0, RZ, RZ, 0x1 ;  /* 0x00000001ff007424 */ /* 0x000fc600078e00ff */
[----:B------:R-:W-:-:S04]  /*07e0*/  @P3 SEL R0, RZ, 0x1, P4 ;  /* 0x00000001ff003807 */ /* 0x000fc80002000000 */
[----:B------:R-:W-:-:S05]  /*07f0*/  LOP3.LUT R0, R0, R3, RZ, 0xc0, !PT ;  /* 0x0000000300007212 */ /* 0x000fca00078ec0ff */
[----:B------:R0:W-:Y:S01]  /*0800*/  STL [R1+0x80], R0 ;  /* 0x0000800001007387 */ /* 0x0001e20000100800 */
[----:B------:R-:W-:Y:S05]  /*0810*/  @!P2 BRA `(.L_x_3) ;  /* 0x000000000008a947 */ /* 0x000fea0003800000 */
[----:B-1234-:R-:W-:Y:S01]  /*0820*/  UCGABAR_ARV ;  /* 0x00000000000079c7 */ /* 0x01efe20008000000 */
[----:B------:R-:W-:Y:S05]  /*0830*/  BRA `(.L_x_4) ;  /* 0x0000000000047947 */ /* 0x000fea0003800000 */
.L_x_3:
[----:B-1234-:R-:W-:Y:S01]  /*0840*/  NOP ;  /* 0x0000000000007918 */ /* 0x01efe20000000000 */
.L_x_4:
[----:B------:R-:W-:Y:S01]  /*0850*/  ULDC UR4, c[0x0][0x65c] ;  /* 0x0001970000047ab9 */ /* 0x000fe20000000800 */
[----:B------:R-:W-:Y:S01]  /*0860*/  UMOV UR5, URZ ;  /* 0x0000003f00057c82 */ /* 0x000fe20008000000 */
[----:B------:R-:W-:-:S03]  /*0870*/  UISETP.NE.AND UP0, UPT, UR4, 0x1, UPT ;  /* 0x000000010400788c */ /* 0x000fc6000bf05270 */
[----:B------:R-:W-:Y:S01]  /*0880*/  UMOV UR4, UR13 ;  /* 0x0000000d00047c82 */ /* 0x000fe20008000000 */
[----:B------:R-:W-:Y:S02]  /*0890*/  UP2UR UR37, UPR, URZ, 0x1 ;  /* 0x000000013f257883 */ /* 0x000fe40008000000 */
[----:B------:R-:W-:Y:S02]  /*08a0*/  PLOP3.LUT P0, PT, PT, PT, UP0, 0x80, 0x0 ;  /* 0x000000000000781c */ /* 0x000fe40003f0f008 */
[----:B------:R-:W-:Y:S02]  /*08b0*/  PLOP3.LUT P3, PT, PT, PT, UP0, 0x80, 0x0 ;  /* 0x000000000000781c */ /* 0x000fe40003f6f008 */
[----:B------:R-:W-:Y:S01]  /*08c0*/  PLOP3.LUT P5, PT, PT, PT, UP0, 0x80, 0x0 ;  /* 0x000000000000781c */ /* 0x000fe20003faf008 */
[----:B------:R-:W-:Y:S01]  /*08d0*/  @UP0 ULDC UR14, c[0x0][0x10] ;  /* 0x00000400000e0ab9 */ /* 0x000fe20000000800 */
[----:B------:R-:W-:Y:S01]  /*08e0*/  @UP0 UMOV UR6, UR10 ;  /* 0x0000000a00060c82 */ /* 0x000fe20008000000 */
[----:B------:R-:W-:Y:S01]  /*08f0*/  @UP0 UMOV UR7, URZ ;  /* 0x0000003f00070c82 */ /* 0x000fe20008000000 */
[----:B------:R-:W-:Y:S01]  /*0900*/  PLOP3.LUT P4, PT, PT, PT, UP0, 0x80, 0x0 ;  /* 0x000000000000781c */ /* 0x000fe20003f8f008 */
[----:B------:R-:W-:-:S03]  /*0910*/  @UP0 UIMAD.WIDE.U32 UR14, UR13, UR14, UR6 ;  /* 0x0000000e0d0e02a5 */ /* 0x000fc6000f8e0006 */
[----:B------:R-:W-:Y:S01]  /*0920*/  @!UP0 ULDC UR7, c[0x0][0xc] ;  /* 0x0000030000078ab9 */ /* 0x000fe20000000800 */
[----:B------:R-:W-:Y:S01]  /*0930*/  @UP0 UMOV UR6, URZ ;  /* 0x0000003f00060c82 */ /* 0x000fe20008000000 */
[----:B------:R-:W-:Y:S01]  /*0940*/  @!UP0 UIMAD.WIDE.U32 UR4, UR10, UR7, UR4 ;  /* 0x000000070a0482a5 */ /* 0x000fe2000f8e0004 */
[----:B------:R-:W-:Y:S01]  /*0950*/  IMAD.U32 R2, RZ, RZ, UR14 ;  /* 0x0000000eff027e24 */ /* 0x000fe2000f8e00ff */
[----:B------:R-:W-:Y:S02]  /*0960*/  @UP0 UIADD3 UR6, UR15, UR6, URZ ;  /* 0x000000060f060290 */ /* 0x000fe4000fffe03f */
[----:B------:R-:W-:Y:S02]  /*0970*/  IMAD.U32 R3, RZ, RZ, UR15 ;  /* 0x0000000fff037e24 */ /* 0x000fe4000f8e00ff */
[----:B------:R-:W-:Y:S02]  /*0980*/  @P0 IMAD.MOV.U32 R7, RZ, RZ, R2 ;  /* 0x000000ffff070224 */ /* 0x000fe400078e0002 */
[----:B------:R-:W-:-:S02]  /*0990*/  IMAD.U32 R5, RZ, RZ, UR5 ;  /* 0x00000005ff057e24 */ /* 0x000fc4000f8e00ff */
[----:B------:R-:W-:Y:S02]  /*09a0*/  IMAD.U32 R2, RZ, RZ, UR4 ;  /* 0x00000004ff027e24 */ /* 0x000fe4000f8e00ff */
[----:B------:R-:W-:Y:S02]  /*09b0*/  @P3 IMAD.U32 R6, RZ, RZ, UR6 ;  /* 0x00000006ff063e24 */ /* 0x000fe4000f8e00ff */
[----:B------:R-:W-:Y:S02]  /*09c0*/  @!P5 IMAD.MOV.U32 R6, RZ, RZ, R5 ;  /* 0x000000ffff06d224 */ /* 0x000fe400078e0005 */
[----:B------:R-:W-:Y:S02]  /*09d0*/  @!P4 IMAD.MOV.U32 R7, RZ, RZ, R2 ;  /* 0x000000ffff07c224 */ /* 0x000fe400078e0002 */
[----:B------:R-:W-:Y:S01]  /*09e0*/  IMAD.U32 R3, RZ, RZ, UR5 ;  /* 0x00000005ff037e24 */ /* 0x000fe2000f8e00ff */
[----:B------:R1:W-:Y:S01]  /*09f0*/  STL [R1+0x88], R6 ;  /* 0x0000880601007387 */ /* 0x0003e20000100800 */
[----:B------:R-:W-:-:S03]  /*0a00*/  IMAD.U32 R4, RZ, RZ, UR4 ;  /* 0x00000004ff047e24 */ /* 0x000fc6000f8e00ff */
[----:B------:R1:W-:Y:S01]  /*0a10*/  STL [R1+0x8c], R7 ;  /* 0x00008c0701007387 */ /* 0x0003e20000100800 */
[----:B------:R-:W-:Y:S05]  /*0a20*/  @!P2 BRA `(.L_x_5) ;  /* 0x00000000000ca947 */ /* 0x000fea0003800000 */
[----:B------:R-:W-:Y:S01]  /*0a30*/  UCGABAR_WAIT ;  /* 0x0000000000007dc7 */ /* 0x000fe20008000000 */
[----:B------:R-:W-:Y:S01]  /*0a40*/  CCTL.IVALL ;  /* 0x00000000ff00798f */ /* 0x000fe20002000000 */
[----:B------:R-:W-:Y:S05]  /*0a50*/  BRA `(.L_x_6) ;  /* 0x0000000000047947 */ /* 0x000fea0003800000 */
.L_x_5:
[----:B------:R-:W-:Y:S06]  /*0a60*/  BAR.SYNC.DEFER_BLOCKING 0x0 ;  /* 0x0000000000007b1d */ /* 0x000fec0000010000 */
.L_x_6:
[----:B------:R-:W-:Y:S05]  /*0a70*/  @!P1 BRA `(.L_x_7) ;  /* 0x0000016c00149947 */ /* 0x000fea0003800000 */
[----:B------:R-:W-:-:S06]  /*0a80*/  UISETP.GT.U32.AND UP0, UPT, UR16, 0x1, UPT ;  /* 0x000000011000788c */ /* 0x000fcc000bf04070 */
[----:B------:R-:W-:-:S13]  /*0a90*/  PLOP3.LUT P0, PT, PT, PT, UP0, 0x80, 0x0 ;  /* 0x000000000000781c */ /* 0x000fda0003f0f008 */
[----:B------:R-:W-:Y:S05]  /*0aa0*/  @P0 EXIT ;  /* 0x000000000000094d */ /* 0x000fea0003800000 */
[----:B------:R-:W-:Y:S01]  /*0ab0*/  ULDC.64 UR4, c[0x0][0x650] ;  /* 0x0001940000047ab9 */ /* 0x000fe20000000a00 */
[----:B------:R-:W-:Y:S01]  /*0ac0*/  UMOV UR49, 0xffffffff ;  /* 0xffffffff00317882 */ /* 0x000fe20000000000 */
[----:B------:R-:W-:Y:S01]  /*0ad0*/  ISETP.GE.U32.AND P0, PT, R7, UR4, PT ;  /* 0x0000000407007c0c */ /* 0x000fe2000bf06070 */
[----:B------:R-:W-:Y:S01]  /*0ae0*/  UMOV UR48, 0xffffffff ;  /* 0xffffffff00307882 */ /* 0x000fe20000000000 */
[----:B------:R-:W-:Y:S01]  /*0af0*/  UMOV UR47, 0xffffffff ;  /* 0xffffffff002f7882 */ /* 0x000fe20000000000 */
[----:B0-----:R-:W-:Y:S02]  /*0b00*/  PRMT R0, RZ, 0x7610, R0 ;  /* 0x00007610ff007816 */ /* 0x001fe40000000000 */
[----:B------:R-:W-:-:S13]  /*0b10*/  ISETP.GE.U32.AND.EX P0, PT, R6, UR5, PT, P0 ;  /* 0x0000000506007c0c */ /* 0x000fda000bf06100 */
[----:B------:R-:W-:Y:S05]  /*0b20*/  @P0 BRA `(.L_x_8) ;  /* 0x0000000400480947 */ /* 0x000fea0003800000 */
[----:B------:R-:W-:Y:S01]  /*0b30*/  ULDC.64 UR16, c[0x0][0x628] ;  /* 0x00018a0000107ab9 */ /* 0x000fe20000000a00 */
[C---:B------:R-:W-:Y:S01]  /*0b40*/  R2UR UR19, R7.reuse ;  /* 0x00000000071372ca */ /* 0x040fe200000e0000 */
[----:B------:R-:W-:Y:S01]  /*0b50*/  ULDC UR18, c[0x0][0x630] ;  /* 0x00018c0000127ab9 */ /* 0x000fe20000000800 */
[----:B------:R-:W-:Y:S02]  /*0b60*/  ISETP.NE.U32.AND P0, PT, RZ, UR16, PT ;  /* 0x00000010ff007c0c */ /* 0x000fe4000bf05070 */
[----:B------:R-:W-:Y:S02]  /*0b70*/  R2UR UR4, R7 ;  /* 0x00000000070472ca */ /* 0x000fe400000e0000 */
[----:B------:R-:W-:Y:S02]  /*0b80*/  ISETP.NE.AND.EX P0, PT, RZ, UR17, PT, P0 ;  /* 0x00000011ff007c0c */ /* 0x000fe4000bf05300 */
[----:B------:R-:W-:-:S11]  /*0b90*/  R2UR UR5, R6 ;  /* 0x00000000060572ca */ /* 0x000fd600000e0000 */
[----:B------:R-:W-:Y:S05]  /*0ba0*/  @!P0 BRA `(.L_x_9) ;  /* 0x0000000000308947 */ /* 0x000fea0003800000 */
[----:B------:R-:W-:Y:S01]  /*0bb0*/  R2UR UR4, R7 ;  /* 0x00000000070472ca */ /* 0x000fe200000e0000 */
[----:B------:R-:W-:Y:S01]  /*0bc0*/  ULDC UR9, c[0x0][0x634] ;  /* 0x00018d0000097ab9 */ /* 0x000fe20000000800 */
[----:B------:R-:W-:-:S11]  /*0bd0*/  R2UR UR13, R6 ;  /* 0x00000000060d72ca */ /* 0x000fd600000e0000 */
[----:B------:R-:W-:-:S04]  /*0be0*/  UIADD3 UR9, UP0, UR4, UR9, URZ ;  /* 0x0000000904097290 */ /* 0x000fc8000ff1e03f */
[----:B------:R-:W-:-:S04]  /*0bf0*/  UIADD3.X UR13, URZ, UR13, URZ, UP0, !UPT ;  /* 0x0000000d3f0d7290 */ /* 0x000fc800087fe43f */
[----:B------:R-:W-:-:S04]  /*0c00*/  UIMAD.WIDE.U32 UR4, UR13, UR16, URZ ;  /* 0x000000100d0472a5 */ /* 0x000fc8000f8e003f */
[----:B------:R-:W-:Y:S02]  /*0c10*/  UIMAD.WIDE.U32 UR6, UP0, UR9, UR17, UR4 ;  /* 0x00000011090672a5 */ /* 0x000fe4000f800004 */
[----:B------:R-:W-:Y:S02]  /*0c20*/  UIMAD.WIDE.U32 UR4, UR9, UR16, URZ ;  /* 0x00000010090472a5 */ /* 0x000fe4000f8e003f */
[----:B------:R-:W-:Y:S02]  /*0c30*/  UIADD3.X UR15, URZ, URZ, URZ, UP0, !UPT ;  /* 0x0000003f3f0f7290 */ /* 0x000fe400087fe43f */
[----:B------:R-:W-:Y:S01]  /*0c40*/  UIADD3 URZ, UP0, UR5, UR6, URZ ;  /* 0x00000006053f7290 */ /* 0x000fe2000ff1e03f */
[----:B------:R-:W-:-:S03]  /*0c50*/  UMOV UR14, UR7 ;  /* 0x00000007000e7c82 */ /* 0x000fc60008000000 */
[----:B------:R-:W-:-:S12]  /*0c60*/  UIMAD.WIDE.U32.X UR4, UR13, UR17, UR14, UP0 ;  /* 0x000000110d0472a5 */ /* 0x000fd800080e040e */
.L_x_9:
[----:B------:R-:W-:Y:S01]  /*0c70*/  USHF.R.U64 UR47, UR4, UR18, UR5 ;  /* 0x00000012042f7299 */ /* 0x000fe20008001205 */
[----:B------:R-:W-:Y:S01]  /*0c80*/  R2UR UR7, R6 ;  /* 0x00000000060772ca */ /* 0x000fe200000e0000 */
[----:B------:R-:W-:Y:S02]  /*0c90*/  USHF.R.U32.HI UR4, URZ, UR18, UR5 ;  /* 0x000000123f047299 */ /* 0x000fe40008011605 */
[----:B------:R-:W-:Y:S01]  /*0ca0*/  UIADD3 UR5, UP0, URZ, -UR47, URZ ;  /* 0x8000002f3f057290 */ /* 0x000fe2000ff1e03f */
[----:B------:R-:W-:Y:S01]  /*0cb0*/  ULDC.64 UR14, c[0x0][0x620] ;  /* 0x00018800000e7ab9 */ /* 0x000fe20000000a00 */
[----:B------:R-:W-:Y:S02]  /*0cc0*/  UMOV UR6, UR19 ;  /* 0x0000001300067c82 */ /* 0x000fe40008000000 */
[----:B------:R-:W-:Y:S01]  /*0cd0*/  UIADD3.X UR4, URZ, ~UR4, URZ, UP0, !UPT ;  /* 0x800000043f047290 */ /* 0x000fe200087fe43f */
[----:B------:R-:W-:Y:S01]  /*0ce0*/  ULDC UR9, c[0x0][0x618] ;  /* 0x0001860000097ab9 */ /* 0x000fe20000000800 */
[----:B------:R-:W-:-:S02]  /*0cf0*/  UIMAD UR12, UR11, UR12, UR10 ;  /* 0x0000000c0b0c72a4 */ /* 0x000fc4000f8e020a */
[----:B------:R-:W-:Y:S02]  /*0d00*/  UIMAD UR4, UR4, UR14, URZ ;  /* 0x0000000e040472a4 */ /* 0x000fe4000f8e023f */
[----:B------:R-:W-:Y:S02]  /*0d10*/  UIMAD.WIDE.U32 UR6, UR5, UR14, UR6 ;  /* 0x0000000e050672a5 */ /* 0x000fe4000f8e0006 */
[----:B------:R-:W-:Y:S01]  /*0d20*/  UIMAD UR4, UR5, UR15, UR4 ;  /* 0x0000000f050472a4 */ /* 0x000fe2000f8e0204 */
[----:B------:R-:W-:Y:S01]  /*0d30*/  ULDC UR10, c[0x0][0x608] ;  /* 0x00018200000a7ab9 */ /* 0x000fe20000000800 */
[----:B------:R-:W-:Y:S02]  /*0d40*/  ULDC UR18, c[0x0][0x658] ;  /* 0x0001960000127ab9 */ /* 0x000fe40000000800 */
[----:B------:R-:W-:Y:S01]  /*0d50*/  UIADD3 UR7, UR7, UR4, URZ ;  /* 0x0000000407077290 */ /* 0x000fe2000fffe03f */
[----:B------:R-:W-:Y:S02]  /*0d60*/  UMOV UR11, 0xffffffff ;  /* 0xffffffff000b7882 */ /* 0x000fe40000000000 */
[----:B------:R-:W-:Y:S01]  /*0d70*/  ULDC.64 UR4, c[0x0][0x640] ;  /* 0x0001900000047ab9 */ /* 0x000fe20000000a00 */
[----:B------:R-:W-:Y:S01]  /*0d80*/  USHF.R.U64 UR16, UR6, UR9, UR7 ;  /* 0x0000000906107299 */ /* 0x000fe20008001207 */
[----:B------:R-:W-:Y:S01]  /*0d90*/  ISETP.NE.U32.AND P0, PT, RZ, UR4, PT ;  /* 0x00000004ff007c0c */ /* 0x000fe2000bf05070 */
[----:B------:R-:W-:-:S02]  /*0da0*/  USHF.R.U32.HI UR7, URZ, UR9, UR7 ;  /* 0x000000093f077299 */ /* 0x000fc40008011607 */
[----:B------:R-:W-:Y:S01]  /*0db0*/  USHF.L.U32 UR6, UR11, UR18, URZ ;  /* 0x000000120b067299 */ /* 0x000fe2000800063f */
[----:B------:R-:W-:Y:S01]  /*0dc0*/  ISETP.NE.AND.EX P0, PT, RZ, UR5, PT, P0 ;  /* 0x00000005ff007c0c */ /* 0x000fe2000bf05300 */
[----:B------:R-:W-:Y:S02]  /*0dd0*/  USHF.R.U64 UR22, UR16, UR10, UR7 ;  /* 0x0000000a10167299 */ /* 0x000fe40008001207 */
[----:B------:R-:W-:Y:S02]  /*0de0*/  USHF.R.U32.HI UR7, URZ, UR10, UR7 ;  /* 0x0000000a3f077299 */ /* 0x000fe40008011607 */
[----:B------:R-:W-:Y:S02]  /*0df0*/  UISETP.NE.AND UP1, UPT, UR37, URZ, UPT ;  /* 0x0000003f2500728c */ /* 0x000fe4000bf25270 */
[----:B------:R-:W-:Y:S01]  /*0e00*/  USHF.R.U64 UR23, UR22, UR18, UR7 ;  /* 0x0000001216177299 */ /* 0x000fe20008001207 */
[----:B------:R-:W-:Y:S01]  /*0e10*/  ULDC UR17, c[0x0][0x600] ;  /* 0x0001800000117ab9 */ /* 0x000fe20000000800 */
[----:B------:R-:W-:-:S02]  /*0e20*/  ULOP3.LUT UR13, URZ, UR6, URZ, 0x33, !UPT ;  /* 0x000000063f0d7292 */ /* 0x000fc4000f8e333f */
[----:B------:R-:W-:Y:S02]  /*0e30*/  UIADD3 UR15, UR17, -0x1, URZ ;  /* 0xffffffff110f7890 */ /* 0x000fe4000fffe03f */
[----:B------:R-:W-:Y:S02]  /*0e40*/  USEL UR12, UR8, UR12, !UP1 ;  /* 0x0000000c080c7287 */ /* 0x000fe4000c800000 */
[----:B------:R-:W-:Y:S01]  /*0e50*/  USHF.R.U32.HI UR7, URZ, UR18, UR7 ;  /* 0x000000123f077299 */ /* 0x000fe20008011607 */
[----:B------:R-:W-:Y:S01]  /*0e60*/  ULDC UR19, c[0x0][0x648] ;  /* 0x0001920000137ab9 */ /* 0x000fe20000000800 */
[----:B------:R-:W-:Y:S01]  /*0e70*/  ULDC UR20, c[0x0][0x638] ;  /* 0x00018e0000147ab9 */ /* 0x000fe20000000800 */
[----:B------:R-:W-:Y:S01]  /*0e80*/  UMOV UR21, 0x1 ;  /* 0x0000000100157882 */ /* 0x000fe20000000000 */
[----:B------:R-:W-:Y:S01]  /*0e90*/  UMOV UR6, UR23 ;  /* 0x0000001700067c82 */ /* 0x000fe20008000000 */
[----:B------:R-:W-:Y:S07]  /*0ea0*/  @!P0 BRA `(.L_x_10) ;  /* 0x0000000000308947 */ /* 0x000fee0003800000 */
[----:B------:R-:W-:Y:S02]  /*0eb0*/  ULDC UR10, c[0x0][0x64c] ;  /* 0x00019300000a7ab9 */ /* 0x000fe40000000800 */
        /* <DEDUP_REMOVED lines=8> */
[----:B------:R-:W-:-:S07]  /*0f40*/  UIMAD.WIDE.U32.X UR4, UR14, UR5, UR10, UP0 ;  /* 0x000000050e0472a5 */ /* 0x000fce00080e040a */
[----:B------:R-:W-:Y:S01]  /*0f50*/  UMOV UR6, UR4 ;  /* 0x0000000400067c82 */ /* 0x000fe20008000000 */
[----:B------:R-:W-:-:S05]  /*0f60*/  UMOV UR7, UR5 ;  /* 0x0000000500077c82 */ /* 0x000fca0008000000 */
.L_x_10:
[----:B------:R-:W-:Y:S01]  /*0f70*/  USHF.R.U64 UR5, UR6, UR19, UR7 ;  /* 0x0000001306057299 */ /* 0x000fe20008001207 */
[----:B------:R-:W-:Y:S01]  /*0f80*/  IMAD.MOV.U32 R0, RZ, RZ, 0x1 ;  /* 0x00000001ff007424 */ /* 0x000fe200078e00ff */
[----:B------:R-:W-:Y:S02]  /*0f90*/  USHF.L.U32 UR4, UR21, UR18, URZ ;  /* 0x0000001215047299 */ /* 0x000fe4000800063f */
[----:B------:R-:W-:Y:S02]  /*0fa0*/  ULOP3.LUT UR13, UR22, UR13, URZ, 0xc0, !UPT ;  /* 0x0000000d160d7292 */ /* 0x000fe4000f8ec03f */
[----:B------:R-:W-:Y:S02]  /*0fb0*/  UIADD3 UR6, -UR5, URZ, URZ ;  /* 0x0000003f05067290 */ /* 0x000fe4000fffe13f */
[----:B------:R-:W-:Y:S02]  /*0fc0*/  UIMAD UR13, UR4, UR5, UR13 ;  /* 0x00000005040d72a4 */ /* 0x000fe4000f8e020d */
[----:B------:R-:W-:-:S02]  /*0fd0*/  ULOP3.LUT UR15, UR16, UR15, URZ, 0xc0, !UPT ;  /* 0x0000000f100f7292 */ /* 0x000fc4000f8ec03f */
[----:B------:R-:W-:Y:S01]  /*0fe0*/  UIMAD UR4, UR6, UR20, UR23 ;  /* 0x00000014060472a4 */ /* 0x000fe2000f8e0217 */
[----:B------:R-:W-:Y:S01]  /*0ff0*/  ULDC UR5, c[0x0][0x610] ;  /* 0x0001840000057ab9 */ /* 0x000fe20000000800 */
[----:B------:R-:W-:Y:S02]  /*1000*/  UISETP.NE.AND UP0, UPT, UR37, URZ, UPT ;  /* 0x0000003f2500728c */ /* 0x000fe4000bf05270 */
[----:B------:R-:W-:Y:S02]  /*1010*/  UIMAD UR12, UR13, UR5, UR12 ;  /* 0x000000050d0c72a4 */ /* 0x000fe4000f8e020c */
[----:B------:R-:W-:-:S04]  /*1020*/  UIMAD UR4, UR4, UR17, UR15 ;  /* 0x00000011040472a4 */ /* 0x000fc8000f8e020f */
[----:B------:R-:W-:Y:S02]  /*1030*/  USEL UR48, UR4, UR12, !UP0 ;  /* 0x0000000c04307287 */ /* 0x000fe4000c000000 */
[----:B------:R-:W-:-:S12]  /*1040*/  USEL UR49, UR12, UR4, !UP0 ;  /* 0x000000040c317287 */ /* 0x000fd8000c000000 */
.L_x_8:
[----:B------:R-:W-:-:S08]  /*1050*/  NOP ;  /* 0x0000000000007918 */ /* 0x000fd00000000000 */
[----:B------:R-:W0:Y:S02]  /*1060*/  USETMAXREG.TRY_ALLOC.CTAPOOL UP0, 0xf0 ;  /* 0x000000f0000079c8 */ /* 0x000e240008000600 */
[----:B0-----:R-:W-:-:S13]  /*1070*/  PLOP3.LUT P0, PT, PT, PT, UP0, 0x80, 0x0 ;  /* 0x000000000000781c */ /* 0x001fda0003f0f008 */
[----:B------:R-:W-:Y:S05]  /*1080*/  @!P0 BRA `(.L_x_8) ;  /* 0xfffffffc00f08947 */ /* 0x000fea000383ffff */
[----:B------:R-:W-:Y:S01]  /*1090*/  ULDC.64 UR4, c[0x0][0x598] ;  /* 0x0001660000047ab9 */ /* 0x000fe20000000a00 */
[----:B------:R-:W-:Y:S01]  /*10a0*/  ULDC.64 UR50, c[0x0][0x208] ;  /* 0x0000820000327ab9 */ /* 0x000fe20000000a00 */
[----:B------:R-:W-:-:S04]  /*10b0*/  ISETP.NE.U32.AND P0, PT, RZ, UR4, PT ;  /* 0x00000004ff007c0c */ /* 0x000fc8000bf05070 */
[----:B------:R-:W-:-:S13]  /*10c0*/  ISETP.NE.AND.EX P0, PT, RZ, UR5, PT, P0 ;  /* 0x00000005ff007c0c */ /* 0x000fda000bf05300 */
[----:B------:R-:W-:Y:S05]  /*10d0*/  @!P0 BRA `(.L_x_11) ;  /* 0x00000000001c8947 */ /* 0x000fea0003800000 */
[----:B------:R-:W0:Y:S02]  /*10e0*/  LDC.64 R2, c[0x0][0x598] ;  /* 0x00016600ff027b82 */ /* 0x000e240000000a00 */
[----:B0-----:R-:W2:Y:S02]  /*10f0*/  LDG.E.64 R2, desc[UR50][R2.64] ;  /* 0x0000003202027981 */ /* 0x001ea4000c1e1b00 */
[----:B--2---:R-:W-:-:S04]  /*1100*/  ISETP.NE.U32.AND P0, PT, R2, RZ, PT ;  /* 0x000000ff0200720c */ /* 0x004fc80003f05070 */
[----:B------:R-:W-:-:S13]  /*1110*/  ISETP.NE.AND.EX P0, PT, R3, RZ, PT, P0 ;  /* 0x000000ff0300720c */ /* 0x000fda0003f05300 */
[----:B------:R-:W-:Y:S05]  /*1120*/  @!P0 BRA `(.L_x_11) ;  /* 0x0000000000088947 */ /* 0x000fea0003800000 */
[----:B------:R0:W5:Y:S01]  /*1130*/  LD.E R17, desc[UR50][R2.64] ;  /* 0x0000003202117980 */ /* 0x000162000c101900 */
[----:B------:R-:W-:Y:S05]  /*1140*/  BRA `(.L_x_12) ;  /* 0x0000000000247947 */ /* 0x000fea0003800000 */
.L_x_11:
[----:B------:R-:W-:Y:S02]  /*1150*/  ULDC.64 UR4, c[0x0][0x588] ;  /* 0x0001620000047ab9 */ /* 0x000fe40000000a00 */
[----:B------:R-:W-:-:S04]  /*1160*/  ISETP.NE.U32.AND P0, PT, RZ, UR4, PT ;  /* 0x00000004ff007c0c */ /* 0x000fc8000bf05070 */
[----:B------:R-:W-:-:S13]  /*1170*/  ISETP.NE.AND.EX P0, PT, RZ, UR5, PT, P0 ;  /* 0x00000005ff007c0c */ /* 0x000fda000bf05300 */
[----:B------:R-:W-:Y:S05]  /*1180*/  @!P0 BRA `(.L_x_13) ;  /* 0x00000000000c8947 */ /* 0x000fea0003800000 */
[----:B------:R-:W0:Y:S02]  /*1190*/  LDC.64 R2, c[0x0][0x588] ;  /* 0x00016200ff027b82 */ /* 0x000e240000000a00 */
[----:B0-----:R2:W5:Y:S01]  /*11a0*/  LDG.E R17, desc[UR50][R2.64] ;  /* 0x0000003202117981 */ /* 0x001562000c1e1900 */
[----:B------:R-:W-:Y:S05]  /*11b0*/  BRA `(.L_x_12) ;  /* 0x0000000000087947 */ /* 0x000fea0003800000 */
.L_x_13:
[----:B------:R-:W-:Y:S02]  /*11c0*/  ULDC UR4, c[0x0][0x580] ;  /* 0x0001600000047ab9 */ /* 0x000fe40000000800 */
[----:B------:R-:W-:-:S07]  /*11d0*/  IMAD.U32 R17, RZ, RZ, UR4 ;  /* 0x00000004ff117e24 */ /* 0x000fce000f8e00ff */
.L_x_12:
[----:B------:R-:W-:Y:S02]  /*11e0*/  ULDC.64 UR4, c[0x0][0x5a0] ;  /* 0x0001680000047ab9 */ /* 0x000fe40000000a00 */
[----:B------:R-:W-:-:S04]  /*11f0*/  ISETP.NE.U32.AND P0, PT, RZ, UR4, PT ;  /* 0x00000004ff007c0c */ /* 0x000fc8000bf05070 */
[----:B------:R-:W-:-:S13]  /*1200*/  ISETP.NE.AND.EX P0, PT, RZ, UR5, PT, P0 ;  /* 0x00000005ff007c0c */ /* 0x000fda000bf05300 */
[----:B------:R-:W-:Y:S05]  /*1210*/  @!P0 BRA `(.L_x_14) ;  /* 0x00000000001c8947 */ /* 0x000fea0003800000 */
[----:B0-2---:R-:W0:Y:S02]  /*1220*/  LDC.64 R2, c[0x0][0x5a0] ;  /* 0x00016800ff027b82 */ /* 0x005e240000000a00 */
[----:B0-----:R-:W2:Y:S02]  /*1230*/  LDG.E.64 R2, desc[UR50][R2.64] ;  /* 0x0000003202027981 */ /* 0x001ea4000c1e1b00 */
[----:B--2---:R-:W-:-:S04]  /*1240*/  ISETP.NE.U32.AND P0, PT, R2, RZ, PT ;  /* 0x000000ff0200720c */ /* 0x004fc80003f05070 */
[----:B------:R-:W-:-:S13]  /*1250*/  ISETP.NE.AND.EX P0, PT, R3, RZ, PT, P0 ;  /* 0x000000ff0300720c */ /* 0x000fda0003f05300 */
[----:B------:R-:W-:Y:S05]  /*1260*/  @!P0 BRA `(.L_x_14) ;  /* 0x0000000000088947 */ /* 0x000fea0003800000 */
[----:B------:R0:W5:Y:S01]  /*1270*/  LD.E R18, desc[UR50][R2.64] ;  /* 0x0000003202127980 */ /* 0x000162000c101900 */
[----:B------:R-:W-:Y:S05]  /*1280*/  BRA `(.L_x_15) ;  /* 0x0000000000247947 */ /* 0x000fea0003800000 */
.L_x_14:
[----:B------:R-:W-:Y:S02]  /*1290*/  ULDC.64 UR4, c[0x0][0x590] ;  /* 0x0001640000047ab9 */ /* 0x000fe40000000a00 */
[----:B------:R-:W-:-:S04]  /*12a0*/  ISETP.NE.U32.AND P0, PT, RZ, UR4, PT ;  /* 0x00000004ff007c0c */ /* 0x000fc8000bf05070 */
[----:B------:R-:W-:-:S13]  /*12b0*/  ISETP.NE.AND.EX P0, PT, RZ, UR5, PT, P0 ;  /* 0x00000005ff007c0c */ /* 0x000fda000bf05300 */
[----:B------:R-:W-:Y:S05]  /*12c0*/  @!P0 BRA `(.L_x_16) ;  /* 0x00000000000c8947 */ /* 0x000fea0003800000 */
[----:B------:R-:W3:Y:S02]  /*12d0*/  LDC.64 R18, c[0x0][0x590] ;  /* 0x00016400ff127b82 */ /* 0x000ee40000000a00 */
[----:B---3--:R3:W5:Y:S01]  /*12e0*/  LDG.E R18, desc[UR50][R18.64] ;  /* 0x0000003212127981 */ /* 0x008762000c1e1900 */
[----:B------:R-:W-:Y:S05]  /*12f0*/  BRA `(.L_x_15) ;  /* 0x0000000000087947 */ /* 0x000fea0003800000 */
.L_x_16:
[----:B------:R-:W-:Y:S02]  /*1300*/  ULDC UR4, c[0x0][0x584] ;  /* 0x0001610000047ab9 */ /* 0x000fe40000000800 */
[----:B------:R-:W-:-:S07]  /*1310*/  IMAD.U32 R18, RZ, RZ, UR4 ;  /* 0x00000004ff127e24 */ /* 0x000fce000f8e00ff */
.L_x_15:
[----:B------:R-:W-:-:S13]  /*1320*/  LOP3.LUT P0, RZ, R0, 0xff, RZ, 0xc0, !PT ;  /* 0x000000ff00ff7812 */ /* 0x000fda000780c0ff */
[----:B------:R-:W-:Y:S05]  /*1330*/  @!P0 EXIT ;  /* 0x000000000000894d */ /* 0x000fea0003800000 */
[----:B------:R-:W-:Y:S01]  /*1340*/  ULDC UR4, c[0x0][0x28c] ;  /* 0x0000a30000047ab9 */ /* 0x000fe20000000800 */
[----:B------:R-:W-:Y:S01]  /*1350*/  ULDC.64 UR6, c[0x0][0x5c8] ;  /* 0x0001720000067ab9 */ /* 0x000fe20000000a00 */
[----:B------:R-:W-:Y:S02]  /*1360*/  UIADD3 UR4, UR4, 0x7f, URZ ;  /* 0x0000007f04047890 */ /* 0x000fe4000fffe03f */
[----:B------:R-:W-:Y:S02]  /*1370*/  USHF.L.U64.HI UR38, UR6, 0x7, UR7 ;  /* 0x0000000706267899 */ /* 0x000fe40008010207 */
[----:B------:R-:W-:Y:S02]  /*1380*/  USHF.R.S32.HI UR5, URZ, 0x1f, UR4 ;  /* 0x0000001f3f057899 */ /* 0x000fe40008011404 */
[----:B------:R-:W-:Y:S02]  /*1390*/  USHF.L.U32 UR39, UR6, 0x7, URZ ;  /* 0x0000000706277899 */ /* 0x000fe4000800063f */
[----:B------:R-:W-:-:S02]  /*13a0*/  ULEA.HI UR5, UR5, UR4, URZ, 0x7 ;  /* 0x0000000405057291 */ /* 0x000fc4000f8f383f */
[----:B------:R-:W-:Y:S02]  /*13b0*/  USHF.L.U64.HI UR40, UR6, 0x3, UR7 ;  /* 0x0000000306287899 */ /* 0x000fe40008010207 */
[----:B------:R-:W-:Y:S02]  /*13c0*/  USHF.L.U32 UR41, UR6, 0x3, URZ ;  /* 0x0000000306297899 */ /* 0x000fe4000800063f */
[----:B------:R-:W-:Y:S02]  /*13d0*/  USHF.L.U64.HI UR42, UR6, 0x8, UR7 ;  /* 0x00000008062a7899 */ /* 0x000fe40008010207 */
[----:B------:R-:W-:Y:S02]  /*13e0*/  USHF.L.U32 UR43, UR6, 0x8, URZ ;  /* 0x00000008062b7899 */ /* 0x000fe4000800063f */
[----:B------:R-:W-:Y:S01]  /*13f0*/  USHF.R.S32.HI UR46, URZ, 0x7, UR5 ;  /* 0x000000073f2e7899 */ /* 0x000fe20008011405 */
[----:B------:R-:W-:Y:S01]  /*1400*/  UMOV UR45, URZ ;  /* 0x0000003f002d7c82 */ /* 0x000fe20008000000 */
[----:B------:R-:W-:-:S10]  /*1410*/  UMOV UR44, URZ ;  /* 0x0000003f002c7c82 */ /* 0x000fd40008000000 */
.L_x_520:
[----:B----4-:R-:W4:Y:S01]  /*1420*/  S2R R0, SR_TID.X ;  /* 0x0000000000007919 */ /* 0x010f220000002100 */
[----:B------:R-:W0:Y:S01]  /*1430*/  S2UR UR7, SR_CgaCtaId ;  /* 0x00000000000779c3 */ /* 0x000e220000008800 */
[----:B------:R-:W-:Y:S02]  /*1440*/  UMOV UR6, 0x400 ;  /* 0x0000040000067882 */ /* 0x000fe40000000000 */
[----:B0-----:R-:W-:Y:S01]  /*1450*/  ULEA UR6, UR7, UR6, 0x18 ;  /* 0x0000000607067291 */ /* 0x001fe2000f8ec03f */
[----:B----4-:R-:W-:-:S04]  /*1460*/  LOP3.LUT R0, R0, 0x80, RZ, 0xc0, !PT ;  /* 0x0000008000007812 */ /* 0x010fc800078ec0ff */
[----:B------:R-:W-:-:S06]  /*1470*/  SHF.R.U32.HI R0, RZ, 0x7, R0 ;  /* 0x00000007ff007819 */ /* 0x000fcc0000011600 */
[----:B------:R-:W0:Y:S02]  /*1480*/  SHFL.IDX PT, R0, R0, RZ, 0x1f ;  /* 0x00001fff00007589 */ /* 0x000e2400000e0000 */
[----:B0-----:R-:W-:-:S13]  /*1490*/  R2UR UR4, R0 ;  /* 0x00000000000472ca */ /* 0x001fda00000e0000 */
[----:B------:R-:W-:-:S04]  /*14a0*/  ULEA.HI UR5, UR4, UR4, URZ, 0x1 ;  /* 0x0000000404057291 */ /* 0x000fc8000f8f083f */
[----:B------:R-:W-:-:S04]  /*14b0*/  ULOP3.LUT UR5, UR5, 0x7fffe, URZ, 0xc0, !UPT ;  /* 0x0007fffe05057892 */ /* 0x000fc8000f8ec03f */
[----:B------:R-:W-:-:S03]  /*14c0*/  UIADD3 UR5, UR4, -UR5, URZ ;  /* 0x8000000504057290 */ /* 0x000fc6000fffe03f */
[----:B------:R-:W-:Y:S01]  /*14d0*/  ULDC UR4, c[0x0][0x28c] ;  /* 0x0000a30000047ab9 */ /* 0x000fe20000000800 */
[----:B------:R-:W-:Y:S01]  /*14e0*/  ULEA UR5, UR5, UR6, 0xd ;  /* 0x0000000605057291 */ /* 0x000fe2000f8e683f */
[----:B------:R-:W-:-:S03]  /*14f0*/  ISETP.LT.AND P0, PT, RZ, UR4, PT ;  /* 0x00000004ff007c0c */ /* 0x000fc6000bf01270 */
[----:B------:R-:W-:-:S04]  /*1500*/  UIADD3 UR5, UR5, 0x100, URZ ;  /* 0x0000010005057890 */ /* 0x000fc8000fffe03f */
[----:B------:R-:W-:-:S04]  /*1510*/  USHF.R.U32.HI UR5, URZ, 0x4, UR5 ;  /* 0x000000043f057899 */ /* 0x000fc80008011605 */
[----:B------:R-:W-:Y:S02]  /*1520*/  ULOP3.LUT UR52, UR5, 0x3fff, URZ, 0xc0, !UPT ;  /* 0x00003fff05347892 */ /* 0x000fe4000f8ec03f */
[----:B--2---:R-:W-:Y:S10]  /*1530*/  @P0 BRA `(.L_x_17) ;  /* 0x0000000000400947 */ /* 0x004ff40003800000 */
[----:B------:R-:W-:Y:S01]  /*1540*/  MOV R0, 0x0 ;  /* 0x0000000000007802 */ /* 0x000fe20000000f00 */
[----:B------:R-:W-:Y:S01]  /*1550*/  ULDC.64 UR4, c[0x4][0x68] ;  /* 0x01001a0000047ab9 */ /* 0x000fe20000000a00 */
[----:B------:R-:W-:Y:S01]  /*1560*/  ULDC.64 UR6, c[0x4][0x8] ;  /* 0x0100020000067ab9 */ /* 0x000fe20000000a00 */
[----:B------:R-:W-:Y:S01]  /*1570*/  IMAD.U32 R4, RZ, RZ, UR4 ;  /* 0x00000004ff047e24 */ /* 0x000fe2000f8e00ff */
[----:B--2---:R0:W2:Y:S01]  /*1580*/  LDC.64 R2, c[0x4][R0] ;  /* 0x0100000000027b82 */ /* 0x0040a20000000a00 */
[----:B------:R-:W-:Y:S01]  /*1590*/  IMAD.U32 R5, RZ, RZ, UR5 ;  /* 0x00000005ff057e24 */ /* 0x000fe2000f8e00ff */
[----:B------:R-:W-:Y:S01]  /*15a0*/  ULDC.64 UR4, c[0x4][0x70] ;  /* 0x01001c0000047ab9 */ /* 0x000fe20000000a00 */
[----:B------:R-:W-:Y:S02]  /*15b0*/  IMAD.U32 R10, RZ, RZ, UR6 ;  /* 0x00000006ff0a7e24 */ /* 0x000fe4000f8e00ff */
[----:B-1----:R-:W-:Y:S02]  /*15c0*/  IMAD.U32 R6, RZ, RZ, UR4 ;  /* 0x00000004ff067e24 */ /* 0x002fe4000f8e00ff */
[----:B------:R-:W-:-:S02]  /*15d0*/  IMAD.U32 R7, RZ, RZ, UR5 ;  /* 0x00000005ff077e24 */ /* 0x000fc4000f8e00ff */
[----:B------:R-:W-:Y:S02]  /*15e0*/  IMAD.U32 R11, RZ, RZ, UR7 ;  /* 0x00000007ff0b7e24 */ /* 0x000fe4000f8e00ff */
[----:B------:R-:W-:Y:S02]  /*15f0*/  IMAD.MOV.U32 R8, RZ, RZ, 0x1e1 ;  /* 0x000001e1ff087424 */ /* 0x000fe400078e00ff */
[----:B------:R-:W-:Y:S02]  /*1600*/  IMAD.MOV.U32 R12, RZ, RZ, 0x1 ;  /* 0x00000001ff0c7424 */ /* 0x000fe400078e00ff */
[----:B0-----:R-:W-:-:S07]  /*1610*/  IMAD.MOV.U32 R13, RZ, RZ, RZ ;  /* 0x000000ffff0d7224 */ /* 0x001fce00078e00ff */
[----:B------:R-:W-:-:S07]  /*1620*/  LEPC R20, `(.L_x_17) ;  /* 0x000000001014794e */ /* 0x000fce0000000000 */
[----:B--23-5:R-:W-:Y:S05]  /*1630*/  CALL.ABS.NOINC R2 ;  /* 0x0000000002007343 */ /* 0x02cfea0003c00000 */
.L_x_17:
[----:B------:R-:W-:-:S06]  /*1640*/  ULOP3.LUT UR4, UR36, 0x1, URZ, 0xfc, !UPT ;  /* 0x0000000124047892 */ /* 0x000fcc000f8efc3f */
[----:B------:R-:W-:-:S05]  /*1650*/  IMAD.U32 R0, RZ, RZ, UR4 ;  /* 0x00000004ff007e24 */ /* 0x000fca000f8e00ff */
[----:B------:R-:W-:-:S13]  /*1660*/  ISETP.NE.AND P0, PT, R0, 0x3, PT ;  /* 0x000000030000780c */ /* 0x000fda0003f05270 */
[----:B------:R-:W-:Y:S05]  /*1670*/  @!P0 BRA `(.L_x_18) ;  /* 0x0000000000048947 */ /* 0x000fea0003800000 */
[----:B------:R-:W-:Y:S01]  /*1680*/  BPT.TRAP 0x1 ;  /* 0x000000040000795c */ /* 0x000fe20000300000 */
.L_x_18:
[----:B------:R-:W0:Y:S01]  /*1690*/  S2UR UR5, SR_CgaCtaId ;  /* 0x00000000000579c3 */ /* 0x000e220000008800 */
[----:B------:R-:W-:Y:S01]  /*16a0*/  UMOV UR4, 0x400 ;  /* 0x0000040000047882 */ /* 0x000fe20000000000 */
[----:B--2---:R-:W-:Y:S02]  /*16b0*/  IMAD.U32 R2, RZ, RZ, UR45 ;  /* 0x0000002dff027e24 */ /* 0x004fe4000f8e00ff */
[----:B------:R-:W-:-:S03]  /*16c0*/  IMAD.U32 R3, RZ, RZ, UR44 ;  /* 0x0000002cff037e24 */ /* 0x000fc6000f8e00ff */
[----:B------:R-:W-:Y:S01]  /*16d0*/  SHF.L.U32 R2, R2, 0x1f, RZ ;  /* 0x0000001f02027819 */ /* 0x000fe200000006ff */
[----:B0-----:R-:W-:-:S06]  /*16e0*/  ULEA UR4, UR5, UR4, 0x18 ;  /* 0x0000000405047291 */ /* 0x001fcc000f8ec03f */
[----:B------:R-:W-:-:S04]  /*16f0*/  IMAD.U32 R0, RZ, RZ, UR4 ;  /* 0x00000004ff007e24 */ /* 0x000fc8000f8e00ff */
[----:B------:R-:W-:-:S04]  /*1700*/  IMAD R3, R3, 0x8, R0 ;  /* 0x0000000803037824 */ /* 0x000fc800078e0200 */
[----:B------:R0:W2:Y:S01]  /*1710*/  SYNCS.PHASECHK.TRANS64.TRYWAIT P1, [R3+URZ], R2 ;  /* 0x00000002030075a7 */ /* 0x0000a2000802017f */
[----:B------:R-:W-:Y:S05]  /*1720*/  @!P0 BRA `(.L_x_19) ;  /* 0x0000000000048947 */ /* 0x000fea0003800000 */
[----:B------:R-:W-:Y:S01]  /*1730*/  BPT.TRAP 0x1 ;  /* 0x000000040000795c */ /* 0x000fe20000300000 */
.L_x_19:
[----:B--2---:R-:W-:Y:S05]  /*1740*/  @P1 BRA `(.L_x_20) ;  /* 0x0000000000081947 */ /* 0x004fea0003800000 */
[----:B------:R-:W2:Y:S02]  /*1750*/  SYNCS.PHASECHK.TRANS64.TRYWAIT P1, [R3+URZ], R2 ;  /* 0x00000002030075a7 */ /* 0x000ea4000802017f */
[----:B--2---:R-:W-:Y:S05]  /*1760*/  @!P1 BRA `(.L_x_21) ;  /* 0x0000017400849947 */ /* 0x004fea0003800000 */
.L_x_20:
[----:B------:R-:W-:-:S04]  /*1770*/  UISETP.LT.AND UP0, UPT, UR46, 0x1, UPT ;  /* 0x000000012e00788c */ /* 0x000fc8000bf01270 */
[----:B------:R-:W-:-:S06]  /*1780*/  USEL UR4, UR46, 0x1, UP0 ;  /* 0x000000012e047887 */ /* 0x000fcc0008000000 */
[----:B0-2---:R-:W-:Y:S01]  /*1790*/  IMAD.U32 R2, RZ, RZ, UR4 ;  /* 0x00000004ff027e24 */ /* 0x005fe2000f8e00ff */
[----:B------:R-:W-:Y:S05]  /*17a0*/  WARPSYNC.ALL ;  /* 0x0000000000007948 */ /* 0x000fea0003800000 */
[----:B------:R-:W-:-:S04]  /*17b0*/  IADD3 R2, -R2, UR46, RZ ;  /* 0x0000002e02027c10 */ /* 0x000fc8000fffe1ff */
[----:B------:R-:W-:Y:S02]  /*17c0*/  ISETP.GE.AND P1, PT, R2, 0x1, PT ;  /* 0x000000010200780c */ /* 0x000fe40003f26270 */
[----:B------:R-:W-:Y:S01]  /*17d0*/  R2UR UR4, R0 ;  /* 0x00000000000472ca */ /* 0x000fe200000e0000 */
[----:B------:R-:W-:Y:S01]  /*17e0*/  ULOP3.LUT UR32, UR52, 0x10000, URZ, 0xfc, !UPT ;  /* 0x0001000034207892 */ /* 0x000fe2000f8efc3f */
[----:B------:R-:W-:Y:S01]  /*17f0*/  WARPGROUP.ARRIVE ;  /* 0x00000000000079c5 */ /* 0x000fe20000000000 */
[----:B------:R-:W-:Y:S01]  /*1800*/  UMOV UR13, 0x40000040 ;  /* 0x40000040000d7882 */ /* 0x000fe20000000000 */
[----:B------:R-:W-:Y:S01]  /*1810*/  UMOV UR15, 0x40000040 ;  /* 0x40000040000f7882 */ /* 0x000fe20000000000 */
[----:B------:R-:W-:Y:S01]  /*1820*/  UIMAD UR34, UR44, 0xc00, UR32 ;  /* 0x00000c002c2278a4 */ /* 0x000fe2000f8e0220 */
[----:B------:R-:W-:Y:S01]  /*1830*/  UMOV UR17, UR13 ;  /* 0x0000000d00117c82 */ /* 0x000fe20008000000 */
[----:B------:R-:W-:Y:S01]  /*1840*/  UMOV UR19, 0x40000040 ;  /* 0x4000004000137882 */ /* 0x000fe20000000000 */
[----:B------:R-:W-:Y:S01]  /*1850*/  UMOV UR25, UR13 ;  /* 0x0000000d00197c82 */ /* 0x000fe20008000000 */
[----:B------:R-:W-:Y:S01]  /*1860*/  UMOV UR27, 0x40000040 ;  /* 0x40000040001b7882 */ /* 0x000fe20000000000 */
[----:B------:R-:W-:-:S02]  /*1870*/  UMOV UR5, UR13 ;  /* 0x0000000d00057c82 */ /* 0x000fc40008000000 */
[----:B------:R-:W-:Y:S01]  /*1880*/  UMOV UR12, UR34 ;  /* 0x00000022000c7c82 */ /* 0x000fe20008000000 */
[----:B------:R-:W-:Y:S01]  /*1890*/  UIADD3 UR4, UR4, 0x24100, URZ ;  /* 0x0002410004047890 */ /* 0x000fe2000fffe03f */
[----:B------:R-:W-:Y:S01]  /*18a0*/  UMOV UR16, UR12 ;  /* 0x0000000c00107c82 */ /* 0x000fe20008000000 */
[----:B------:R-:W-:Y:S02]  /*18b0*/  UMOV UR24, UR12 ;  /* 0x0000000c00187c82 */ /* 0x000fe40008000000 */
[----:B------:R-:W-:Y:S01]  /*18c0*/  USHF.R.U32.HI UR4, URZ, 0x4, UR4 ;  /* 0x000000043f047899 */ /* 0x000fe20008011604 */
[----:B------:R-:W-:Y:S01]  /*18d0*/  UMOV UR7, 0x40000040 ;  /* 0x4000004000077882 */ /* 0x000fe20000000000 */
[----:B------:R-:W-:Y:S02]  /*18e0*/  UMOV UR8, UR12 ;  /* 0x0000000c00087c82 */ /* 0x000fe40008000000 */
[----:B------:R-:W-:Y:S01]  /*18f0*/  ULOP3.LUT UR4, UR4, 0x3fff, URZ, 0xc0, !UPT ;  /* 0x00003fff04047892 */ /* 0x000fe2000f8ec03f */
[----:B------:R-:W-:Y:S01]  /*1900*/  UMOV UR9, UR13 ;  /* 0x0000000d00097c82 */ /* 0x000fe20008000000 */
[----:B------:R-:W-:-:S02]  /*1910*/  UMOV UR11, 0x40000040 ;  /* 0x40000040000b7882 */ /* 0x000fc40000000000 */
[----:B------:R-:W-:Y:S02]  /*1920*/  ULOP3.LUT UR33, UR4, 0x10000, URZ, 0xfc, !UPT ;  /* 0x0001000004217892 */ /* 0x000fe4000f8efc3f */
[----:B------:R-:W-:Y:S02]  /*1930*/  UIADD3 UR20, UR34, 0x400, URZ ;  /* 0x0000040022147890 */ /* 0x000fe4000fffe03f */
[----:B------:R-:W-:Y:S01]  /*1940*/  UIMAD UR35, UR44, 0x500, UR33 ;  /* 0x000005002c2378a4 */ /* 0x000fe2000f8e0221 */
[----:B------:R-:W-:Y:S01]  /*1950*/  UMOV UR4, UR12 ;  /* 0x0000000c00047c82 */ /* 0x000fe20008000000 */
[----:B------:R-:W-:Y:S02]  /*1960*/  UIADD3 UR21, UR34, 0x800, URZ ;  /* 0x0000080022157890 */ /* 0x000fe4000fffe03f */
[----:B------:R-:W-:-:S03]  /*1970*/  UIADD3 UR18, UR35, 0x100, URZ ;  /* 0x0000010023127890 */ /* 0x000fc6000fffe03f */
[----:B------:R-:W-:Y:S01]  /*1980*/  UMOV UR14, UR35 ;  /* 0x00000023000e7c82 */ /* 0x000fe20008000000 */
[----:B------:R-:W-:Y:S01]  /*1990*/  UIADD3 UR26, UR35, 0x200, URZ ;  /* 0x00000200231a7890 */ /* 0x000fe2000fffe03f */
[----:B------:R-:W-:Y:S01]  /*19a0*/  IGMMA.64x32x32.S8.S8 R24, gdesc[UR12], RZ, !UPT, gsb0 ;  /* 0x012000000c1879f1 */ /* 0x000fe2000c0410ff */
[----:B------:R-:W-:Y:S02]  /*19b0*/  UIADD3 UR6, UR35, 0x300, URZ ;  /* 0x0000030023067890 */ /* 0x000fe4000fffe03f */
[----:B------:R-:W-:Y:S01]  /*19c0*/  UIADD3 UR10, UR35, 0x400, URZ ;  /* 0x00000400230a7890 */ /* 0x000fe2000fffe03f */
[----:B------:R-:W-:Y:S01]  /*19d0*/  UMOV UR12, UR21 ;  /* 0x00000015000c7c82 */ /* 0x000fe20008000000 */
[----:B------:R-:W-:Y:S01]  /*19e0*/  UMOV UR22, UR14 ;  /* 0x0000000e00167c82 */ /* 0x000fe20008000000 */
[----:B------:R-:W-:Y:S01]  /*19f0*/  UMOV UR23, UR15 ;  /* 0x0000000f00177c82 */ /* 0x000fe20008000000 */
[----:B------:R-:W-:Y:S01]  /*1a00*/  UMOV UR13, 0x40000040 ;  /* 0x40000040000d7882 */ /* 0x000fe20000000000 */
[----:B------:R-:W-:-:S02]  /*1a10*/  UIADD3 UR28, UR34, 0x2, URZ ;  /* 0x00000002221c7890 */ /* 0x000fc4000fffe03f */
[----:B------:R-:W-:Y:S01]  /*1a20*/  UIADD3 UR30, UR35, 0x2, URZ ;  /* 0x00000002231e7890 */ /* 0x000fe2000fffe03f */
[----:B------:R-:W-:Y:S01]  /*1a30*/  UMOV UR29, 0x40000040 ;  /* 0x40000040001d7882 */ /* 0x000fe20000000000 */
[----:B------:R-:W-:Y:S01]  /*1a40*/  UMOV UR31, 0x40000040 ;  /* 0x40000040001f7882 */ /* 0x000fe20000000000 */
[----:B------:R-:W-:Y:S02]  /*1a50*/  WARPGROUP.DEPBAR.LE gsb0, 0x0 ;  /* 0x00008000000079c5 */ /* 0x000fe40000010000 */
[----:B------:R-:W-:Y:S01]  /*1a60*/  WARPGROUP.ARRIVE ;  /* 0x00000000000079c5 */ /* 0x000fe20000000000 */
[----:B------:R-:W-:Y:S02]  /*1a70*/  IMAD.MOV.U32 R23, RZ, RZ, R24 ;  /* 0x000000ffff177224 */ /* 0x000fe400078e0018 */
[----:B------:R-:W-:Y:S02]  /*1a80*/  IMAD.MOV.U32 R21, RZ, RZ, R25 ;  /* 0x000000ffff157224 */ /* 0x000fe400078e0019 */
[----:B------:R-:W-:Y:S01]  /*1a90*/  IMAD.MOV.U32 R20, RZ, RZ, R26 ;  /* 0x000000ffff147224 */ /* 0x000fe200078e001a */
[----:B------:R-:W-:Y:S01]  /*1aa0*/  IGMMA.64x32x32.S8.S8 R200, gdesc[UR16], RZ, !UPT, gsb0 ;  /* 0x0120000010c879f1 */ /* 0x000fe2000c0410ff */
[----:B------:R-:W-:-:S02]  /*1ab0*/  IMAD.MOV.U32 R15, RZ, RZ, R27 ;  /* 0x000000ffff0f7224 */ /* 0x000fc400078e001b */
[----:B------:R-:W-:Y:S02]  /*1ac0*/  IMAD.MOV.U32 R14, RZ, RZ, R28 ;  /* 0x000000ffff0e7224 */ /* 0x000fe400078e001c */
[----:B------:R-:W-:Y:S02]  /*1ad0*/  IMAD.MOV.U32 R13, RZ, RZ, R29 ;  /* 0x000000ffff0d7224 */ /* 0x000fe400078e001d */
[----:B------:R-:W-:Y:S02]  /*1ae0*/  IMAD.MOV.U32 R12, RZ, RZ, R30 ;  /* 0x000000ffff0c7224 */ /* 0x000fe400078e001e */
[----:B------:R-:W-:Y:S02]  /*1af0*/  IMAD.MOV.U32 R11, RZ, RZ, R31 ;  /* 0x000000ffff0b7224 */ /* 0x000fe400078e001f */
[----:B------:R-:W-:Y:S02]  /*1b00*/  IMAD.MOV.U32 R10, RZ, RZ, R32 ;  /* 0x000000ffff0a7224 */ /* 0x000fe400078e0020 */
[----:B------:R-:W-:-:S02]  /*1b10*/  IMAD.MOV.U32 R9, RZ, RZ, R33 ;  /* 0x000000ffff097224 */ /* 0x000fc400078e0021 */
[----:B------:R-:W-:Y:S02]  /*1b20*/  IMAD.MOV.U32 R8, RZ, RZ, R34 ;  /* 0x000000ffff087224 */ /* 0x000fe400078e0022 */
[----:B-1----:R-:W-:Y:S02]  /*1b30*/  IMAD.MOV.U32 R7, RZ, RZ, R35 ;  /* 0x000000ffff077224 */ /* 0x002fe400078e0023 */
[----:B------:R-:W-:Y:S02]  /*1b40*/  IMAD.MOV.U32 R6, RZ, RZ, R36 ;  /* 0x000000ffff067224 */ /* 0x000fe400078e0024 */
[----:B------:R-:W-:Y:S02]  /*1b50*/  IMAD.MOV.U32 R5, RZ, RZ, R37 ;  /* 0x000000ffff057224 */ /* 0x000fe400078e0025 */
[----:B------:R-:W-:Y:S02]  /*1b60*/  IMAD.MOV.U32 R4, RZ, RZ, R38 ;  /* 0x000000ffff047224 */ /* 0x000fe400078e0026 */
[----:B------:R-:W-:Y:S01]  /*1b70*/  IMAD.MOV.U32 R3, RZ, RZ, R39 ;  /* 0x000000ffff037224 */ /* 0x000fe200078e0027 */
[----:B------:R-:W-:-:S02]  /*1b80*/  WARPGROUP.DEPBAR.LE gsb0, 0x0 ;  /* 0x00008000000079c5 */ /* 0x000fc40000010000 */
[----:B------:R-:W-:Y:S01]  /*1b90*/  WARPGROUP.ARRIVE ;  /* 0x00000000000079c5 */ /* 0x000fe20000000000 */
[----:B------:R0:W-:Y:S04]  /*1ba0*/  STL.64 [R1+0x1a8], R214 ;  /* 0x0001a8d601007387 */ /* 0x0001e80000100a00 */
[----:B------:R1:W-:Y:S01]  /*1bb0*/  STL.64 [R1+0x1a0], R212 ;  /* 0x0001a0d401007387 */ /* 0x0003e20000100a00 */
[----:B------:R-:W-:Y:S03]  /*1bc0*/  IGMMA.64x32x32.S8.S8 R152, gdesc[UR24], RZ, !UPT, gsb0 ;  /* 0x01200000189879f1 */ /* 0x000fe6000c0410ff */
[----:B------:R2:W-:Y:S04]  /*1bd0*/  STL.64 [R1+0x198], R210 ;  /* 0x000198d201007387 */ /* 0x0005e80000100a00 */
[----:B------:R4:W-:Y:S01]  /*1be0*/  STL.64 [R1+0x190], R208 ;  /* 0x000190d001007387 */ /* 0x0009e20000100a00 */
[----:B0-----:R-:W-:-:S02]  /*1bf0*/  IMAD.MOV.U32 R214, RZ, RZ, R4 ;  /* 0x000000ffffd67224 */ /* 0x001fc400078e0004 */
[----:B------:R-:W-:Y:S01]  /*1c00*/  IMAD.MOV.U32 R215, RZ, RZ, R3 ;  /* 0x000000ffffd77224 */ /* 0x000fe200078e0003 */
[----:B------:R0:W-:Y:S01]  /*1c10*/  STL.64 [R1+0x188], R206 ;  /* 0x000188ce01007387 */ /* 0x0001e20000100a00 */
[----:B-1----:R-:W-:Y:S02]  /*1c20*/  IMAD.MOV.U32 R212, RZ, RZ, R6 ;  /* 0x000000ffffd47224 */ /* 0x002fe400078e0006 */
[----:B------:R-:W-:Y:S01]  /*1c30*/  IMAD.MOV.U32 R213, RZ, RZ, R5 ;  /* 0x000000ffffd57224 */ /* 0x000fe200078e0005 */
[----:B------:R1:W-:Y:S01]  /*1c40*/  STL.64 [R1+0x180], R204 ;  /* 0x000180cc01007387 */ /* 0x0003e20000100a00 */
[----:B--2---:R-:W-:Y:S02]  /*1c50*/  IMAD.MOV.U32 R210, RZ, RZ, R8 ;  /* 0x000000ffffd27224 */ /* 0x004fe400078e0008 */
[----:B------:R-:W-:Y:S01]  /*1c60*/  IMAD.MOV.U32 R211, RZ, RZ, R7 ;  /* 0x000000ffffd37224 */ /* 0x000fe200078e0007 */
[----:B------:R2:W-:Y:S01]  /*1c70*/  STL.64 [R1+0x178], R202 ;  /* 0x000178ca01007387 */ /* 0x0005e20000100a00 */
[----:B----4-:R-:W-:-:S02]  /*1c80*/  IMAD.MOV.U32 R208, RZ, RZ, R10 ;  /* 0x000000ffffd07224 */ /* 0x010fc400078e000a */
[----:B------:R-:W-:Y:S01]  /*1c90*/  IMAD.MOV.U32 R209, RZ, RZ, R9 ;  /* 0x000000ffffd17224 */ /* 0x000fe200078e0009 */
[----:B------:R4:W-:Y:S01]  /*1ca0*/  STL.64 [R1+0x170], R200 ;  /* 0x000170c801007387 */ /* 0x0009e20000100a00 */
[----:B0-----:R-:W-:Y:S02]  /*1cb0*/  IMAD.MOV.U32 R206, RZ, RZ, R12 ;  /* 0x000000ffffce7224 */ /* 0x001fe400078e000c */
[----:B------:R-:W-:Y:S02]  /*1cc0*/  IMAD.MOV.U32 R207, RZ, RZ, R11 ;  /* 0x000000ffffcf7224 */ /* 0x000fe400078e000b */
[----:B-1----:R-:W-:Y:S02]  /*1cd0*/  IMAD.MOV.U32 R204, RZ, RZ, R14 ;  /* 0x000000ffffcc7224 */ /* 0x002fe400078e000e */
[----:B------:R-:W-:Y:S02]  /*1ce0*/  IMAD.MOV.U32 R205, RZ, RZ, R13 ;  /* 0x000000ffffcd7224 */ /* 0x000fe400078e000d */
[----:B--2---:R-:W-:-:S02]  /*1cf0*/  IMAD.MOV.U32 R202, RZ, RZ, R20 ;  /* 0x000000ffffca7224 */ /* 0x004fc400078e0014 */
[----:B------:R-:W-:Y:S02]  /*1d00*/  IMAD.MOV.U32 R203, RZ, RZ, R15 ;  /* 0x000000ffffcb7224 */ /* 0x000fe400078e000f */
[----:B----4-:R-:W-:Y:S02]  /*1d10*/  IMAD.MOV.U32 R200, RZ, RZ, R23 ;  /* 0x000000ffffc87224 */ /* 0x010fe400078e0017 */
[----:B------:R-:W-:Y:S01]  /*1d20*/  IMAD.MOV.U32 R201, RZ, RZ, R21 ;  /* 0x000000ffffc97224 */ /* 0x000fe200078e0015 */
[----:B------:R-:W-:Y:S02]  /*1d30*/  WARPGROUP.DEPBAR.LE gsb0, 0x0 ;  /* 0x00008000000079c5 */ /* 0x000fe40000010000 */
[----:B------:R-:W-:-:S06]  /*1d40*/  WARPGROUP.ARRIVE ;  /* 0x00000000000079c5 */ /* 0x000fcc0000000000 */
[----:B------:R-:W-:Y:S03]  /*1d50*/  IGMMA.64x32x32.S8.S8 R104, gdesc[UR4], RZ, !UPT, gsb0 ;  /* 0x01200000046879f1 */ /* 0x000fe6000c0410ff */
[----:B------:R-:W-:Y:S02]  /*1d60*/  WARPGROUP.DEPBAR.LE gsb0, 0x0 ;  /* 0x00008000000079c5 */ /* 0x000fe40000010000 */
[----:B------:R-:W-:-:S06]  /*1d70*/  WARPGROUP.ARRIVE ;  /* 0x00000000000079c5 */ /* 0x000fcc0000000000 */
[----:B------:R-:W-:Y:S01]  /*1d80*/  IGMMA.64x32x32.S8.S8 R56, gdesc[UR8], RZ, !UPT, gsb0 ;  /* 0x01200000083879f1 */ /* 0x000fe2000c0410ff */
[----:B------:R-:W-:Y:S01]  /*1d90*/  UMOV UR8, UR20 ;  /* 0x0000001400087c82 */ /* 0x000fe20008000000 */
[----:B------:R-:W-:Y:S01]  /*1da0*/  UMOV UR9, 0x40000040 ;  /* 0x4000004000097882 */ /* 0x000fe20000000000 */
[----:B------:R-:W-:Y:S01]  /*1db0*/  UMOV UR4, UR8 ;  /* 0x0000000800047c82 */ /* 0x000fe20008000000 */
[----:B------:R-:W-:Y:S01]  /*1dc0*/  UMOV UR5, UR9 ;  /* 0x0000000900057c82 */ /* 0x000fe20008000000 */
[----:B------:R-:W-:Y:S01]  /*1dd0*/  UMOV UR24, UR8 ;  /* 0x0000000800187c82 */ /* 0x000fe20008000000 */
[----:B------:R-:W-:Y:S01]  /*1de0*/  UMOV UR25, UR9 ;  /* 0x0000000900197c82 */ /* 0x000fe20008000000 */
[----:B------:R-:W-:Y:S01]  /*1df0*/  UMOV UR16, UR8 ;  /* 0x0000000800107c82 */ /* 0x000fe20008000000 */
[----:B------:R-:W-:Y:S01]  /*1e00*/  UMOV UR17, UR9 ;  /* 0x0000000900117c82 */ /* 0x000fe20008000000 */
[----:B------:R-:W-:Y:S01]  /*1e10*/  UMOV UR20, UR8 ;  /* 0x0000000800147c82 */ /* 0x000fe20008000000 */
[----:B------:R-:W-:Y:S01]  /*1e20*/  UMOV UR21, UR9 ;  /* 0x0000000900157c82 */ /* 0x000fe20008000000 */
[----:B------:R-:W-:-:S02]  /*1e30*/  WARPGROUP.DEPBAR.LE gsb0, 0x0 ;  /* 0x00008000000079c5 */ /* 0x000fc40000010000 */
[----:B------:R-:W-:-:S06]  /*1e40*/  WARPGROUP.ARRIVE ;  /* 0x00000000000079c5 */ /* 0x000fcc0000000000 */
[----:B------:R-:W-:Y:S01]  /*1e50*/  IGMMA.64x32x32.S8.S8 R40, gdesc[UR8], RZ, !UPT, gsb0 ;  /* 0x01200000082879f1 */ /* 0x000fe2000c0410ff */
[----:B------:R-:W-:Y:S01]  /*1e60*/  UMOV UR8, UR28 ;  /* 0x0000001c00087c82 */ /* 0x000fe20008000000 */
[----:B------:R-:W-:Y:S01]  /*1e70*/  UMOV UR9, UR29 ;  /* 0x0000001d00097c82 */ /* 0x000fe20008000000 */
[----:B------:R-:W-:Y:S02]  /*1e80*/  WARPGROUP.DEPBAR.LE gsb0, 0x0 ;  /* 0x00008000000079c5 */ /* 0x000fe40000010000 */
        /* <DEDUP_REMOVED lines=17> */
[----:B------:R-:W-:Y:S01]  /*1fa0*/  UIADD3 UR22, UR35, 0x202, URZ ;  /* 0x0000020223167890 */ /* 0x000fe2000fffe03f */
[----:B------:R-:W-:Y:S01]  /*1fb0*/  UMOV UR20, UR28 ;  /* 0x0000001c00147c82 */ /* 0x000fe20008000000 */
[----:B------:R-:W-:Y:S01]  /*1fc0*/  UMOV UR21, UR29 ;  /* 0x0000001d00157c82 */ /* 0x000fe20008000000 */
[----:B------:R-:W-:Y:S02]  /*1fd0*/  WARPGROUP.DEPBAR.LE gsb0, 0x0 ;  /* 0x00008000000079c5 */ /* 0x000fe40000010000 */
[----:B------:R-:W-:Y:S01]  /*1fe0*/  WARPGROUP.ARRIVE ;  /* 0x00000000000079c5 */ /* 0x000fe20000000000 */
[----:B------:R-:W-:Y:S02]  /*1ff0*/  IMAD.MOV.U32 R23, RZ, RZ, R24 ;  /* 0x000000ffff177224 */ /* 0x000fe400078e0018 */
[----:B------:R-:W-:Y:S02]  /*2000*/  IMAD.MOV.U32 R21, RZ, RZ, R25 ;  /* 0x000000ffff157224 */ /* 0x000fe400078e0019 */
[----:B------:R-:W-:Y:S01]  /*2010*/  IMAD.MOV.U32 R20, RZ, RZ, R26 ;  /* 0x000000ffff147224 */ /* 0x000fe200078e001a */
[----:B------:R-:W-:Y:S01]  /*2020*/  IGMMA.64x32x32.S8.S8 R216, gdesc[UR12], RZ, !UPT, gsb0 ;  /* 0x012000000cd879f1 */ /* 0x000fe2000c0410ff */
[----:B------:R-:W-:Y:S01]  /*2030*/  UMOV UR14, UR18 ;  /* 0x00000012000e7c82 */ /* 0x000fe20008000000 */
[----:B------:R-:W-:Y:S01]  /*2040*/  UMOV UR15, UR19 ;  /* 0x00000013000f7c82 */ /* 0x000fe20008000000 */
[----:B------:R-:W-:Y:S01]  /*2050*/  IMAD.MOV.U32 R15, RZ, RZ, R27 ;  /* 0x000000ffff0f7224 */ /* 0x000fe200078e001b */
[----:B------:R-:W-:Y:S01]  /*2060*/  UMOV UR18, UR10 ;  /* 0x0000000a00127c82 */ /* 0x000fe20008000000 */
[----:B------:R-:W-:Y:S01]  /*2070*/  IMAD.MOV.U32 R14, RZ, RZ, R28 ;  /* 0x000000ffff0e7224 */ /* 0x000fe200078e001c */
[----:B------:R-:W-:Y:S01]  /*2080*/  UMOV UR19, UR11 ;  /* 0x0000000b00137c82 */ /* 0x000fe20008000000 */
        /* <DEDUP_REMOVED lines=8> */
[----:B------:R-:W-:Y:S02]  /*2110*/  IMAD.MOV.U32 R5, RZ, RZ, R37 ;  /* 0x000000ffff057224 */ /* 0x000fe400078e0025 */
[----:B------:R-:W-:Y:S02]  /*2120*/  IMAD.MOV.U32 R4, RZ, RZ, R38 ;  /* 0x000000ffff047224 */ /* 0x000fe400078e0026 */
[----:B------:R-:W-:Y:S01]  /*2130*/  IMAD.MOV.U32 R3, RZ, RZ, R39 ;  /* 0x000000ffff037224 */ /* 0x000fe200078e0027 */
[----:B------:R-:W-:Y:S02]  /*2140*/  WARPGROUP.DEPBAR.LE gsb0, 0x0 ;  /* 0x00008000000079c5 */ /* 0x000fe40000010000 */
[----:B------:R-:W-:-:S06]  /*2150*/  WARPGROUP.ARRIVE ;  /* 0x00000000000079c5 */ /* 0x000fcc0000000000 */
[----:B------:R-:W-:Y:S01]  /*2160*/  IGMMA.64x32x32.S8.S8 R168, gdesc[UR12], RZ, !UPT, gsb0 ;  /* 0x012000000ca879f1 */ /* 0x000fe2000c0410ff */
[----:B------:R-:W-:Y:S02]  /*2170*/  UIADD3 UR12, UR35, 0x102, URZ ;  /* 0x00000102230c7890 */ /* 0x000fe4000fffe03f */
[----:B------:R-:W-:Y:S02]  /*2180*/  WARPGROUP.DEPBAR.LE gsb0, 0x0 ;  /* 0x00008000000079c5 */ /* 0x000fe40000010000 */
[----:B------:R-:W-:-:S06]  /*2190*/  WARPGROUP.ARRIVE ;  /* 0x00000000000079c5 */ /* 0x000fcc0000000000 */
[----:B------:R-:W-:Y:S03]  /*21a0*/  IGMMA.64x32x32.S8.S8 R120, gdesc[UR24], RZ, !UPT, gsb0 ;  /* 0x01200000187879f1 */ /* 0x000fe6000c0410ff */
        /* <DEDUP_REMOVED lines=8> */
[----:B------:R-:W-:Y:S03]  /*2230*/  IGMMA.64x32x32.S8.S8 R200, gdesc[UR28], R200, gsb0 ;  /* 0x012000001cc879f1 */ /* 0x000fe600080410c8 */
[----:B------:R-:W-:Y:S02]  /*2240*/  WARPGROUP.DEPBAR.LE gsb0, 0x0 ;  /* 0x00008000000079c5 */ /* 0x000fe40000010000 */
[----:B------:R-:W-:Y:S04]  /*2250*/  STL.64 [R1+0x40], R200 ;  /* 0x000040c801007387 */ /* 0x000fe80000100a00 */
[----:B------:R-:W-:Y:S04]  /*2260*/  STL.64 [R1+0x48], R202 ;  /* 0x000048ca01007387 */ /* 0x000fe80000100a00 */
[----:B------:R-:W-:Y:S04]  /*2270*/  STL.64 [R1+0x50], R204 ;  /* 0x000050cc01007387 */ /* 0x000fe80000100a00 */
[----:B------:R-:W-:Y:S04]  /*2280*/  STL.64 [R1+0x58], R206 ;  /* 0x000058ce01007387 */ /* 0x000fe80000100a00 */
[----:B------:R-:W-:Y:S04]  /*2290*/  STL.64 [R1+0x60], R208 ;  /* 0x000060d001007387 */ /* 0x000fe80000100a00 */
[----:B------:R-:W-:Y:S04]  /*22a0*/  STL.64 [R1+0x68], R210 ;  /* 0x000068d201007387 */ /* 0x000fe80000100a00 */
[----:B------:R-:W-:Y:S04]  /*22b0*/  STL.64 [R1+0x70], R212 ;  /* 0x000070d401007387 */ /* 0x000fe80000100a00 */
[----:B------:R0:W-:Y:S04]  /*22c0*/  STL.64 [R1+0x78], R214 ;  /* 0x000078d601007387 */ /* 0x0001e80000100a00 */
[----:B0-----:R-:W2:Y:S04]  /*22d0*/  LDL.LU.64 R214, [R1+0x1a8] ;  /* 0x0001a80001d67983 */ /* 0x001ea80000300a00 */
[----:B------:R-:W2:Y:S04]  /*22e0*/  LDL.LU.64 R212, [R1+0x1a0] ;  /* 0x0001a00001d47983 */ /* 0x000ea80000300a00 */
[----:B------:R-:W2:Y:S04]  /*22f0*/  LDL.LU.64 R210, [R1+0x198] ;  /* 0x0001980001d27983 */ /* 0x000ea80000300a00 */
[----:B------:R-:W2:Y:S04]  /*2300*/  LDL.LU.64 R208, [R1+0x190] ;  /* 0x0001900001d07983 */ /* 0x000ea80000300a00 */
[----:B------:R-:W2:Y:S04]  /*2310*/  LDL.LU.64 R206, [R1+0x188] ;  /* 0x0001880001ce7983 */ /* 0x000ea80000300a00 */
[----:B------:R-:W2:Y:S04]  /*2320*/  LDL.LU.64 R204, [R1+0x180] ;  /* 0x0001800001cc7983 */ /* 0x000ea80000300a00 */
[----:B------:R-:W2:Y:S04]  /*2330*/  LDL.LU.64 R202, [R1+0x178] ;  /* 0x0001780001ca7983 */ /* 0x000ea80000300a00 */
[----:B------:R-:W2:Y:S01]  /*2340*/  LDL.LU.64 R200, [R1+0x170] ;  /* 0x0001700001c87983 */ /* 0x000ea20000300a00 */
[----:B------:R-:W-:Y:S01]  /*2350*/  UMOV UR10, UR12 ;  /* 0x0000000c000a7c82 */ /* 0x000fe20008000000 */
[----:B------:R-:W-:Y:S01]  /*2360*/  UMOV UR11, 0x40000040 ;  /* 0x40000040000b7882 */ /* 0x000fe20000000000 */
[----:B------:R-:W-:Y:S01]  /*2370*/  UMOV UR23, 0x40000040 ;  /* 0x4000004000177882 */ /* 0x000fe20000000000 */
[----:B------:R-:W-:Y:S01]  /*2380*/  UIADD3 UR6, UR35, 0x302, URZ ;  /* 0x0000030223067890 */ /* 0x000fe2000fffe03f */
[----:B------:R-:W-:Y:S01]  /*2390*/  UMOV UR4, UR28 ;  /* 0x0000001c00047c82 */ /* 0x000fe20008000000 */
[----:B------:R-:W-:Y:S01]  /*23a0*/  UMOV UR5, UR29 ;  /* 0x0000001d00057c82 */ /* 0x000fe20008000000 */
[----:B------:R-:W-:Y:S01]  /*23b0*/  UMOV UR7, 0x40000040 ;  /* 0x4000004000077882 */ /* 0x000fe20000000000 */
[----:B------:R-:W-:Y:S01]  /*23c0*/  UIADD3 UR14, UR35, 0x402, URZ ;  /* 0x00000402230e7890 */ /* 0x000fe2000fffe03f */
[----:B------:R-:W-:Y:S01]  /*23d0*/  UMOV UR12, UR28 ;  /* 0x0000001c000c7c82 */ /* 0x000fe20008000000 */
[----:B------:R-:W-:Y:S01]  /*23e0*/  UMOV UR13, UR29 ;  /* 0x0000001d000d7c82 */ /* 0x000fe20008000000 */
[----:B------:R-:W-:Y:S01]  /*23f0*/  UMOV UR15, 0x40000040 ;  /* 0x40000040000f7882 */ /* 0x000fe20000000000 */
[----:B--2---:R-:W-:-:S06]  /*2400*/  WARPGROUP.ARRIVE ;  /* 0x00000000000079c5 */ /* 0x004fcc0000000000 */
[----:B------:R-:W-:Y:S01]  /*2410*/  IGMMA.64x32x32.S8.S8 R200, gdesc[UR8], R200, gsb0 ;  /* 0x0120000008c879f1 */ /* 0x000fe200080410c8 */
[----:B------:R-:W-:Y:S02]  /*2420*/  UIADD3 UR8, UR34, 0x402, URZ ;  /* 0x0000040222087890 */ /* 0x000fe4000fffe03f */
[----:B------:R-:W-:Y:S02]  /*2430*/  WARPGROUP.DEPBAR.LE gsb0, 0x0 ;  /* 0x00008000000079c5 */ /* 0x000fe40000010000 */
[----:B------:R-:W-:Y:S01]  /*2440*/  WARPGROUP.ARRIVE ;  /* 0x00000000000079c5 */ /* 0x000fe20000000000 */
[----:B------:R0:W-:Y:S04]  /*2450*/  STL.64 [R1+0x168], R214 ;  /* 0x000168d601007387 */ /* 0x0001e80000100a00 */
[----:B------:R1:W-:Y:S01]  /*2460*/  STL.64 [R1+0x160], R212 ;  /* 0x000160d401007387 */ /* 0x0003e20000100a00 */
[----:B------:R-:W-:Y:S03]  /*2470*/  IGMMA.64x32x32.S8.S8 R152, gdesc[UR20], R152, gsb0 ;  /* 0x01200000149879f1 */ /* 0x000fe60008041098 */
        /* <DEDUP_REMOVED lines=24> */
[----:B------:R-:W-:Y:S03]  /*2600*/  IGMMA.64x32x32.S8.S8 R104, gdesc[UR4], R104, gsb0 ;  /* 0x01200000046879f1 */ /* 0x000fe60008041068 */
[----:B------:R-:W-:Y:S02]  /*2610*/  WARPGROUP.DEPBAR.LE gsb0, 0x0 ;  /* 0x00008000000079c5 */ /* 0x000fe40000010000 */
[----:B------:R-:W-:-:S06]  /*2620*/  WARPGROUP.ARRIVE ;  /* 0x00000000000079c5 */ /* 0x000fcc0000000000 */
[----:B------:R-:W-:Y:S01]  /*2630*/  IGMMA.64x32x32.S8.S8 R56, gdesc[UR12], R56, gsb0 ;  /* 0x012000000c3879f1 */ /* 0x000fe20008041038 */
        /* <DEDUP_REMOVED lines=12> */
[----:B------:R-:W-:Y:S03]  /*2700*/  IGMMA.64x32x32.S8.S8 R40, gdesc[UR12], R40, gsb0 ;  /* 0x012000000c2879f1 */ /* 0x000fe60008041028 */
[----:B------:R-:W-:Y:S02]  /*2710*/  WARPGROUP.DEPBAR.LE gsb0, 0x0 ;  /* 0x00008000000079c5 */ /* 0x000fe40000010000 */
[----:B------:R-:W-:-:S06]  /*2720*/  WARPGROUP.ARRIVE ;  /* 0x00000000000079c5 */ /* 0x000fcc0000000000 */
[----:B------:R-:W-:Y:S01]  /*2730*/  IGMMA.64x32x32.S8.S8 R88, gdesc[UR4], R88, gsb0 ;  /* 0x01200000045879f1 */ /* 0x000fe20008041058 */
[----:B------:R-:W-:Y:S02]  /*2740*/  UIADD3 UR4, UR34, 0x802, URZ ;  /* 0x0000080222047890 */ /* 0x000fe4000fffe03f */
[----:B------:R-:W-:Y:S02]  /*2750*/  WARPGROUP.DEPBAR.LE gsb0, 0x0 ;  /* 0x00008000000079c5 */ /* 0x000fe40000010000 */
[----:B------:R-:W-:-:S06]  /*2760*/  WARPGROUP.ARRIVE ;  /* 0x00000000000079c5 */ /* 0x000fcc0000000000 */
[----:B------:R-:W-:Y:S03]  /*2770*/  IGMMA.64x32x32.S8.S8 R136, gdesc[UR20], R136, gsb0 ;  /* 0x01200000148879f1 */ /* 0x000fe60008041088 */
        /* <DEDUP_REMOVED lines=8> */
[----:B------:R-:W-:Y:S02]  /*2800*/  WARPGROUP.DEPBAR.LE gsb0, 0x0 ;  /* 0x00008000000079c5 */ /* 0x000fe40000010000 */
[----:B------:R-:W-:Y:S01]  /*2810*/  WARPGROUP.ARRIVE ;  /* 0x00000000000079c5 */ /* 0x000fe20000000000 */
[----:B------:R0:W-:Y:S04]  /*2820*/  STL.64 [R1], R200 ;  /* 0x000000c801007387 */ /* 0x0001e80000100a00 */
[----:B------:R1:W-:Y:S01]  /*2830*/  STL.64 [R1+0x8], R202 ;  /* 0x000008ca01007387 */ /* 0x0003e20000100a00 */
[----:B------:R-:W-:Y:S03]  /*2840*/  IGMMA.64x32x32.S8.S8 R216, gdesc[UR28], R216, gsb0 ;  /* 0x012000001cd879f1 */ /* 0x000fe600080410d8 */
[----:B------:R2:W-:Y:S04]  /*2850*/  STL.64 [R1+0x10], R204 ;  /* 0x000010cc01007387 */ /* 0x0005e80000100a00 */
[----:B------:R4:W-:Y:S04]  /*2860*/  STL.64 [R1+0x18], R206 ;  /* 0x000018ce01007387 */ /* 0x0009e80000100a00 */
[----:B------:R3:W-:Y:S04]  /*2870*/  STL.64 [R1+0x20], R208 ;  /* 0x000020d001007387 */ /* 0x0007e80000100a00 */
[----:B------:R3:W-:Y:S04]  /*2880*/  STL.64 [R1+0x28], R210 ;  /* 0x000028d201007387 */ /* 0x0007e80000100a00 */
[----:B------:R3:W-:Y:S04]  /*2890*/  STL.64 [R1+0x30], R212 ;  /* 0x000030d401007387 */ /* 0x0007e80000100a00 */
[----:B------:R3:W-:Y:S04]  /*28a0*/  STL.64 [R1+0x38], R214 ;  /* 0x000038d601007387 */ /* 0x0007e80000100a00 */
[----:B0-----:R-:W3:Y:S04]  /*28b0*/  LDL.LU.64 R200, [R1+0x40] ;  /* 0x0000400001c87983 */ /* 0x001ee80000300a00 */
[----:B-1----:R-:W3:Y:S04]  /*28c0*/  LDL.LU.64 R202, [R1+0x48] ;  /* 0x0000480001ca7983 */ /* 0x002ee80000300a00 */
[----:B--2---:R-:W2:Y:S04]  /*28d0*/  LDL.LU.64 R204, [R1+0x50] ;  /* 0x0000500001cc7983 */ /* 0x004ea80000300a00 */
[----:B----4-:R-:W2:Y:S04]  /*28e0*/  LDL.LU.64 R206, [R1+0x58] ;  /* 0x0000580001ce7983 */ /* 0x010ea80000300a00 */
[----:B---3--:R-:W2:Y:S04]  /*28f0*/  LDL.LU.64 R208, [R1+0x60] ;  /* 0x0000600001d07983 */ /* 0x008ea80000300a00 */
[----:B------:R-:W2:Y:S04]  /*2900*/  LDL.LU.64 R210, [R1+0x68] ;  /* 0x0000680001d27983 */ /* 0x000ea80000300a00 */
[----:B------:R-:W2:Y:S04]  /*2910*/  LDL.LU.64 R212, [R1+0x70] ;  /* 0x0000700001d47983 */ /* 0x000ea80000300a00 */
[----:B------:R-:W2:Y:S01]  /*2920*/  LDL.LU.64 R214, [R1+0x78] ;  /* 0x0000780001d67983 */ /* 0x000ea20000300a00 */
[----:B------:R-:W-:-:S02]  /*2930*/  WARPGROUP.DEPBAR.LE gsb0, 0x0 ;  /* 0x00008000000079c5 */ /* 0x000fc40000010000 */
[----:B------:R-:W-:Y:S01]  /*2940*/  WARPGROUP.ARRIVE ;  /* 0x00000000000079c5 */ /* 0x000fe20000000000 */
[----:B------:R-:W-:Y:S01]  /*2950*/  UMOV UR8, UR28 ;  /* 0x0000001c00087c82 */ /* 0x000fe20008000000 */
[----:B------:R-:W-:Y:S01]  /*2960*/  UMOV UR9, UR29 ;  /* 0x0000001d00097c82 */ /* 0x000fe20008000000 */
[----:B------:R-:W-:Y:S01]  /*2970*/  UMOV UR20, UR28 ;  /* 0x0000001c00147c82 */ /* 0x000fe20008000000 */
[----:B------:R-:W-:Y:S01]  /*2980*/  UMOV UR21, UR29 ;  /* 0x0000001d00157c82 */ /* 0x000fe20008000000 */
[----:B------:R-:W-:Y:S01]  /*2990*/  UMOV UR4, UR28 ;  /* 0x0000001c00047c82 */ /* 0x000fe20008000000 */
[----:B------:R-:W-:Y:S01]  /*29a0*/  IGMMA.64x32x32.S8.S8 R168, gdesc[UR8], R168, gsb0 ;  /* 0x0120000008a879f1 */ /* 0x000fe200080410a8 */
[----:B------:R-:W-:Y:S01]  /*29b0*/  UMOV UR5, UR29 ;  /* 0x0000001d00057c82 */ /* 0x000fe20008000000 */
[----:B------:R-:W-:Y:S01]  /*29c0*/  UMOV UR12, UR28 ;  /* 0x0000001c000c7c82 */ /* 0x000fe20008000000 */
[----:B------:R-:W-:Y:S01]  /*29d0*/  UMOV UR13, UR29 ;  /* 0x0000001d000d7c82 */ /* 0x000fe20008000000 */
[----:B------:R-:W-:Y:S01]  /*29e0*/  UIADD3 UR16, UR34, 0x4, URZ ;  /* 0x0000000422107890 */ /* 0x000fe2000fffe03f */
[----:B------:R-:W-:Y:S01]  /*29f0*/  STL.64 [R1+0x128], R230 ;  /* 0x000128e601007387 */ /* 0x000fe20000100a00 */
[----:B------:R-:W-:Y:S01]  /*2a00*/  UIADD3 UR18, UR35, 0x4, URZ ;  /* 0x0000000423127890 */ /* 0x000fe2000fffe03f */
[----:B------:R-:W-:Y:S01]  /*2a10*/  UMOV UR17, 0x40000040 ;  /* 0x4000004000117882 */ /* 0x000fe20000000000 */
[----:B------:R-:W-:Y:S01]  /*2a20*/  UMOV UR19, 0x40000040 ;  /* 0x4000004000137882 */ /* 0x000fe20000000000 */
[----:B------:R-:W-:Y:S04]  /*2a30*/  STL.64 [R1+0x120], R228 ;  /* 0x000120e401007387 */ /* 0x000fe80000100a00 */
[----:B------:R-:W-:Y:S04]  /*2a40*/  STL.64 [R1+0x118], R226 ;  /* 0x000118e201007387 */ /* 0x000fe80000100a00 */
[----:B------:R-:W-:Y:S04]  /*2a50*/  STL.64 [R1+0x110], R224 ;  /* 0x000110e001007387 */ /* 0x000fe80000100a00 */
[----:B------:R-:W-:Y:S04]  /*2a60*/  STL.64 [R1+0x108], R222 ;  /* 0x000108de01007387 */ /* 0x000fe80000100a00 */
[----:B------:R0:W-:Y:S04]  /*2a70*/  STL.64 [R1+0x100], R220 ;  /* 0x000100dc01007387 */ /* 0x0001e80000100a00 */
[----:B0-----:R-:W3:Y:S04]  /*2a80*/  LDL.LU.64 R220, [R1] ;  /* 0x0000000001dc7983 */ /* 0x001ee80000300a00 */
[----:B------:R-:W3:Y:S04]  /*2a90*/  LDL.LU.64 R222, [R1+0x8] ;  /* 0x0000080001de7983 */ /* 0x000ee80000300a00 */
[----:B------:R-:W3:Y:S04]  /*2aa0*/  LDL.LU.64 R224, [R1+0x10] ;  /* 0x0000100001e07983 */ /* 0x000ee80000300a00 */
[----:B------:R-:W3:Y:S04]  /*2ab0*/  LDL.LU.64 R226, [R1+0x18] ;  /* 0x0000180001e27983 */ /* 0x000ee80000300a00 */
[----:B------:R-:W3:Y:S04]  /*2ac0*/  LDL.LU.64 R228, [R1+0x20] ;  /* 0x0000200001e47983 */ /* 0x000ee80000300a00 */
[----:B------:R-:W3:Y:S01]  /*2ad0*/  LDL.LU.64 R230, [R1+0x28] ;  /* 0x0000280001e67983 */ /* 0x000ee20000300a00 */
[----:B------:R-:W-:-:S02]  /*2ae0*/  WARPGROUP.DEPBAR.LE gsb0, 0x0 ;  /* 0x00008000000079c5 */ /* 0x000fc40000010000 */
[----:B------:R-:W-:Y:S01]  /*2af0*/  WARPGROUP.ARRIVE ;  /* 0x00000000000079c5 */ /* 0x000fe20000000000 */
[----:B------:R-:W3:Y:S04]  /*2b00*/  LDL.LU.64 R232, [R1+0x30] ;  /* 0x0000300001e87983 */ /* 0x000ee80000300a00 */
[----:B------:R-:W3:Y:S01]  /*2b10*/  LDL.LU.64 R234, [R1+0x38] ;  /* 0x0000380001ea7983 */ /* 0x000ee20000300a00 */
[----:B------:R-:W-:Y:S01]  /*2b20*/  IGMMA.64x32x32.S8.S8 R120, gdesc[UR20], R120, gsb0 ;  /* 0x01200000147879f1 */ /* 0x000fe20008041078 */
[----:B------:R-:W-:Y:S01]  /*2b30*/  UIADD3 UR10, UR35, 0x204, URZ ;  /* 0x00000204230a7890 */ /* 0x000fe2000fffe03f */
        /* <DEDUP_REMOVED lines=8> */
[----:B------:R-:W-:Y:S01]  /*2bc0*/  UIADD3 UR14, UR35, 0x104, URZ ;  /* 0x00000104230e7890 */ /* 0x000fe2000fffe03f */
[----:B------:R-:W-:Y:S01]  /*2bd0*/  UMOV UR12, UR16 ;  /* 0x00000010000c7c82 */ /* 0x000fe20008000000 */
[----:B------:R-:W-:Y:S01]  /*2be0*/  UMOV UR13, UR17 ;  /* 0x00000011000d7c82 */ /* 0x000fe20008000000 */
[----:B------:R-:W-:Y:S02]  /*2bf0*/  WARPGROUP.DEPBAR.LE gsb0, 0x0 ;  /* 0x00008000000079c5 */ /* 0x000fe40000010000 */
[----:B--2---:R-:W-:-:S06]  /*2c00*/  WARPGROUP.ARRIVE ;  /* 0x00000000000079c5 */ /* 0x004fcc0000000000 */
[----:B------:R-:W-:Y:S03]  /*2c10*/  IGMMA.64x32x32.S8.S8 R200, gdesc[UR16], R200, gsb0 ;  /* 0x0120000010c879f1 */ /* 0x000fe600080410c8 */
[----:B------:R-:W-:Y:S02]  /*2c20*/  WARPGROUP.DEPBAR.LE gsb0, 0x0 ;  /* 0x00008000000079c5 */ /* 0x000fe40000010000 */
[----:B------:R-:W-:Y:S02]  /*2c30*/  IMAD.MOV.U32 R4, RZ, RZ, R214 ;  /* 0x000000ffff047224 */ /* 0x000fe400078e00d6 */
[----:B------:R-:W-:Y:S02]  /*2c40*/  IMAD.MOV.U32 R3, RZ, RZ, R215 ;  /* 0x000000ffff037224 */ /* 0x000fe400078e00d7 */
[----:B------:R-:W-:Y:S01]  /*2c50*/  IMAD.MOV.U32 R6, RZ, RZ, R212 ;  /* 0x000000ffff067224 */ /* 0x000fe200078e00d4 */
[----:B------:R-:W2:Y:S01]  /*2c60*/  LDL.LU.64 R214, [R1+0x168] ;  /* 0x0001680001d67983 */ /* 0x000ea20000300a00 */
[----:B------:R-:W-:-:S02]  /*2c70*/  IMAD.MOV.U32 R5, RZ, RZ, R213 ;  /* 0x000000ffff057224 */ /* 0x000fc400078e00d5 */
[----:B------:R-:W-:Y:S01]  /*2c80*/  IMAD.MOV.U32 R8, RZ, RZ, R210 ;  /* 0x000000ffff087224 */ /* 0x000fe200078e00d2 */
[----:B------:R-:W2:Y:S01]  /*2c90*/  LDL.LU.64 R212, [R1+0x160] ;  /* 0x0001600001d47983 */ /* 0x000ea20000300a00 */
[----:B------:R-:W-:Y:S02]  /*2ca0*/  IMAD.MOV.U32 R7, RZ, RZ, R211 ;  /* 0x000000ffff077224 */ /* 0x000fe400078e00d3 */
[----:B------:R-:W-:Y:S01]  /*2cb0*/  IMAD.MOV.U32 R10, RZ, RZ, R208 ;  /* 0x000000ffff0a7224 */ /* 0x000fe200078e00d0 */
[----:B------:R-:W2:Y:S01]  /*2cc0*/  LDL.LU.64 R210, [R1+0x158] ;  /* 0x0001580001d27983 */ /* 0x000ea20000300a00 */
        /* <DEDUP_REMOVED lines=12> */
[----:B------:R-:W-:-:S03]  /*2d90*/  IMAD.MOV.U32 R21, RZ, RZ, R201 ;  /* 0x000000ffff157224 */ /* 0x000fc600078e00c9 */
[----:B------:R-:W2:Y:S01]  /*2da0*/  LDL.LU.64 R200, [R1+0x130] ;  /* 0x0001300001c87983 */ /* 0x000ea20000300a00 */
        /* <DEDUP_REMOVED lines=11> */
[----:B------:R-:W-:Y:S03]  /*2e60*/  IGMMA.64x32x32.S8.S8 R200, gdesc[UR12], R200, gsb0 ;  /* 0x012000000cc879f1 */ /* 0x000fe600080410c8 */
        /* <DEDUP_REMOVED lines=9> */
[----:B------:R-:W-:Y:S01]  /*2f00*/  UIADD3 UR8, UR34, 0x404, URZ ;  /* 0x0000040422087890 */ /* 0x000fe2000fffe03f */
[----:B------:R-:W-:-:S06]  /*2f10*/  UMOV UR21, 0x40000040 ;  /* 0x4000004000157882 */ /* 0x000fcc0000000000 */
[----:B------:R-:W-:Y:S01]  /*2f20*/  UMOV UR20, UR8 ;  /* 0x0000000800147c82 */ /* 0x000fe20008000000 */
[----:B------:R-:W-:Y:S02]  /*2f30*/  WARPGROUP.DEPBAR.LE gsb0, 0x0 ;  /* 0x00008000000079c5 */ /* 0x000fe40000010000 */
[----:B------:R-:W-:-:S06]  /*2f40*/  WARPGROUP.ARRIVE ;  /* 0x00000000000079c5 */ /* 0x000fcc0000000000 */
[----:B------:R-:W-:Y:S01]  /*2f50*/  IGMMA.64x32x32.S8.S8 R40, gdesc[UR20], R40, gsb0 ;  /* 0x01200000142879f1 */ /* 0x000fe20008041028 */
[----:B------:R-:W-:Y:S01]  /*2f60*/  UMOV UR4, UR20 ;  /* 0x0000001400047c82 */ /* 0x000fe20008000000 */
        /* <DEDUP_REMOVED lines=17> */
[----:B---3--:R-:W-:-:S06]  /*3080*/  WARPGROUP.ARRIVE ;  /* 0x00000000000079c5 */ /* 0x008fcc0000000000 */
[----:B------:R-:W-:Y:S01]  /*3090*/  IGMMA.64x32x32.S8.S8 R220, gdesc[UR16], R220, gsb0 ;  /* 0x0120000010dc79f1 */ /* 0x000fe200080410dc */
[----:B------:R-:W-:Y:S04]  /*30a0*/  STL.64 [R1+0xf8], R214 ;  /* 0x0000f8d601007387 */ /* 0x000fe80000100a00 */
[----:B------:R-:W-:Y:S04]  /*30b0*/  STL.64 [R1+0xf0], R212 ;  /* 0x0000f0d401007387 */ /* 0x000fe80000100a00 */
[----:B------:R0:W-:Y:S04]  /*30c0*/  STL.64 [R1+0xe8], R210 ;  /* 0x0000e8d201007387 */ /* 0x0001e80000100a00 */
[----:B------:R1:W-:Y:S04]  /*30d0*/  STL.64 [R1+0xe0], R208 ;  /* 0x0000e0d001007387 */ /* 0x0003e80000100a00 */
        /* <DEDUP_REMOVED lines=9> */
[----:B------:R-:W-:Y:S02]  /*3170*/  IMAD.MOV.U32 R207, RZ, RZ, R11 ;  /* 0x000000ffffcf7224 */ /* 0x000fe400078e000b */
[----:B---3--:R-:W-:-:S02]  /*3180*/  IMAD.MOV.U32 R204, RZ, RZ, R14 ;  /* 0x000000ffffcc7224 */ /* 0x008fc400078e000e */
[----:B------:R-:W-:Y:S02]  /*3190*/  IMAD.MOV.U32 R205, RZ, RZ, R13 ;  /* 0x000000ffffcd7224 */ /* 0x000fe400078e000d */
[----:B0-----:R-:W-:Y:S02]  /*31a0*/  IMAD.MOV.U32 R202, RZ, RZ, R20 ;  /* 0x000000ffffca7224 */ /* 0x001fe400078e0014 */
[----:B------:R-:W-:Y:S02]  /*31b0*/  IMAD.MOV.U32 R203, RZ, RZ, R15 ;  /* 0x000000ffffcb7224 */ /* 0x000fe400078e000f */
[----:B-1----:R-:W-:Y:S02]  /*31c0*/  IMAD.MOV.U32 R200, RZ, RZ, R23 ;  /* 0x000000ffffc87224 */ /* 0x002fe400078e0017 */
[----:B------:R-:W-:Y:S01]  /*31d0*/  IMAD.MOV.U32 R201, RZ, RZ, R21 ;  /* 0x000000ffffc97224 */ /* 0x000fe200078e0015 */
[----:B------:R-:W-:Y:S02]  /*31e0*/  WARPGROUP.DEPBAR.LE gsb0, 0x0 ;  /* 0x00008000000079c5 */ /* 0x000fe40000010000 */
[----:B------:R-:W-:-:S02]  /*31f0*/  IMAD.MOV.U32 R8, RZ, RZ, R230 ;  /* 0x000000ffff087224 */ /* 0x000fc400078e00e6 */
[----:B------:R-:W-:Y:S02]  /*3200*/  IMAD.MOV.U32 R7, RZ, RZ, R231 ;  /* 0x000000ffff077224 */ /* 0x000fe400078e00e7 */
        /* <DEDUP_REMOVED lines=14> */
[----:B------:R-:W-:-:S03]  /*32f0*/  IMAD.MOV.U32 R21, RZ, RZ, R221 ;  /* 0x000000ffff157224 */ /* 0x000fc600078e00dd */
[----:B------:R-:W2:Y:S01]  /*3300*/  LDL.LU.64 R220, [R1+0x100] ;  /* 0x0001000001dc7983 */ /* 0x000ea20000300a00 */
[----:B------:R-:W-:Y:S01]  /*3310*/  UIADD3 UR4, UR34, 0x804, URZ ;  /* 0x0000080422047890 */ /* 0x000fe2000fffe03f */
[----:B------:R-:W-:-:S06]  /*3320*/  UMOV UR17, 0x40000040 ;  /* 0x4000004000117882 */ /* 0x000fcc0000000000 */
[----:B------:R-:W-:Y:S01]  /*3330*/  UMOV UR16, UR4 ;  /* 0x0000000400107c82 */ /* 0x000fe20008000000 */
[----:B------:R-:W-:Y:S01]  /*3340*/  UMOV UR13, UR17 ;  /* 0x00000011000d7c82 */ /* 0x000fe20008000000 */
[----:B------:R-:W-:Y:S01]  /*3350*/  UMOV UR12, UR16 ;  /* 0x00000010000c7c82 */ /* 0x000fe20008000000 */
[----:B------:R-:W-:Y:S01]  /*3360*/  UMOV UR8, UR16 ;  /* 0x0000001000087c82 */ /* 0x000fe20008000000 */
[----:B------:R-:W-:Y:S01]  /*3370*/  UMOV UR9, UR17 ;  /* 0x0000001100097c82 */ /* 0x000fe20008000000 */
[----:B------:R-:W-:Y:S01]  /*3380*/  UMOV UR4, UR16 ;  /* 0x0000001000047c82 */ /* 0x000fe20008000000 */
[----:B------:R-:W-:Y:S01]  /*3390*/  UMOV UR5, UR17 ;  /* 0x0000001100057c82 */ /* 0x000fe20008000000 */
        /* <DEDUP_REMOVED lines=16> */
[----:B------:R-:W-:Y:S02]  /*34a0*/  IMAD.MOV.U32 R212, RZ, RZ, R6 ;  /* 0x000000ffffd47224 */ /* 0x000fe400078e0006 */
[----:B------:R-:W-:Y:S02]  /*34b0*/  IMAD.MOV.U32 R213, RZ, RZ, R5 ;  /* 0x000000ffffd57224 */ /* 0x000fe400078e0005 */
[----:B------:R-:W-:Y:S02]  /*34c0*/  IMAD.MOV.U32 R214, RZ, RZ, R4 ;  /* 0x000000ffffd67224 */ /* 0x000fe400078e0004 */
[----:B------:R-:W-:Y:S01]  /*34d0*/  IMAD.MOV.U32 R215, RZ, RZ, R3 ;  /* 0x000000ffffd77224 */ /* 0x000fe200078e0003 */
[----:B------:R-:W-:Y:S02]  /*34e0*/  UIADD3 UR8, UR34, 0x6, URZ ;  /* 0x0000000622087890 */ /* 0x000fe4000fffe03f */
[----:B------:R-:W-:Y:S01]  /*34f0*/  UIADD3 UR18, UR35, 0x6, URZ ;  /* 0x0000000623127890 */ /* 0x000fe2000fffe03f */
[----:B------:R-:W-:Y:S01]  /*3500*/  UMOV UR17, 0x40000040 ;  /* 0x4000004000117882 */ /* 0x000fe20000000000 */
[----:B------:R-:W-:-:S03]  /*3510*/  UMOV UR19, 0x40000040 ;  /* 0x4000004000137882 */ /* 0x000fc60000000000 */
[----:B------:R-:W-:Y:S01]  /*3520*/  UMOV UR16, UR8 ;  /* 0x0000000800107c82 */ /* 0x000fe20008000000 */
[----:B------:R-:W-:Y:S02]  /*3530*/  WARPGROUP.DEPBAR.LE gsb0, 0x0 ;  /* 0x00008000000079c5 */ /* 0x000fe40000010000 */
[----:B------:R-:W-:-:S06]  /*3540*/  WARPGROUP.ARRIVE ;  /* 0x00000000000079c5 */ /* 0x000fcc0000000000 */
[----:B------:R-:W-:Y:S01]  /*3550*/  IGMMA.64x32x32.S8.S8 R200, gdesc[UR16], R200, gsb0 ;  /* 0x0120000010c879f1 */ /* 0x000fe200080410c8 */
[----:B------:R-:W-:Y:S04]  /*3560*/  STL.64 [R1+0xb8], R230 ;  /* 0x0000b8e601007387 */ /* 0x000fe80000100a00 */
[----:B------:R-:W-:Y:S04]  /*3570*/  STL.64 [R1+0xb0], R228 ;  /* 0x0000b0e401007387 */ /* 0x000fe80000100a00 */
[----:B------:R-:W-:Y:S04]  /*3580*/  STL.64 [R1+0xa8], R226 ;  /* 0x0000a8e201007387 */ /* 0x000fe80000100a00 */
[----:B------:R-:W-:Y:S04]  /*3590*/  STL.64 [R1+0xa0], R224 ;  /* 0x0000a0e001007387 */ /* 0x000fe80000100a00 */
[----:B------:R-:W-:Y:S04]  /*35a0*/  STL.64 [R1+0x98], R222 ;  /* 0x000098de01007387 */ /* 0x000fe80000100a00 */
[----:B------:R-:W-:Y:S01]  /*35b0*/  STL.64 [R1+0x90], R220 ;  /* 0x000090dc01007387 */ /* 0x000fe20000100a00 */
[----:B------:R-:W-:-:S03]  /*35c0*/  WARPGROUP.DEPBAR.LE gsb0, 0x0 ;  /* 0x00008000000079c5 */ /* 0x000fc60000010000 */
        /* <DEDUP_REMOVED lines=83> */
[----:B------:R-:W-:Y:S01]  /*3b00*/  IMAD.MOV.U32 R235, RZ, RZ, R3 ;  /* 0x000000ffffeb7224 */ /* 0x000fe200078e0003 */
[----:B------:R-:W-:Y:S01]  /*3b10*/  UMOV UR16, UR20 ;  /* 0x0000001400107c82 */ /* 0x000fe20008000000 */
[----:B------:R-:W-:Y:S01]  /*3b20*/  UMOV UR17, UR21 ;  /* 0x0000001500117c82 */ /* 0x000fe20008000000 */
[----:B------:R-:W-:-:S03]  /*3b30*/  WARPGROUP.DEPBAR.LE gsb0, 0x0 ;  /* 0x00008000000079c5 */ /* 0x000fc60000010000 */
[----:B------:R-:W-:-:S06]  /*3b40*/  WARPGROUP.ARRIVE ;  /* 0x00000000000079c5 */ /* 0x000fcc0000000000 */
[----:B------:R-:W-:Y:S03]  /*3b50*/  IGMMA.64x32x32.S8.S8 R220, gdesc[UR16], R220, gsb0 ;  /* 0x0120000010dc79f1 */ /* 0x000fe600080410dc */
[----:B------:R-:W-:Y:S02]  /*3b60*/  WARPGROUP.DEPBAR.LE gsb0, 0x0 ;  /* 0x00008000000079c5 */ /* 0x000fe40000010000 */
[----:B------:R-:W-:Y:S04]  /*3b70*/  STL.64 [R1], R220 ;  /* 0x000000dc01007387 */ /* 0x000fe80000100a00 */
[----:B------:R-:W-:Y:S04]  /*3b80*/  STL.64 [R1+0x8], R222 ;  /* 0x000008de01007387 */ /* 0x000fe80000100a00 */
[----:B------:R-:W-:Y:S04]  /*3b90*/  STL.64 [R1+0x10], R224 ;  /* 0x000010e001007387 */ /* 0x000fe80000100a00 */
[----:B------:R-:W-:Y:S04]  /*3ba0*/  STL.64 [R1+0x18], R226 ;  /* 0x000018e201007387 */ /* 0x000fe80000100a00 */
[----:B------:R-:W-:Y:S04]  /*3bb0*/  STL.64 [R1+0x20], R228 ;  /* 0x000020e401007387 */ /* 0x000fe80000100a00 */
[----:B------:R0:W-:Y:S04]  /*3bc0*/  STL.64 [R1+0x28], R230 ;  /* 0x000028e601007387 */ /* 0x0001e80000100a00 */
[----:B------:R1:W-:Y:S04]  /*3bd0*/  STL.64 [R1+0x30], R232 ;  /* 0x000030e801007387 */ /* 0x0003e80000100a00 */
[----:B------:R1:W-:Y:S04]  /*3be0*/  STL.64 [R1+0x38], R234 ;  /* 0x000038ea01007387 */ /* 0x0003e80000100a00 */
[----:B0-----:R-:W2:Y:S04]  /*3bf0*/  LDL.LU.64 R230, [R1+0xb8] ;  /* 0x0000b80001e67983 */ /* 0x001ea80000300a00 */
[----:B------:R-:W2:Y:S04]  /*3c00*/  LDL.LU.64 R228, [R1+0xb0] ;  /* 0x0000b00001e47983 */ /* 0x000ea80000300a00 */
[----:B------:R-:W2:Y:S04]  /*3c10*/  LDL.LU.64 R226, [R1+0xa8] ;  /* 0x0000a80001e27983 */ /* 0x000ea80000300a00 */
[----:B------:R-:W2:Y:S04]  /*3c20*/  LDL.LU.64 R224, [R1+0xa0] ;  /* 0x0000a00001e07983 */ /* 0x000ea80000300a00 */
[----:B------:R-:W2:Y:S04]  /*3c30*/  LDL.LU.64 R222, [R1+0x98] ;  /* 0x0000980001de7983 */ /* 0x000ea80000300a00 */
        /* <DEDUP_REMOVED lines=25> */
[----:B------:R-:W-:Y:S03]  /*3dd0*/  IGMMA.64x32x32.S8.S8 R24, gdesc[UR16], R24, gsb0 ;  /* 0x01200000101879f1 */ /* 0x000fe60008041018 */
[----:B------:R-:W-:Y:S02]  /*3de0*/  WARPGROUP.DEPBAR.LE gsb0, 0x0 ;  /* 0x00008000000079c5 */ /* 0x000fe40000010000 */
[----:B-1----:R-:W-:Y:S05]  /*3df0*/  @!P1 BRA `(.L_x_22) ;  /* 0x00000028004c9947 */ /* 0x002fea0003800000 */
[----:B------:R-:W-:Y:S01]  /*3e00*/  UIADD3 UR25, UR44, 0x1, URZ ;  /* 0x000000012c197890 */ /* 0x000fe2000fffe03f */
[----:B------:R-:W-:Y:S01]  /*3e10*/  R2UR UR26, R2 ;  /* 0x00000000021a72ca */ /* 0x000fe200000e0000 */
[----:B------:R-:W-:Y:S02]  /*3e20*/  UMOV UR24, UR44 ;  /* 0x0000002c00187c82 */ /* 0x000fe40008000000 */
[----:B------:R-:W-:-:S04]  /*3e30*/  UISETP.NE.AND UP0, UPT, UR25, 0x3, UPT ;  /* 0x000000031900788c */ /* 0x000fc8000bf05270 */
[----:B------:R-:W-:Y:S02]  /*3e40*/  USEL UR4, URZ, 0x1, UP0 ;  /* 0x000000013f047887 */ /* 0x000fe40008000000 */
[----:B------:R-:W-:Y:S02]  /*3e50*/  USEL UR25, UR25, URZ, UP0 ;  /* 0x0000003f19197287 */ /* 0x000fe40008000000 */
[----:B------:R-:W-:-:S06]  /*3e60*/  ULOP3.LUT UR4, UR45, UR4, URZ, 0x3c, !UPT ;  /* 0x000000042d047292 */ /* 0x000fcc000f8e3c3f */
[----:B------:R-:W-:-:S07]  /*3e70*/  IMAD.U32 R2, RZ, RZ, UR4 ;  /* 0x00000004ff027e24 */ /* 0x000fce000f8e00ff */
.L_x_29:
[----:B------:R-:W-:Y:S05]  /*3e80*/  @!P0 BRA `(.L_x_23) ;  /* 0x0000000000048947 */ /* 0x000fea0003800000 */
[----:B------:R-:W-:Y:S01]  /*3e90*/  BPT.TRAP 0x1 ;  /* 0x000000040000795c */ /* 0x000fe20000300000 */
.L_x_23:
[----:B------:R-:W0:Y:S01]  /*3ea0*/  S2UR UR5, SR_CgaCtaId ;  /* 0x00000000000579c3 */ /* 0x000e220000008800 */
[----:B------:R-:W-:Y:S01]  /*3eb0*/  UMOV UR4, 0x400 ;  /* 0x0000040000047882 */ /* 0x000fe20000000000 */
[----:B------:R-:W-:Y:S01]  /*3ec0*/  IMAD.U32 R3, RZ, RZ, UR25 ;  /* 0x00000019ff037e24 */ /* 0x000fe2000f8e00ff */
[----:B------:R-:W-:Y:S01]  /*3ed0*/  SHF.L.U32 R4, R2, 0x1f, RZ ;  /* 0x0000001f02047819 */ /* 0x000fe200000006ff */
[----:B0-----:R-:W-:-:S06]  /*3ee0*/  ULEA UR4, UR5, UR4, 0x18 ;  /* 0x0000000405047291 */ /* 0x001fcc000f8ec03f */
[----:B------:R-:W-:-:S04]  /*3ef0*/  IMAD.U32 R0, RZ, RZ, UR4 ;  /* 0x00000004ff007e24 */ /* 0x000fc8000f8e00ff */
[----:B------:R-:W-:-:S04]  /*3f00*/  IMAD R3, R3, 0x8, R0 ;  /* 0x0000000803037824 */ /* 0x000fc800078e0200 */
[----:B------:R0:W1:Y:S01]  /*3f10*/  SYNCS.PHASECHK.TRANS64.TRYWAIT P1, [R3+URZ], R4 ;  /* 0x00000004030075a7 */ /* 0x000062000802017f */
[----:B------:R-:W-:Y:S05]  /*3f20*/  @!P0 BRA `(.L_x_24) ;  /* 0x0000000000048947 */ /* 0x000fea0003800000 */
[----:B------:R-:W-:Y:S01]  /*3f30*/  BPT.TRAP 0x1 ;  /* 0x000000040000795c */ /* 0x000fe20000300000 */
.L_x_24:
[----:B-1----:R-:W-:Y:S05]  /*3f40*/  @P1 BRA `(.L_x_25) ;  /* 0x0000000000081947 */ /* 0x002fea0003800000 */
[----:B------:R-:W1:Y:S02]  /*3f50*/  SYNCS.PHASECHK.TRANS64.TRYWAIT P1, [R3+URZ], R4 ;  /* 0x00000004030075a7 */ /* 0x000e64000802017f */
[----:B-1----:R-:W-:Y:S05]  /*3f60*/  @!P1 BRA `(.L_x_26) ;  /* 0x0000014c00989947 */ /* 0x002fea0003800000 */
.L_x_25:
        /* <DEDUP_REMOVED lines=8> */
[----:B--2---:R-:W2:Y:S04]  /*3ff0*/  LDL.LU.64 R24, [R1+0x40] ;  /* 0x0000400001187983 */ /* 0x004ea80000300a00 */
[----:B------:R-:W2:Y:S04]  /*4000*/  LDL.LU.64 R26, [R1+0x48] ;  /* 0x00004800011a7983 */ /* 0x000ea80000300a00 */
[----:B------:R-:W2:Y:S04]  /*4010*/  LDL.LU.64 R28, [R1+0x50] ;  /* 0x00005000011c7983 */ /* 0x000ea80000300a00 */
[----:B------:R-:W2:Y:S04]  /*4020*/  LDL.LU.64 R30, [R1+0x58] ;  /* 0x00005800011e7983 */ /* 0x000ea80000300a00 */
[----:B------:R-:W2:Y:S04]  /*4030*/  LDL.LU.64 R32, [R1+0x60] ;  /* 0x0000600001207983 */ /* 0x000ea80000300a00 */
[----:B------:R-:W2:Y:S04]  /*4040*/  LDL.LU.64 R34, [R1+0x68] ;  /* 0x0000680001227983 */ /* 0x000ea80000300a00 */
[----:B------:R-:W2:Y:S04]  /*4050*/  LDL.LU.64 R36, [R1+0x70] ;  /* 0x0000700001247983 */ /* 0x000ea80000300a00 */
[----:B------:R-:W2:Y:S01]  /*4060*/  LDL.LU.64 R38, [R1+0x78] ;  /* 0x0000780001267983 */ /* 0x000ea20000300a00 */
[----:B------:R-:W-:-:S02]  /*4070*/  UIMAD UR27, UR25, 0xc00, UR32 ;  /* 0x00000c00191b78a4 */ /* 0x000fc4000f8e0220 */
[----:B------:R-:W-:Y:S01]  /*4080*/  UIMAD UR28, UR25, 0x500, UR33 ;  /* 0x00000500191c78a4 */ /* 0x000fe2000f8e0221 */
[----:B------:R-:W-:Y:S01]  /*4090*/  STL [R1+0xd8], R22 ;  /* 0x0000d81601007387 */ /* 0x000fe20000100800 */
[----:B------:R-:W-:Y:S01]  /*40a0*/  UMOV UR17, 0x40000040 ;  /* 0x4000004000117882 */ /* 0x000fe20000000000 */
[----:B------:R-:W-:Y:S01]  /*40b0*/  UMOV UR19, 0x40000040 ;  /* 0x4000004000137882 */ /* 0x000fe20000000000 */
[----:B------:R-:W-:Y:S01]  /*40c0*/  UIADD3 UR14, UR28, 0x100, URZ ;  /* 0x000001001c0e7890 */ /* 0x000fe2000fffe03f */
[----:B------:R-:W-:Y:S01]  /*40d0*/  STL [R1+0xd4], R19 ;  /* 0x0000d41301007387 */ /* 0x000fe20000100800 */
[----:B------:R-:W-:Y:S01]  /*40e0*/  UMOV UR16, UR27 ;  /* 0x0000001b00107c82 */ /* 0x000fe20008000000 */
[----:B------:R-:W-:Y:S01]  /*40f0*/  UMOV UR18, UR28 ;  /* 0x0000001c00127c82 */ /* 0x000fe20008000000 */
[----:B------:R-:W-:Y:S01]  /*4100*/  UMOV UR12, UR16 ;  /* 0x00000010000c7c82 */ /* 0x000fe20008000000 */
[----:B------:R-:W-:Y:S01]  /*4110*/  UMOV UR13, UR17 ;  /* 0x00000011000d7c82 */ /* 0x000fe20008000000 */
[----:B------:R-:W-:Y:S01]  /*4120*/  UMOV UR15, 0x40000040 ;  /* 0x40000040000f7882 */ /* 0x000fe20000000000 */
[----:B------:R-:W-:Y:S01]  /*4130*/  UIADD3 UR10, UR28, 0x200, URZ ;  /* 0x000002001c0a7890 */ /* 0x000fe2000fffe03f */
[----:B-----5:R-:W-:Y:S01]  /*4140*/  STL [R1+0xd0], R18 ;  /* 0x0000d01201007387 */ /* 0x020fe20000100800 */
[----:B------:R-:W-:Y:S01]  /*4150*/  UMOV UR8, UR16 ;  /* 0x0000001000087c82 */ /* 0x000fe20008000000 */
[----:B------:R-:W-:Y:S01]  /*4160*/  UMOV UR9, UR17 ;  /* 0x0000001100097c82 */ /* 0x000fe20008000000 */
[----:B------:R-:W-:Y:S01]  /*4170*/  UMOV UR11, 0x40000040 ;  /* 0x40000040000b7882 */ /* 0x000fe20000000000 */
[----:B------:R-:W-:Y:S01]  /*4180*/  UIADD3 UR6, UR28, 0x300, URZ ;  /* 0x000003001c067890 */ /* 0x000fe2000fffe03f */
[----:B------:R-:W-:Y:S01]  /*4190*/  STL [R1+0xcc], R17 ;  /* 0x0000cc1101007387 */ /* 0x000fe20000100800 */
        /* <DEDUP_REMOVED lines=8> */
[----:B------:R-:W-:Y:S04]  /*4220*/  STL [R1+0xc4], R2 ;  /* 0x0000c40201007387 */ /* 0x000fe80000100800 */
[----:B------:R-:W-:Y:S01]  /*4230*/  STL [R1+0xc0], R0 ;  /* 0x0000c00001007387 */ /* 0x000fe20000100800 */
[----:B--2---:R-:W-:-:S06]  /*4240*/  WARPGROUP.ARRIVE ;  /* 0x00000000000079c5 */ /* 0x004fcc0000000000 */
[----:B------:R-:W-:Y:S03]  /*4250*/  IGMMA.64x32x32.S8.S8 R24, gdesc[UR16], R24, gsb0 ;  /* 0x01200000101879f1 */ /* 0x000fe60008041018 */
[----:B------:R-:W-:Y:S02]  /*4260*/  WARPGROUP.DEPBAR.LE gsb0, 0x0 ;  /* 0x00008000000079c5 */ /* 0x000fe40000010000 */
[----:B------:R-:W-:Y:S01]  /*4270*/  WARPGROUP.ARRIVE ;  /* 0x00000000000079c5 */ /* 0x000fe20000000000 */
[----:B------:R2:W-:Y:S01]  /*4280*/  STL.64 [R1+0x40], R24 ;  /* 0x0000401801007387 */ /* 0x0005e20000100a00 */
[----:B------:R-:W-:Y:S02]  /*4290*/  IMAD.MOV.U32 R235, RZ, RZ, R29 ;  /* 0x000000ffffeb7224 */ /* 0x000fe400078e001d */
[----:B------:R-:W-:Y:S01]  /*42a0*/  IMAD.MOV.U32 R234, RZ, RZ, R30 ;  /* 0x000000ffffea7224 */ /* 0x000fe200078e001e */
[----:B------:R3:W-:Y:S01]  /*42b0*/  STL.64 [R1+0x48], R26 ;  /* 0x0000481a01007387 */ /* 0x0007e20000100a00 */
[----:B------:R-:W-:Y:S01]  /*42c0*/  IGMMA.64x32x32.S8.S8 R200, gdesc[UR12], R200, gsb0 ;  /* 0x012000000cc879f1 */ /* 0x000fe200080410c8 */
[----:B------:R-:W-:-:S02]  /*42d0*/  IMAD.MOV.U32 R233, RZ, RZ, R31 ;  /* 0x000000ffffe97224 */ /* 0x000fc400078e001f */
[----:B------:R4:W-:Y:S01]  /*42e0*/  STL [R1+0x50], R28 ;  /* 0x0000501c01007387 */ /* 0x0009e20000100800 */
[----:B------:R-:W-:Y:S02]  /*42f0*/  IMAD.MOV.U32 R232, RZ, RZ, R32 ;  /* 0x000000ffffe87224 */ /* 0x000fe400078e0020 */
[----:B------:R-:W-:Y:S01]  /*4300*/  IMAD.MOV.U32 R23, RZ, RZ, R33 ;  /* 0x000000ffff177224 */ /* 0x000fe200078e0021 */
[----:B--2---:R-:W2:Y:S01]  /*4310*/  LDL.LU.64 R24, [R1] ;  /* 0x0000000001187983 */ /* 0x004ea20000300a00 */
[----:B------:R-:W-:Y:S02]  /*4320*/  IMAD.MOV.U32 R22, RZ, RZ, R34 ;  /* 0x000000ffff167224 */ /* 0x000fe400078e0022 */
[----:B------:R-:W-:Y:S01]  /*4330*/  IMAD.MOV.U32 R21, RZ, RZ, R35 ;  /* 0x000000ffff157224 */ /* 0x000fe200078e0023 */
[----:B---3--:R-:W2:Y:S01]  /*4340*/  LDL.LU.64 R26, [R1+0x8] ;  /* 0x00000800011a7983 */ /* 0x008ea20000300a00 */
[----:B------:R-:W-:Y:S02]  /*4350*/  IMAD.MOV.U32 R20, RZ, RZ, R36 ;  /* 0x000000ffff147224 */ /* 0x000fe400078e0024 */
[----:B------:R-:W-:Y:S01]  /*4360*/  IMAD.MOV.U32 R19, RZ, RZ, R37 ;  /* 0x000000ffff137224 */ /* 0x000fe200078e0025 */
[----:B----4-:R-:W2:Y:S01]  /*4370*/  LDL.LU.64 R28, [R1+0x10] ;  /* 0x00001000011c7983 */ /* 0x010ea20000300a00 */
[----:B------:R-:W-:-:S02]  /*4380*/  IMAD.MOV.U32 R18, RZ, RZ, R38 ;  /* 0x000000ffff127224 */ /* 0x000fc400078e0026 */
[----:B------:R-:W-:Y:S01]  /*4390*/  IMAD.MOV.U32 R17, RZ, RZ, R39 ;  /* 0x000000ffff117224 */ /* 0x000fe200078e0027 */
[----:B------:R-:W2:Y:S04]  /*43a0*/  LDL.LU.64 R30, [R1+0x18] ;  /* 0x00001800011e7983 */ /* 0x000ea80000300a00 */
[----:B------:R-:W2:Y:S04]  /*43b0*/  LDL.LU.64 R32, [R1+0x20] ;  /* 0x0000200001207983 */ /* 0x000ea80000300a00 */
[----:B------:R-:W2:Y:S04]  /*43c0*/  LDL.LU.64 R34, [R1+0x28] ;  /* 0x0000280001227983 */ /* 0x000ea80000300a00 */
[----:B------:R-:W2:Y:S04]  /*43d0*/  LDL.LU.64 R36, [R1+0x30] ;  /* 0x0000300001247983 */ /* 0x000ea80000300a00 */
[----:B------:R-:W2:Y:S01]  /*43e0*/  LDL.LU.64 R38, [R1+0x38] ;  /* 0x0000380001267983 */ /* 0x000ea20000300a00 */
[----:B------:R-:W-:-:S02]  /*43f0*/  WARPGROUP.DEPBAR.LE gsb0, 0x0 ;  /* 0x00008000000079c5 */ /* 0x000fc40000010000 */
        /* <DEDUP_REMOVED lines=32> */
[----:B--2---:R-:W-:-:S06]  /*4600*/  WARPGROUP.ARRIVE ;  /* 0x00000000000079c5 */ /* 0x004fcc0000000000 */
[----:B------:R-:W-:Y:S01]  /*4610*/  IGMMA.64x32x32.S8.S8 R24, gdesc[UR16], R24, gsb0 ;  /* 0x01200000101879f1 */ /* 0x000fe20008041018 */
[----:B------:R-:W-:Y:S01]  /*4620*/  UIADD3 UR4, UR27, 0x800, URZ ;  /* 0x000008001b047890 */ /* 0x000fe2000fffe03f */
[----:B------:R-:W-:-:S06]  /*4630*/  UMOV UR17, 0x40000040 ;  /* 0x4000004000117882 */ /* 0x000fcc0000000000 */
[----:B------:R-:W-:Y:S01]  /*4640*/  UMOV UR16, UR4 ;  /* 0x0000000400107c82 */ /* 0x000fe20008000000 */
[----:B------:R-:W-:Y:S02]  /*4650*/  WARPGROUP.DEPBAR.LE gsb0, 0x0 ;  /* 0x00008000000079c5 */ /* 0x000fe40000010000 */
[----:B------:R-:W-:Y:S01]  /*4660*/  WARPGROUP.ARRIVE ;  /* 0x00000000000079c5 */ /* 0x000fe20000000000 */
[----:B------:R-:W-:Y:S02]  /*4670*/  IMAD.MOV.U32 R2, RZ, RZ, R38 ;  /* 0x000000ffff027224 */ /* 0x000fe400078e0026 */
[----:B------:R-:W-:Y:S02]  /*4680*/  IMAD.MOV.U32 R0, RZ, RZ, R39 ;  /* 0x000000ffff007224 */ /* 0x000fe400078e0027 */
[----:B01----:R-:W-:Y:S01]  /*4690*/  IMAD.MOV.U32 R4, RZ, RZ, R36 ;  /* 0x000000ffff047224 */ /* 0x003fe200078e0024 */
[----:B------:R-:W2:Y:S01]  /*46a0*/  LDL.LU.64 R38, [R1+0x188] ;  /* 0x0001880001267983 */ /* 0x000ea20000300a00 */
[----:B------:R-:W-:Y:S01]  /*46b0*/  IMAD.MOV.U32 R3, RZ, RZ, R37 ;  /* 0x000000ffff037224 */ /* 0x000fe200078e0025 */
[----:B------:R-:W-:Y:S01]  /*46c0*/  IGMMA.64x32x32.S8.S8 R216, gdesc[UR16], R216, gsb0 ;  /* 0x0120000010d879f1 */ /* 0x000fe200080410d8 */
        /* <DEDUP_REMOVED lines=19> */
[----:B------:R-:W-:-:S03]  /*4800*/  WARPGROUP.DEPBAR.LE gsb0, 0x0 ;  /* 0x00008000000079c5 */ /* 0x000fc60000010000 */
[----:B------:R-:W-:Y:S04]  /*4810*/  STL.64 [R1+0x148], R230 ;  /* 0x000148e601007387 */ /* 0x000fe80000100a00 */
[----:B------:R-:W-:Y:S04]  /*4820*/  STL.64 [R1+0x140], R228 ;  /* 0x000140e401007387 */ /* 0x000fe80000100a00 */
[----:B------:R-:W-:Y:S04]  /*4830*/  STL.64 [R1+0x138], R226 ;  /* 0x000138e201007387 */ /* 0x000fe80000100a00 */
[----:B------:R-:W-:Y:S04]  /*4840*/  STL.64 [R1+0x130], R224 ;  /* 0x000130e001007387 */ /* 0x000fe80000100a00 */
[----:B------:R-:W-:Y:S04]  /*4850*/  STL.64 [R1+0x128], R222 ;  /* 0x000128de01007387 */ /* 0x000fe80000100a00 */
[----:B------:R0:W-:Y:S04]  /*4860*/  STL.64 [R1+0x120], R220 ;  /* 0x000120dc01007387 */ /* 0x0001e80000100a00 */
[----:B0-----:R-:W3:Y:S04]  /*4870*/  LDL.LU R220, [R1+0x40] ;  /* 0x0000400001dc7983 */ /* 0x001ee80000300800 */
[----:B------:R-:W3:Y:S04]  /*4880*/  LDL.LU R221, [R1+0x44] ;  /* 0x0000440001dd7983 */ /* 0x000ee80000300800 */
[----:B------:R-:W3:Y:S04]  /*4890*/  LDL.LU R222, [R1+0x48] ;  /* 0x0000480001de7983 */ /* 0x000ee80000300800 */
[----:B------:R-:W3:Y:S04]  /*48a0*/  LDL.LU R223, [R1+0x4c] ;  /* 0x00004c0001df7983 */ /* 0x000ee80000300800 */
[----:B------:R-:W3:Y:S01]  /*48b0*/  LDL.LU R224, [R1+0x50] ;  /* 0x0000500001e07983 */ /* 0x000ee20000300800 */
[----:B------:R-:W-:Y:S01]  /*48c0*/  WARPGROUP.ARRIVE ;  /* 0x00000000000079c5 */ /* 0x000fe20000000000 */
[----:B------:R-:W-:Y:S01]  /*48d0*/  UMOV UR12, UR16 ;  /* 0x00000010000c7c82 */ /* 0x000fe20008000000 */
[----:B------:R-:W-:-:S04]  /*48e0*/  UMOV UR13, UR17 ;  /* 0x00000011000d7c82 */ /* 0x000fc80008000000 */
        /* <DEDUP_REMOVED lines=31> */
[----:B------:R-:W-:Y:S02]  /*4ae0*/  UMOV UR16, UR8 ;  /* 0x0000000800107c82 */ /* 0x000fe40008000000 */
[----:B------:R-:W-:Y:S01]  /*4af0*/  UMOV UR18, UR4 ;  /* 0x0000000400127c82 */ /* 0x000fe20008000000 */
[----:B------:R-:W-:Y:S02]  /*4b00*/  WARPGROUP.DEPBAR.LE gsb0, 0x0 ;  /* 0x00008000000079c5 */ /* 0x000fe40000010000 */
[----:B---3--:R-:W-:-:S06]  /*4b10*/  WARPGROUP.ARRIVE ;  /* 0x00000000000079c5 */ /* 0x008fcc0000000000 */
[----:B------:R-:W-:Y:S01]  /*4b20*/  IGMMA.64x32x32.S8.S8 R220, gdesc[UR16], R220, gsb0 ;  /* 0x0120000010dc79f1 */ /* 0x000fe200080410dc */
[----:B------:R-:W-:Y:S01]  /*4b30*/  UIADD3 UR14, UR28, 0x102, URZ ;  /* 0x000001021c0e7890 */ /* 0x000fe2000fffe03f */
[----:B------:R-:W-:Y:S01]  /*4b40*/  UMOV UR12, UR16 ;  /* 0x00000010000c7c82 */ /* 0x000fe20008000000 */
[----:B------:R-:W-:Y:S01]  /*4b50*/  UMOV UR13, UR17 ;  /* 0x00000011000d7c82 */ /* 0x000fe20008000000 */
[----:B------:R-:W-:Y:S01]  /*4b60*/  UMOV UR15, 0x40000040 ;  /* 0x40000040000f7882 */ /* 0x000fe20000000000 */
[----:B------:R-:W-:Y:S02]  /*4b70*/  WARPGROUP.DEPBAR.LE gsb0, 0x0 ;  /* 0x00008000000079c5 */ /* 0x000fe40000010000 */
[----:B------:R-:W-:-:S06]  /*4b80*/  WARPGROUP.ARRIVE ;  /* 0x00000000000079c5 */ /* 0x000fcc0000000000 */
        /* <DEDUP_REMOVED lines=40> */
[----:B------:R0:W-:Y:S01]  /*4e10*/  STL.64 [R1+0x40], R220 ;  /* 0x000040dc01007387 */ /* 0x0001e20000100a00 */
[----:B------:R-:W-:Y:S02]  /*4e20*/  WARPGROUP.DEPBAR.LE gsb0, 0x0 ;  /* 0x00008000000079c5 */ /* 0x000fe40000010000 */
[----:B------:R-:W-:-:S06]  /*4e30*/  WARPGROUP.ARRIVE ;  /* 0x00000000000079c5 */ /* 0x000fcc0000000000 */
[----:B------:R-:W-:Y:S01]  /*4e40*/  IGMMA.64x32x32.S8.S8 R184, gdesc[UR12], R184, gsb0 ;  /* 0x012000000cb879f1 */ /* 0x000fe200080410b8 */
[----:B------:R1:W-:Y:S04]  /*4e50*/  STL.64 [R1+0x48], R222 ;  /* 0x000048de01007387 */ /* 0x0003e80000100a00 */
[----:B------:R2:W-:Y:S04]  /*4e60*/  STL.64 [R1+0x50], R224 ;  /* 0x000050e001007387 */ /* 0x0005e80000100a00 */
[----:B------:R3:W-:Y:S04]  /*4e70*/  STL.64 [R1+0x58], R226 ;  /* 0x000058e201007387 */ /* 0x0007e80000100a00 */
[----:B------:R4:W-:Y:S01]  /*4e80*/  STL.64 [R1+0x60], R228 ;  /* 0x000060e401007387 */ /* 0x0009e20000100a00 */
[----:B0-----:R-:W-:-:S03]  /*4e90*/  IMAD.MOV.U32 R220, RZ, RZ, R16 ;  /* 0x000000ffffdc7224 */ /* 0x001fc600078e0010 */
[----:B------:R0:W-:Y:S01]  /*4ea0*/  STL.64 [R1+0x68], R230 ;  /* 0x000068e601007387 */ /* 0x0001e20000100a00 */
[----:B------:R-:W-:-:S03]  /*4eb0*/  IMAD.MOV.U32 R221, RZ, RZ, R15 ;  /* 0x000000ffffdd7224 */ /* 0x000fc600078e000f */
[----:B------:R0:W-:Y:S01]  /*4ec0*/  STL.64 [R1+0x70], R232 ;  /* 0x000070e801007387 */ /* 0x0001e20000100a00 */
[----:B-1----:R-:W-:Y:S02]  /*4ed0*/  IMAD.MOV.U32 R222, RZ, RZ, R14 ;  /* 0x000000ffffde7224 */ /* 0x002fe400078e000e */
[----:B------:R-:W-:Y:S01]  /*4ee0*/  IMAD.MOV.U32 R223, RZ, RZ, R13 ;  /* 0x000000ffffdf7224 */ /* 0x000fe200078e000d */
[----:B------:R1:W-:Y:S01]  /*4ef0*/  STL.64 [R1+0x78], R234 ;  /* 0x000078ea01007387 */ /* 0x0003e20000100a00 */
[----:B--2---:R-:W-:Y:S02]  /*4f00*/  IMAD.MOV.U32 R224, RZ, RZ, R12 ;  /* 0x000000ffffe07224 */ /* 0x004fe400078e000c */
[----:B------:R-:W-:Y:S02]  /*4f10*/  IMAD.MOV.U32 R225, RZ, RZ, R11 ;  /* 0x000000ffffe17224 */ /* 0x000fe400078e000b */
[----:B---3--:R-:W-:Y:S02]  /*4f20*/  IMAD.MOV.U32 R226, RZ, RZ, R10 ;  /* 0x000000ffffe27224 */ /* 0x008fe400078e000a */
[----:B------:R-:W-:-:S02]  /*4f30*/  IMAD.MOV.U32 R227, RZ, RZ, R9 ;  /* 0x000000ffffe37224 */ /* 0x000fc400078e0009 */
[----:B----4-:R-:W-:Y:S02]  /*4f40*/  IMAD.MOV.U32 R228, RZ, RZ, R8 ;  /* 0x000000ffffe47224 */ /* 0x010fe400078e0008 */
[----:B------:R-:W-:Y:S02]  /*4f50*/  IMAD.MOV.U32 R229, RZ, RZ, R7 ;  /* 0x000000ffffe57224 */ /* 0x000fe400078e0007 */
[----:B0-----:R-:W-:Y:S02]  /*4f60*/  IMAD.MOV.U32 R230, RZ, RZ, R6 ;  /* 0x000000ffffe67224 */ /* 0x001fe400078e0006 */
[----:B------:R-:W-:Y:S02]  /*4f70*/  IMAD.MOV.U32 R231, RZ, RZ, R5 ;  /* 0x000000ffffe77224 */ /* 0x000fe400078e0005 */
[----:B------:R-:W-:Y:S02]  /*4f80*/  IMAD.MOV.U32 R232, RZ, RZ, R4 ;  /* 0x000000ffffe87224 */ /* 0x000fe400078e0004 */
[----:B------:R-:W-:-:S02]  /*4f90*/  IMAD.MOV.U32 R233, RZ, RZ, R3 ;  /* 0x000000ffffe97224 */ /* 0x000fc400078e0003 */
[----:B-1----:R-:W-:Y:S02]  /*4fa0*/  IMAD.MOV.U32 R234, RZ, RZ, R2 ;  /* 0x000000ffffea7224 */ /* 0x002fe400078e0002 */
        /* <DEDUP_REMOVED lines=13> */
[----:B------:R-:W-:Y:S04]  /*5080*/  STL.64 [R1+0x30], R232 ;  /* 0x000030e801007387 */ /* 0x000fe80000100a00 */
[----:B------:R-:W-:Y:S04]  /*5090*/  STL.64 [R1+0x38], R234 ;  /* 0x000038ea01007387 */ /* 0x000fe80000100a00 */
        /* <DEDUP_REMOVED lines=47> */
[----:B------:R-:W-:Y:S02]  /*5390*/  UIADD3 UR8, UR27, 0x4, URZ ;  /* 0x000000041b087890 */ /* 0x000fe4000fffe03f */
[----:B------:R-:W-:Y:S01]  /*53a0*/  UIADD3 UR4, UR28, 0x4, URZ ;  /* 0x000000041c047890 */ /* 0x000fe2000fffe03f */
[----:B------:R-:W-:Y:S01]  /*53b0*/  UMOV UR17, 0x40000040 ;  /* 0x4000004000117882 */ /* 0x000fe20000000000 */
[----:B------:R-:W-:-:S03]  /*53c0*/  UMOV UR19, 0x40000040 ;  /* 0x4000004000137882 */ /* 0x000fc60000000000 */
[----:B------:R-:W-:Y:S02]  /*53d0*/  UMOV UR16, UR8 ;  /* 0x0000000800107c82 */ /* 0x000fe40008000000 */
[----:B------:R-:W-:Y:S01]  /*53e0*/  UMOV UR18, UR4 ;  /* 0x0000000400127c82 */ /* 0x000fe20008000000 */
[----:B------:R-:W-:Y:S02]  /*53f0*/  WARPGROUP.DEPBAR.LE gsb0, 0x0 ;  /* 0x00008000000079c5 */ /* 0x000fe40000010000 */
[----:B--2---:R-:W-:-:S06]  /*5400*/  WARPGROUP.ARRIVE ;  /* 0x00000000000079c5 */ /* 0x004fcc0000000000 */
        /* <DEDUP_REMOVED lines=26> */
[----:B------:R0:W-:Y:S01]  /*55b0*/  STL.64 [R1+0x40], R216 ;  /* 0x000040d801007387 */ /* 0x0001e20000100a00 */
[----:B------:R-:W-:-:S03]  /*55c0*/  IMAD.MOV.U32 R22, RZ, RZ, R221 ;  /* 0x000000ffff167224 */ /* 0x000fc600078e00dd */
[----:B------:R1:W-:Y:S01]  /*55d0*/  STL.64 [R1+0x48], R218 ;  /* 0x000048da01007387 */ /* 0x0003e20000100a00 */
[----:B------:R-:W-:-:S03]  /*55e0*/  IMAD.MOV.U32 R19, RZ, RZ, R222 ;  /* 0x000000ffff137224 */ /* 0x000fc600078e00de */
[----:B------:R2:W-:Y:S01]  /*55f0*/  STL [R1+0x50], R220 ;  /* 0x000050dc01007387 */ /* 0x0005e20000100800 */
[----:B------:R-:W-:-:S03]  /*5600*/  IMAD.MOV.U32 R18, RZ, RZ, R223 ;  /* 0x000000ffff127224 */ /* 0x000fc600078e00df */
[----:B0-----:R-:W3:Y:S01]  /*5610*/  LDL.LU.64 R216, [R1] ;  /* 0x0000000001d87983 */ /* 0x001ee20000300a00 */
[----:B------:R-:W-:-:S03]  /*5620*/  IMAD.MOV.U32 R17, RZ, RZ, R224 ;  /* 0x000000ffff117224 */ /* 0x000fc600078e00e0 */
[----:B-1----:R-:W3:Y:S01]  /*5630*/  LDL.LU.64 R218, [R1+0x8] ;  /* 0x0000080001da7983 */ /* 0x002ee20000300a00 */
[----:B------:R-:W-:-:S03]  /*5640*/  IMAD.MOV.U32 R16, RZ, RZ, R225 ;  /* 0x000000ffff107224 */ /* 0x000fc600078e00e1 */
[----:B--2---:R-:W3:Y:S01]  /*5650*/  LDL.LU.64 R220, [R1+0x10] ;  /* 0x0000100001dc7983 */ /* 0x004ee20000300a00 */
[----:B------:R-:W-:Y:S02]  /*5660*/  IMAD.MOV.U32 R2, RZ, RZ, R226 ;  /* 0x000000ffff027224 */ /* 0x000fe400078e00e2 */
[----:B------:R-:W-:Y:S01]  /*5670*/  IMAD.MOV.U32 R0, RZ, RZ, R227 ;  /* 0x000000ffff007224 */ /* 0x000fe200078e00e3 */
[----:B------:R-:W3:Y:S01]  /*5680*/  LDL.LU.64 R222, [R1+0x18] ;  /* 0x0000180001de7983 */ /* 0x000ee20000300a00 */
[----:B------:R-:W-:Y:S02]  /*5690*/  IMAD.MOV.U32 R232, RZ, RZ, R228 ;  /* 0x000000ffffe87224 */ /* 0x000fe400078e00e4 */
[----:B------:R-:W-:Y:S01]  /*56a0*/  IMAD.MOV.U32 R233, RZ, RZ, R229 ;  /* 0x000000ffffe97224 */ /* 0x000fe200078e00e5 */
[----:B------:R-:W3:Y:S01]  /*56b0*/  LDL.LU.64 R224, [R1+0x20] ;  /* 0x0000200001e07983 */ /* 0x000ee20000300a00 */
[----:B------:R-:W-:Y:S02]  /*56c0*/  IMAD.MOV.U32 R234, RZ, RZ, R230 ;  /* 0x000000ffffea7224 */ /* 0x000fe400078e00e6 */
[----:B------:R-:W-:Y:S01]  /*56d0*/  IMAD.MOV.U32 R235, RZ, RZ, R231 ;  /* 0x000000ffffeb7224 */ /* 0x000fe200078e00e7 */
[----:B------:R-:W3:Y:S04]  /*56e0*/  LDL.LU.64 R226, [R1+0x28] ;  /* 0x0000280001e27983 */ /* 0x000ee80000300a00 */
[----:B------:R-:W3:Y:S04]  /*56f0*/  LDL.LU.64 R228, [R1+0x30] ;  /* 0x0000300001e47983 */ /* 0x000ee80000300a00 */
[----:B------:R-:W3:Y:S01]  /*5700*/  LDL.LU.64 R230, [R1+0x38] ;  /* 0x0000380001e67983 */ /* 0x000ee20000300a00 */
[----:B------:R-:W-:-:S02]  /*5710*/  WARPGROUP.DEPBAR.LE gsb0, 0x0 ;  /* 0x00008000000079c5 */ /* 0x000fc40000010000 */
        /* <DEDUP_REMOVED lines=70> */
[----:B------:R0:W-:Y:S04]  /*5b80*/  STL.64 [R1+0x90], R220 ;  /* 0x000090dc01007387 */ /* 0x0001e80000100a00 */
[----:B0-----:R-:W2:Y:S04]  /*5b90*/  LDL.LU R220, [R1+0x40] ;  /* 0x0000400001dc7983 */ /* 0x001ea80000300800 */
[----:B------:R-:W2:Y:S04]  /*5ba0*/  LDL.LU R221, [R1+0x44] ;  /* 0x0000440001dd7983 */ /* 0x000ea80000300800 */
[----:B------:R-:W2:Y:S04]  /*5bb0*/  LDL.LU R222, [R1+0x48] ;  /* 0x0000480001de7983 */ /* 0x000ea80000300800 */
[----:B------:R-:W2:Y:S04]  /*5bc0*/  LDL.LU R223, [R1+0x4c] ;  /* 0x00004c0001df7983 */ /* 0x000ea80000300800 */
[----:B------:R-:W2:Y:S01]  /*5bd0*/  LDL.LU R224, [R1+0x50] ;  /* 0x0000500001e07983 */ /* 0x000ea20000300800 */
        /* <DEDUP_REMOVED lines=19> */
[----:B------:R-:W-:Y:S01]  /*5d10*/  IMAD.MOV.U32 R231, RZ, RZ, R0 ;  /* 0x000000ffffe77224 */ /* 0x000fe200078e0000 */
[----:B------:R-:W-:Y:S01]  /*5d20*/  UIADD3 UR8, UR27, 0x6, URZ ;  /* 0x000000061b087890 */ /* 0x000fe2000fffe03f */
[----:B------:R0:W5:Y:S01]  /*5d30*/  LDL.LU R22, [R1+0xd8] ;  /* 0x0000d80001167983 */ /* 0x0001620000300800 */
[----:B------:R-:W-:Y:S01]  /*5d40*/  UIADD3 UR4, UR28, 0x6, URZ ;  /* 0x000000061c047890 */ /* 0x000fe2000fffe03f */
[----:B------:R-:W-:Y:S01]  /*5d50*/  UMOV UR17, 0x40000040 ;  /* 0x4000004000117882 */ /* 0x000fe20000000000 */
[----:B------:R-:W-:Y:S01]  /*5d60*/  UMOV UR19, 0x40000040 ;  /* 0x4000004000137882 */ /* 0x000fe20000000000 */
[----:B------:R-:W-:Y:S01]  /*5d70*/  UIADD3 UR14, UR28, 0x106, URZ ;  /* 0x000001061c0e7890 */ /* 0x000fe2000fffe03f */
[----:B------:R0:W5:Y:S01]  /*5d80*/  LDL.LU R19, [R1+0xd4] ;  /* 0x0000d40001137983 */ /* 0x0001620000300800 */
[----:B------:R-:W-:Y:S02]  /*5d90*/  UMOV UR16, UR8 ;  /* 0x0000000800107c82 */ /* 0x000fe40008000000 */
[----:B------:R-:W-:Y:S01]  /*5da0*/  UMOV UR18, UR4 ;  /* 0x0000000400127c82 */ /* 0x000fe20008000000 */
[----:B------:R-:W-:-:S02]  /*5db0*/  WARPGROUP.DEPBAR.LE gsb0, 0x0 ;  /* 0x00008000000079c5 */ /* 0x000fc40000010000 */
[----:B------:R-:W-:Y:S01]  /*5dc0*/  UMOV UR13, UR17 ;  /* 0x00000011000d7c82 */ /* 0x000fe20008000000 */
[----:B------:R-:W-:Y:S01]  /*5dd0*/  UMOV UR15, 0x40000040 ;  /* 0x40000040000f7882 */ /* 0x000fe20000000000 */
[----:B------:R-:W-:Y:S01]  /*5de0*/  UIADD3 UR10, UR28, 0x206, URZ ;  /* 0x000002061c0a7890 */ /* 0x000fe2000fffe03f */
[----:B------:R0:W5:Y:S01]  /*5df0*/  LDL.LU R18, [R1+0xd0] ;  /* 0x0000d00001127983 */ /* 0x0001620000300800 */
[----:B------:R-:W-:Y:S01]  /*5e00*/  UMOV UR12, UR16 ;  /* 0x00000010000c7c82 */ /* 0x000fe20008000000 */
[----:B------:R-:W-:Y:S01]  /*5e10*/  UMOV UR8, UR16 ;  /* 0x0000001000087c82 */ /* 0x000fe20008000000 */
[----:B------:R-:W-:Y:S01]  /*5e20*/  UMOV UR9, UR17 ;  /* 0x0000001100097c82 */ /* 0x000fe20008000000 */
[----:B------:R-:W-:Y:S01]  /*5e30*/  UMOV UR11, 0x40000040 ;  /* 0x40000040000b7882 */ /* 0x000fe20000000000 */
[----:B------:R-:W-:Y:S01]  /*5e40*/  UIADD3 UR6, UR28, 0x306, URZ ;  /* 0x000003061c067890 */ /* 0x000fe2000fffe03f */
[----:B------:R0:W5:Y:S01]  /*5e50*/  LDL.LU R17, [R1+0xcc] ;  /* 0x0000cc0001117983 */ /* 0x0001620000300800 */
        /* <DEDUP_REMOVED lines=8> */
[----:B------:R0:W5:Y:S04]  /*5ee0*/  LDL.LU R2, [R1+0xc4] ;  /* 0x0000c40001027983 */ /* 0x0001680000300800 */
[----:B------:R0:W5:Y:S01]  /*5ef0*/  LDL.LU R0, [R1+0xc0] ;  /* 0x0000c00001007983 */ /* 0x0001620000300800 */
        /* <DEDUP_REMOVED lines=40> */
[----:B-1----:R-:W-:-:S03]  /*6180*/  IMAD.MOV.U32 R220, RZ, RZ, R23 ;  /* 0x000000ffffdc7224 */ /* 0x002fc600078e0017 */
[----:B------:R1:W-:Y:S01]  /*6190*/  STL.64 [R1+0x68], R230 ;  /* 0x000068e601007387 */ /* 0x0003e20000100a00 */
[----:B------:R-:W-:-:S03]  /*61a0*/  IMAD.MOV.U32 R221, RZ, RZ, R21 ;  /* 0x000000ffffdd7224 */ /* 0x000fc600078e0015 */
[----:B------:R1:W-:Y:S01]  /*61b0*/  STL.64 [R1+0x70], R232 ;  /* 0x000070e801007387 */ /* 0x0003e20000100a00 */
[----:B--2---:R-:W-:Y:S02]  /*61c0*/  IMAD.MOV.U32 R222, RZ, RZ, R20 ;  /* 0x000000ffffde7224 */ /* 0x004fe400078e0014 */
[----:B------:R-:W-:Y:S01]  /*61d0*/  IMAD.MOV.U32 R223, RZ, RZ, R15 ;  /* 0x000000ffffdf7224 */ /* 0x000fe200078e000f */
[----:B------:R2:W-:Y:S01]  /*61e0*/  STL.64 [R1+0x78], R234 ;  /* 0x000078ea01007387 */ /* 0x0005e20000100a00 */
[----:B---3--:R-:W-:Y:S02]  /*61f0*/  IMAD.MOV.U32 R224, RZ, RZ, R14 ;  /* 0x000000ffffe07224 */ /* 0x008fe400078e000e */
[----:B------:R-:W-:Y:S02]  /*6200*/  IMAD.MOV.U32 R225, RZ, RZ, R13 ;  /* 0x000000ffffe17224 */ /* 0x000fe400078e000d */
[----:B----4-:R-:W-:Y:S02]  /*6210*/  IMAD.MOV.U32 R226, RZ, RZ, R12 ;  /* 0x000000ffffe27224 */ /* 0x010fe400078e000c */
[----:B------:R-:W-:-:S02]  /*6220*/  IMAD.MOV.U32 R227, RZ, RZ, R11 ;  /* 0x000000ffffe37224 */ /* 0x000fc400078e000b */
[----:B0-----:R-:W-:Y:S02]  /*6230*/  IMAD.MOV.U32 R228, RZ, RZ, R10 ;  /* 0x000000ffffe47224 */ /* 0x001fe400078e000a */
[----:B------:R-:W-:Y:S02]  /*6240*/  IMAD.MOV.U32 R229, RZ, RZ, R9 ;  /* 0x000000ffffe57224 */ /* 0x000fe400078e0009 */
[----:B-1----:R-:W-:Y:S02]  /*6250*/  IMAD.MOV.U32 R230, RZ, RZ, R8 ;  /* 0x000000ffffe67224 */ /* 0x002fe400078e0008 */
[----:B------:R-:W-:Y:S02]  /*6260*/  IMAD.MOV.U32 R231, RZ, RZ, R7 ;  /* 0x000000ffffe77224 */ /* 0x000fe400078e0007 */
[----:B------:R-:W-:Y:S02]  /*6270*/  IMAD.MOV.U32 R232, RZ, RZ, R6 ;  /* 0x000000ffffe87224 */ /* 0x000fe400078e0006 */
[----:B------:R-:W-:-:S02]  /*6280*/  IMAD.MOV.U32 R233, RZ, RZ, R5 ;  /* 0x000000ffffe97224 */ /* 0x000fc400078e0005 */
[----:B--2---:R-:W-:Y:S02]  /*6290*/  IMAD.MOV.U32 R234, RZ, RZ, R4 ;  /* 0x000000ffffea7224 */ /* 0x004fe400078e0004 */
        /* <DEDUP_REMOVED lines=48> */
[----:B------:R-:W-:Y:S01]  /*65a0*/  BPT.TRAP 0x1 ;  /* 0x000000040000795c */ /* 0x000fe20000300000 */
.L_x_27:
[----:B------:R-:W2:Y:S04]  /*65b0*/  LDL R3, [R1+0x80] ;  /* 0x0000800001037983 */ /* 0x000ea80000100800 */
[----:B------:R-:W3:Y:S01]  /*65c0*/  LDL R4, [R1+0x84] ;  /* 0x0000840001047983 */ /* 0x000ee20000100800 */
[----:B------:R-:W-:Y:S01]  /*65d0*/  UISETP.GT.U32.AND UP0, UPT, UR36, 0x1, UPT ;  /* 0x000000012400788c */ /* 0x000fe2000bf04070 */
[----:B--2---:R-:W-:Y:S01]  /*65e0*/  ISETP.NE.AND P1, PT, R3, RZ, PT ;  /* 0x000000ff0300720c */ /* 0x004fe20003f25270 */
[----:B------:R-:W-:-:S12]  /*65f0*/  IMAD.U32 R3, RZ, RZ, UR24 ;  /* 0x00000018ff037e24 */ /* 0x000fd8000f8e00ff */
[----:B-----5:R-:W-:-:S04]  /*6600*/  @P1 IMAD R3, R3, 0x8, R0 ;  /* 0x0000000803031824 */ /* 0x020fc800078e0200 */
[----:B------:R-:W-:-:S05]  /*6610*/  @P1 VIADD R3, R3, 0x18 ;  /* 0x0000001803031836 */ /* 0x000fca0000000000 */
[----:B---3--:R-:W-:-:S04]  /*6620*/  @P1 PRMT R3, R4, 0x654, R3 ;  /* 0x0000065404031816 */ /* 0x008fc80000000003 */
[----:B------:R0:W-:Y:S01]  /*6630*/  @P1 SYNCS.ARRIVE.TRANS64.RED.A1T0 RZ, [R3+URZ], RZ ;  /* 0x000000ff03ff19a7 */ /* 0x0001e2000810043f */
[----:B------:R-:W-:-:S13]  /*6640*/  PLOP3.LUT P1, PT, PT, PT, UP0, 0x80, 0x0 ;  /* 0x000000000000781c */ /* 0x000fda0003f2f008 */
[----:B0-----:R-:W-:Y:S05]  /*6650*/  @P1 BRA `(.L_x_28) ;  /* 0x0000000000041947 */ /* 0x001fea0003800000 */
[----:B------:R-:W-:Y:S01]  /*6660*/  BPT.TRAP 0x1 ;  /* 0x000000040000795c */ /* 0x000fe20000300000 */
.L_x_28:
[----:B------:R-:W-:Y:S02]  /*6670*/  UISETP.GT.AND UP2, UPT, UR26, 0x1, UPT ;  /* 0x000000011a00788c */ /* 0x000fe4000bf44270 */
[----:B------:R-:W-:Y:S02]  /*6680*/  UIADD3 UR25, UR25, 0x1, URZ ;  /* 0x0000000119197890 */ /* 0x000fe4000fffe03f */
[----:B------:R-:W-:Y:S02]  /*6690*/  UIADD3 UR24, UR24, 0x1, URZ ;  /* 0x0000000118187890 */ /* 0x000fe4000fffe03f */
[----:B------:R-:W-:Y:S01]  /*66a0*/  PLOP3.LUT P1, PT, PT, PT, UP2, 0x80, 0x0 ;  /* 0x000000000000781c */ /* 0x000fe20003f2f028 */
[----:B------:R-:W-:Y:S02]  /*66b0*/  UISETP.NE.AND UP0, UPT, UR25, 0x3, UPT ;  /* 0x000000031900788c */ /* 0x000fe4000bf05270 */
[----:B------:R-:W-:Y:S02]  /*66c0*/  UISETP.NE.AND UP1, UPT, UR24, 0x3, UPT ;  /* 0x000000031800788c */ /* 0x000fe4000bf25270 */
[----:B------:R-:W-:-:S02]  /*66d0*/  USEL UR4, URZ, 0x1, UP0 ;  /* 0x000000013f047887 */ /* 0x000fc40008000000 */
[----:B------:R-:W-:Y:S02]  /*66e0*/  UIADD3 UR26, UR26, -0x1, URZ ;  /* 0xffffffff1a1a7890 */ /* 0x000fe4000fffe03f */
[----:B------:R-:W-:Y:S02]  /*66f0*/  USEL UR25, UR25, URZ, UP0 ;  /* 0x0000003f19197287 */ /* 0x000fe40008000000 */
[----:B------:R-:W-:Y:S01]  /*6700*/  USEL UR24, UR24, URZ, UP1 ;  /* 0x0000003f18187287 */ /* 0x000fe20008800000 */
[----:B------:R-:W-:Y:S01]  /*6710*/  LOP3.LUT R2, R2, UR4, RZ, 0x3c, !PT ;  /* 0x0000000402027c12 */ /* 0x000fe2000f8e3cff */
[----:B------:R-:W-:Y:S10]  /*6720*/  @P1 BRA `(.L_x_29) ;  /* 0xffffffd400d41947 */ /* 0x000ff4000383ffff */
.L_x_22:
[----:B------:R-:W0:Y:S02]  /*6730*/  LDC R2, c[0x0][0x28c] ;  /* 0x0000a300ff027b82 */ /* 0x000e240000000800 */
[----:B0-----:R-:W-:-:S13]  /*6740*/  ISETP.GE.AND P1, PT, R2, 0x1, PT ;  /* 0x000000010200780c */ /* 0x001fda0003f26270 */
[----:B------:R-:W-:Y:S05]  /*6750*/  @!P1 BRA `(.L_x_30) ;  /* 0x00000000005c9947 */ /* 0x000fea0003800000 */
[----:B------:R-:W-:Y:S05]  /*6760*/  @!P0 BRA `(.L_x_31) ;  /* 0x0000000000048947 */ /* 0x000fea0003800000 */
[----:B------:R-:W-:Y:S01]  /*6770*/  BPT.TRAP 0x1 ;  /* 0x000000040000795c */ /* 0x000fe20000300000 */
.L_x_31:
[----:B------:R-:W2:Y:S01]  /*6780*/  LDL R2, [R1+0x80] ;  /* 0x0000800001027983 */ /* 0x000ea20000100800 */
[----:B------:R-:W-:Y:S01]  /*6790*/  BSSY B0, `(.L_x_32) ;  /* 0x000000f000007945 */ /* 0x000fe20003800000 */
[----:B--2---:R-:W-:-:S13]  /*67a0*/  ISETP.NE.AND P0, PT, R2, RZ, PT ;  /* 0x000000ff0200720c */ /* 0x004fda0003f05270 */
[----:B------:R-:W-:Y:S05]  /*67b0*/  @!P0 BRA `(.L_x_33) ;  /* 0x0000000000308947 */ /* 0x000fea0003800000 */
[----:B------:R-:W2:Y:S01]  /*67c0*/  LDL R3, [R1+0x84] ;  /* 0x0000840001037983 */ /* 0x000ea20000100800 */
[----:B------:R-:W-:-:S04]  /*67d0*/  UISETP.LT.AND UP0, UPT, UR46, 0x1, UPT ;  /* 0x000000012e00788c */ /* 0x000fc8000bf01270 */
[----:B------:R-:W-:-:S04]  /*67e0*/  USEL UR6, UR46, 0x1, UP0 ;  /* 0x000000012e067887 */ /* 0x000fc80008000000 */
[----:B------:R-:W-:-:S04]  /*67f0*/  UIADD3 UR6, UR44, UR46, -UR6 ;  /* 0x0000002e2c067290 */ /* 0x000fc8000fffe806 */
[----:B------:R-:W-:-:S04]  /*6800*/  UIMAD.WIDE.U32 UR4, UR6, -0x55555555, URZ ;  /* 0xaaaaaaab060478a5 */ /* 0x000fc8000f8e003f */
[----:B------:R-:W-:-:S04]  /*6810*/  USHF.R.U32.HI UR4, URZ, 0x1, UR5 ;  /* 0x000000013f047899 */ /* 0x000fc80008011605 */
[----:B------:R-:W-:-:S06]  /*6820*/  UIMAD UR6, UR4, -0x3, UR6 ;  /* 0xfffffffd040678a4 */ /* 0x000fcc000f8e0206 */
[----:B------:R-:W-:-:S04]  /*6830*/  IMAD.U32 R2, RZ, RZ, UR6 ;  /* 0x00000006ff027e24 */ /* 0x000fc8000f8e00ff */
[----:B------:R-:W-:-:S04]  /*6840*/  IMAD R0, R2, 0x8, R0 ;  /* 0x0000000802007824 */ /* 0x000fc800078e0200 */
[----:B------:R-:W-:-:S05]  /*6850*/  VIADD R0, R0, 0x18 ;  /* 0x0000001800007836 */ /* 0x000fca0000000000 */
[----:B--2---:R-:W-:-:S04]  /*6860*/  PRMT R0, R3, 0x654, R0 ;  /* 0x0000065403007816 */ /* 0x004fc80000000000 */
[----:B------:R0:W-:Y:S03]  /*6870*/  SYNCS.ARRIVE.TRANS64.RED.A1T0 RZ, [R0+URZ], RZ ;  /* 0x000000ff00ff79a7 */ /* 0x0001e6000810043f */
.L_x_33:
[----:B------:R-:W-:Y:S05]  /*6880*/  BSYNC B0 ;  /* 0x0000000000007941 */ /* 0x000fea0003800000 */
.L_x_32:
[----:B------:R-:W-:-:S06]  /*6890*/  UISETP.GT.U32.AND UP0, UPT, UR36, 0x1, UPT ;  /* 0x000000012400788c */ /* 0x000fcc000bf04070 */
[----:B------:R-:W-:-:S13]  /*68a0*/  PLOP3.LUT P0, PT, PT, PT, UP0, 0x80, 0x0 ;  /* 0x000000000000781c */ /* 0x000fda0003f0f008 */
[----:B------:R-:W-:Y:S05]  /*68b0*/  @P0 BRA `(.L_x_30) ;  /* 0x0000000000040947 */ /* 0x000fea0003800000 */
[----:B------:R-:W-:Y:S01]  /*68c0*/  BPT.TRAP 0x1 ;  /* 0x000000040000795c */ /* 0x000fe20000300000 */
.L_x_30:
[----:B------:R-:W1:Y:S01]  /*68d0*/  S2R R4, SR_TID.X ;  /* 0x0000000000047919 */ /* 0x000e620000002100 */
[----:B------:R-:W-:Y:S01]  /*68e0*/  UIMAD UR48, UR48, 0xa0, URZ ;  /* 0x000000a0303078a4 */ /* 0x000fe2000f8e023f */
[----:B------:R-:W-:Y:S01]  /*68f0*/  IMAD.MOV.U32 R7, RZ, RZ, -0x2 ;  /* 0xfffffffeff077424 */ /* 0x000fe200078e00ff */
[----:B------:R-:W-:Y:S01]  /*6900*/  USHF.R.S32.HI UR10, URZ, 0x1f, UR47 ;  /* 0x0000001f3f0a7899 */ /* 0x000fe2000801142f */
[----:B------:R-:W-:Y:S01]  /*6910*/  ULDC.64 UR8, c[0x0][0x5d0] ;  /* 0x0001740000087ab9 */ /* 0x000fe20000000a00 */
[----:B------:R-:W-:Y:S02]  /*6920*/  UIMAD.WIDE UR6, UR49, 0x180, URZ ;  /* 0x00000180310678a5 */ /* 0x000fe4000f8e023f */
[----:B------:R-:W-:Y:S01]  /*6930*/  IMAD.U32 R14, RZ, RZ, UR48 ;  /* 0x00000030ff0e7e24 */ /* 0x000fe2000f8e00ff */
[----:B------:R-:W-:Y:S02]  /*6940*/  UIMAD UR4, UR10, UR8, URZ ;  /* 0x000000080a0472a4 */ /* 0x000fe4000f8e023f */
[----:B------:R-:W-:-:S02]  /*6950*/  UIMAD UR49, UR49, 0x180, URZ ;  /* 0x00000180313178a4 */ /* 0x000fc4000f8e023f */
[----:B------:R-:W-:Y:S02]  /*6960*/  UIMAD UR4, UR47, UR9, UR4 ;  /* 0x000000092f0472a4 */ /* 0x000fe4000f8e0204 */
[----:B------:R-:W-:Y:S01]  /*6970*/  UIADD3 UR44, UR46, UR44, URZ ;  /* 0x0000002c2e2c7290 */ /* 0x000fe2000fffe03f */
[----:B------:R-:W-:Y:S01]  /*6980*/  ULDC UR9, c[0x0][0x288] ;  /* 0x0000a20000097ab9 */ /* 0x000fe20000000800 */
[----:B------:R-:W-:Y:S02]  /*6990*/  UISETP.GE.U32.AND UP2, UPT, UR46, 0x3, UPT ;  /* 0x000000032e00788c */ /* 0x000fe4000bf46070 */
[----:B------:R-:W-:Y:S02]  /*69a0*/  UISETP.GE.AND UP0, UPT, UR48, UR9, UPT ;  /* 0x000000093000728c */ /* 0x000fe4000bf06270 */
[----:B------:R-:W-:Y:S01]  /*69b0*/  UISETP.GT.U32.AND UP1, UPT, UR44, 0x2, UPT ;  /* 0x000000022c00788c */ /* 0x000fe2000bf24070 */
[----:B------:R-:W-:-:S03]  /*69c0*/  ULDC.64 UR12, c[0x0][0x5c8] ;  /* 0x00017200000c7ab9 */ /* 0x000fc60000000a00 */
[----:B------:R-:W-:Y:S01]  /*69d0*/  UISETP.LT.U32.AND UP1, UPT, UR46, 0x3, UP1 ;  /* 0x000000032e00788c */ /* 0x000fe20008f21070 */
[----:B------:R-:W-:Y:S01]  /*69e0*/  IMAD.U32 R8, RZ, RZ, UR13 ;  /* 0x0000000dff087e24 */ /* 0x000fe2000f8e00ff */
[--C-:B-1----:R-:W-:Y:S01]  /*69f0*/  SHF.R.U32.HI R2, RZ, 0x7, R4.reuse ;  /* 0x00000007ff027819 */ /* 0x102fe20000011604 */
[----:B------:R-:W-:Y:S01]  /*6a00*/  IMAD.SHL.U32 R15, R4, 0x2, RZ ;  /* 0x00000002040f7824 */ /* 0x000fe200078e00ff */
[----:B0-----:R-:W-:Y:S02]  /*6a10*/  SHF.R.U32.HI R0, RZ, 0x2, R4 ;  /* 0x00000002ff007819 */ /* 0x001fe40000011604 */
[----:B------:R-:W-:Y:S02]  /*6a20*/  LOP3.LUT R2, R2, 0x1, RZ, 0xc0, !PT ;  /* 0x0000000102027812 */ /* 0x000fe400078ec0ff */
[----:B------:R-:W-:Y:S02]  /*6a30*/  LOP3.LUT R3, R4, 0x60, RZ, 0xc0, !PT ;  /* 0x0000006004037812 */ /* 0x000fe400078ec0ff */
[----:B------:R-:W-:Y:S01]  /*6a40*/  LOP3.LUT R0, R0, 0x7, RZ, 0xc0, !PT ;  /* 0x0000000700007812 */ /* 0x000fe200078ec0ff */
[----:B------:R-:W-:Y:S01]  /*6a50*/  IMAD.SHL.U32 R5, R2, 0x40, RZ ;  /* 0x0000004002057824 */ /* 0x000fe200078e00ff */
[----:B------:R-:W-:-:S02]  /*6a60*/  SHF.R.U32.HI R3, RZ, 0x1, R3 ;  /* 0x00000001ff037819 */ /* 0x000fc40000011603 */
[----:B------:R-:W-:Y:S02]  /*6a70*/  LOP3.LUT R14, R14, 0x6, R15, 0xf8, !PT ;  /* 0x000000060e0e7812 */ /* 0x000fe400078ef80f */
[--C-:B------:R-:W-:Y:S02]  /*6a80*/  LOP3.LUT R5, R5, 0x40, R0.reuse, 0xe2, !PT ;  /* 0x0000004005057812 */ /* 0x100fe400078ee200 */
[----:B------:R-:W-:Y:S02]  /*6a90*/  IADD3 R0, RZ, -R3, -R0 ;  /* 0x80000003ff007210 */ /* 0x000fe40007ffe800 */
[----:B------:R-:W-:Y:S02]  /*6aa0*/  SHF.R.S32.HI R15, RZ, 0x1f, R14 ;  /* 0x0000001fff0f7819 */ /* 0x000fe4000001140e */
[----:B------:R-:W-:Y:S01]  /*6ab0*/  LOP3.LUT R5, R5, UR6, R3, 0xfe, !PT ;  /* 0x0000000605057c12 */ /* 0x000fe2000f8efe03 */
[----:B------:R-:W-:Y:S02]  /*6ac0*/  IMAD R0, R2, -0x40, R0 ;  /* 0xffffffc002007824 */ /* 0x000fe400078e0200 */
[----:B------:R-:W-:Y:S01]  /*6ad0*/  IMAD.U32 R2, RZ, RZ, UR8 ;  /* 0x00000008ff027e24 */ /* 0x000fe2000f8e00ff */
[----:B------:R-:W-:-:S02]  /*6ae0*/  ULDC UR8, c[0x0][0x284] ;  /* 0x0000a10000087ab9 */ /* 0x000fc40000000800 */
[----:B------:R-:W-:Y:S01]  /*6af0*/  IMAD.U32 R23, RZ, RZ, UR8 ;  /* 0x00000008ff177e24 */ /* 0x000fe2000f8e00ff */
[----:B------:R-:W-:Y:S01]  /*6b00*/  UISETP.GE.OR UP0, UPT, UR49, UR8, UP0 ;  /* 0x000000083100728c */ /* 0x000fe20008706670 */
[----:B------:R-:W-:Y:S01]  /*6b10*/  IMAD.WIDE.U32 R2, R2, UR47, R14 ;  /* 0x0000002f02027c25 */ /* 0x000fe2000f8e000e */
[----:B------:R-:W-:Y:S02]  /*6b20*/  USEL UR8, URZ, 0x1, !UP1 ;  /* 0x000000013f087887 */ /* 0x000fe4000c800000 */
[----:B------:R-:W-:Y:S01]  /*6b30*/  IADD3 R23, R23, -UR49, R0 ;  /* 0x8000003117177c10 */ /* 0x000fe2000fffe000 */
[----:B------:R-:W-:Y:S01]  /*6b40*/  VIADD R3, R3, UR4 ;  /* 0x0000000403037c36 */ /* 0x000fe20008000000 */
[----:B------:R-:W-:Y:S01]  /*6b50*/  LOP3.LUT R0, R4, 0x3, RZ, 0xc0, !PT ;  /* 0x0000000304007812 */ /* 0x000fe200078ec0ff */
[----:B------:R-:W-:Y:S01]  /*6b60*/  UIMAD.WIDE.U32 UR4, UR44, -0x55555555, URZ ;  /* 0xaaaaaaab2c0478a5 */ /* 0x000fe2000f8e003f */
[----:B------:R-:W-:Y:S01]  /*6b70*/  PLOP3.LUT P0, PT, PT, PT, UP0, 0x80, 0x0 ;  /* 0x000000000000781c */ /* 0x000fe20003f0f008 */
[----:B------:R-:W-:Y:S01]  /*6b80*/  ULOP3.LUT UR45, UR45, UR8, URZ, 0x3c, !UPT ;  /* 0x000000082d2d7292 */ /* 0x000fe2000f8e3c3f */
[----:B------:R-:W-:Y:S01]  /*6b90*/  IMAD.WIDE.U32 R2, R5, UR12, R2 ;  /* 0x0000000c05027c25 */ /* 0x000fe2000f8e0002 */
[----:B------:R-:W-:Y:S01]  /*6ba0*/  USHF.R.U32.HI UR4, URZ, 0x1, UR5 ;  /* 0x000000013f047899 */ /* 0x000fe20008011605 */
[----:B------:R-:W-:-:S02]  /*6bb0*/  UMOV UR49, 0xffffffff ;  /* 0xffffffff00317882 */ /* 0x000fc40000000000 */
[----:B------:R-:W-:Y:S01]  /*6bc0*/  IMAD R0, R0, R7, UR9 ;  /* 0x0000000900007e24 */ /* 0x000fe2000f8e0207 */
[----:B------:R-:W-:Y:S02]  /*6bd0*/  UIMAD UR9, UR7, UR12, URZ ;  /* 0x0000000c070972a4 */ /* 0x000fe4000f8e023f */
[----:B------:R-:W-:Y:S01]  /*6be0*/  UIMAD UR44, UR4, -0x3, UR44 ;  /* 0xfffffffd042c78a4 */ /* 0x000fe2000f8e022c */
[----:B------:R-:W-:Y:S01]  /*6bf0*/  VIADD R0, R0, -UR48 ;  /* 0x8000003000007c36 */ /* 0x000fe20008000000 */
[----:B------:R-:W-:Y:S02]  /*6c00*/  @UP2 ULOP3.LUT UR45, UR45, 0x1, UR4, 0x78, !UPT ;  /* 0x000000012d2d2892 */ /* 0x000fe4000f8e7804 */
[----:B------:R-:W-:Y:S01]  /*6c10*/  IMAD R8, R5, R8, UR9 ;  /* 0x0000000905087e24 */ /* 0x000fe2000f8e0208 */
[----:B------:R-:W-:Y:S09]  /*6c20*/  @P0 BRA `(.L_x_34) ;  /* 0x0000010000d00947 */ /* 0x000ff20003800000 */
[----:B-----5:R-:W-:Y:S01]  /*6c30*/  ISETP.NE.AND P0, PT, R18, RZ, PT ;  /* 0x000000ff1200720c */ /* 0x020fe20003f05270 */
[----:B------:R-:W-:Y:S01]  /*6c40*/  BSSY B0, `(.L_x_34) ;  /* 0x0001032000007945 */ /* 0x000fe20003800000 */
[----:B------:R-:W-:-:S11]  /*6c50*/  IMAD.IADD R8, R3, 0x1, R8 ;  /* 0x0000000103087824 */ /* 0x000fd600078e0208 */
[----:B------:R-:W-:Y:S05]  /*6c60*/  @!P0 BRA `(.L_x_35) ;  /* 0x000000ac00808947 */ /* 0x000fea0003800000 */
[----:B------:R-:W0:Y:S01]  /*6c70*/  LDC.64 R20, c[0x0][0x5b0] ;  /* 0x00016c00ff147b82 */ /* 0x000e220000000a00 */
[----:B------:R-:W-:Y:S01]  /*6c80*/  ULDC.64 UR8, c[0x0][0x5b8] ;  /* 0x00016e0000087ab9 */ /* 0x000fe20000000a00 */
[----:B------:R-:W-:Y:S01]  /*6c90*/  ISETP.GE.AND P0, PT, R23, 0x1, PT ;  /* 0x000000011700780c */ /* 0x000fe20003f06270 */
[----:B------:R-:W-:Y:S02]  /*6ca0*/  UIMAD UR4, UR10, UR8, URZ ;  /* 0x000000080a0472a4 */ /* 0x000fe4000f8e023f */
[----:B------:R-:W-:Y:S01]  /*6cb0*/  IMAD.U32 R4, RZ, RZ, UR8 ;  /* 0x00000008ff047e24 */ /* 0x000fe2000f8e00ff */
[----:B------:R-:W-:Y:S01]  /*6cc0*/  BSSY B1, `(.L_x_36) ;  /* 0x000000e000017945 */ /* 0x000fe20003800000 */
[----:B------:R-:W-:Y:S01]  /*6cd0*/  ISETP.LT.OR P2, PT, R0, 0x1, !P0 ;  /* 0x000000010000780c */ /* 0x000fe20004741670 */
[----:B------:R-:W-:Y:S01]  /*6ce0*/  UIMAD UR4, UR47, UR9, UR4 ;  /* 0x000000092f0472a4 */ /* 0x000fe2000f8e0204 */
[----:B------:R-:W1:Y:S01]  /*6cf0*/  LDC.64 R234, c[0x0][0x5a8] ;  /* 0x00016a00ffea7b82 */ /* 0x000e620000000a00 */
[----:B------:R-:W-:-:S04]  /*6d00*/  IMAD.WIDE.U32 R14, R4, UR47, R14 ;  /* 0x0000002f040e7c25 */ /* 0x000fc8000f8e000e */
[----:B------:R-:W-:Y:S02]  /*6d10*/  VIADD R237, R15, UR4 ;  /* 0x000000040fed7c36 */ /* 0x000fe40008000000 */
[----:B------:R-:W-:Y:S02]  /*6d20*/  IMAD.MOV.U32 R236, RZ, RZ, R14 ;  /* 0x000000ffffec7224 */ /* 0x000fe400078e000e */
[----:B0-----:R-:W-:Y:S02]  /*6d30*/  IMAD R9, R20, UR7, RZ ;  /* 0x0000000714097c24 */ /* 0x001fe4000f8e02ff */
[----:B------:R-:W-:-:S04]  /*6d40*/  IMAD.WIDE.U32 R6, R5, R20, R236 ;  /* 0x0000001405067225 */ /* 0x000fc800078e00ec */
[----:B------:R-:W-:Y:S01]  /*6d50*/  IMAD R9, R5, R21, R9 ;  /* 0x0000001505097224 */ /* 0x000fe200078e0209 */
[----:B-1----:R-:W-:-:S04]  /*6d60*/  IADD3 R232, P1, R6, R234, RZ ;  /* 0x000000ea06e87210 */ /* 0x002fc80007f3e0ff */
[----:B------:R-:W-:Y:S01]  /*6d70*/  IADD3.X R233, R235, R7, R9, P1, !PT ;  /* 0x00000007ebe97210 */ /* 0x000fe20000ffe409 */
[----:B------:R-:W-:Y:S08]  /*6d80*/  @P2 BRA `(.L_x_37) ;  /* 0x0000000000042947 */ /* 0x000ff00003800000 */
[----:B------:R0:W5:Y:S02]  /*6d90*/  LDG.E.U8 R16, desc[UR50][R232.64] ;  /* 0x00000032e8107981 */ /* 0x000164000c1e1100 */
.L_x_37:
[----:B------:R-:W-:Y:S05]  /*6da0*/  BSYNC B1 ;  /* 0x0000000000017941 */ /* 0x000fea0003800000 */
.L_x_36:
[----:B------:R-:W2:Y:S01]  /*6db0*/  LDL.LU R6, [R1+0x40] ;  /* 0x0000400001067983 */ /* 0x000ea20000300800 */
[----:B-----5:R-:W-:Y:S01]  /*6dc0*/  LOP3.LUT R3, R16, 0xffff, RZ, 0xc0, !PT ;  /* 0x0000ffff10037812 */ /* 0x020fe200078ec0ff */
[----:B------:R-:W-:Y:S01]  /*6dd0*/  ULDC.64 UR4, c[0x0][0x5c0] ;  /* 0x0001700000047ab9 */ /* 0x000fe20000000a00 */
[----:B------:R-:W-:Y:S01]  /*6de0*/  BSSY B1, `(.L_x_38) ;  /* 0x000000c000017945 */ /* 0x000fe20003800000 */
[----:B------:R-:W-:Y:S02]  /*6df0*/  IADD3 R2, P1, R2, UR4, RZ ;  /* 0x0000000402027c10 */ /* 0x000fe4000ff3e0ff */
[----:B------:R-:W-:-:S05]  /*6e00*/  PRMT R3, R3, 0x8880, RZ ;  /* 0x0000888003037816 */ /* 0x000fca00000000ff */
[----:B------:R-:W-:Y:S01]  /*6e10*/  IMAD R4, R3, R18, RZ ;  /* 0x0000001203047224 */ /* 0x000fe200078e02ff */
[----:B------:R-:W-:Y:S02]  /*6e20*/  IADD3.X R3, R8, UR5, RZ, P1, !PT ;  /* 0x0000000508037c10 */ /* 0x000fe40008ffe4ff */
[----:B------:R-:W-:Y:S01]  /*6e30*/  ISETP.LT.OR P1, PT, R0, 0x2, !P0 ;  /* 0x000000020000780c */ /* 0x000fe20004721670 */
[----:B--2---:R-:W-:-:S05]  /*6e40*/  @!P2 IMAD R6, R6, R17, R4 ;  /* 0x000000110606a224 */ /* 0x004fca00078e0204 */
[----:B------:R1:W-:Y:S07]  /*6e50*/  @!P2 STG.E.U8 desc[UR50][R2.64], R6 ;  /* 0x000000060200a986 */ /* 0x0003ee000c101132 */
[----:B------:R-:W-:Y:S05]  /*6e60*/  @P1 BRA `(.L_x_39) ;  /* 0x00000000000c1947 */ /* 0x000fea0003800000 */
[----:B------:R-:W2:Y:S02]  /*6e70*/  LDG.E.U8 R16, desc[UR50][R232.64+0x1] ;  /* 0x00000132e8107981 */ /* 0x000ea4000c1e1100 */
[----:B--2---:R-:W-:-:S05]  /*6e80*/  PRMT R4, R16, 0x8880, RZ ;  /* 0x0000888010047816 */ /* 0x004fca00000000ff */
[----:B------:R-:W-:-:S07]  /*6e90*/  IMAD R4, R4, R18, RZ ;  /* 0x0000001204047224 */ /* 0x000fce00078e02ff */
.L_x_39:
[----:B------:R-:W-:Y:S05]  /*6ea0*/  BSYNC B1 ;  /* 0x0000000000017941 */ /* 0x000fea0003800000 */
.L_x_38:
[----:B-1----:R-:W2:Y:S01]  /*6eb0*/  LDL.LU R6, [R1+0x44] ;  /* 0x0000440001067983 */ /* 0x002ea20000300800 */
[C---:B------:R-:W-:Y:S01]  /*6ec0*/  SHF.L.U64.HI R13, R20.reuse, 0x3, R21 ;  /* 0x00000003140d7819 */ /* 0x040fe20000010215 */
[----:B------:R-:W-:Y:S01]  /*6ed0*/  IMAD.SHL.U32 R12, R20, 0x8, RZ ;  /* 0x00000008140c7824 */ /* 0x000fe200078e00ff */
[----:B------:R-:W-:Y:S03]  /*6ee0*/  BSSY B1, `(.L_x_40) ;  /* 0x000000e000017945 */ /* 0x000fe60003800000 */
[----:B------:R-:W-:Y:S01]  /*6ef0*/  IMAD.WIDE.U32 R10, R5, R20, R12 ;  /* 0x00000014050a7225 */ /* 0x000fe200078e000c */
[----:B------:R1:W-:Y:S03]  /*6f00*/  STL.64 [R1+0x40], R12 ;  /* 0x0000400c01007387 */ /* 0x0003e60000100a00 */
[----:B------:R-:W-:Y:S01]  /*6f10*/  IMAD.IADD R9, R9, 0x1, R11 ;  /* 0x0000000109097824 */ /* 0x000fe200078e020b */
[----:B------:R-:W-:-:S04]  /*6f20*/  IADD3 R10, P2, P3, R14, R234, R10 ;  /* 0x000000ea0e0a7210 */ /* 0x000fc80007b5e00a */
[----:B------:R-:W-:Y:S01]  /*6f30*/  IADD3.X R11, R237, R235, R9, P2, P3 ;  /* 0x000000ebed0b7210 */ /* 0x000fe200017e6409 */
[----:B--2---:R-:W-:-:S05]  /*6f40*/  @!P1 IMAD R6, R6, R17, R4 ;  /* 0x0000001106069224 */ /* 0x004fca00078e0204 */
[----:B------:R1:W-:Y:S01]  /*6f50*/  @!P1 STG.E.U8 desc[UR50][R2.64+0x1], R6 ;  /* 0x0000010602009986 */ /* 0x0003e2000c101132 */
[----:B------:R-:W-:-:S04]  /*6f60*/  ISETP.GE.AND P1, PT, R23, 0x9, PT ;  /* 0x000000091700780c */ /* 0x000fc80003f26270 */
[----:B------:R-:W-:-:S13]  /*6f70*/  ISETP.LT.OR P4, PT, R0, 0x1, !P1 ;  /* 0x000000010000780c */ /* 0x000fda0004f81670 */
[----:B-1----:R-:W-:Y:S05]  /*6f80*/  @P4 BRA `(.L_x_41) ;  /* 0x00000000000c4947 */ /* 0x002fea0003800000 */
[----:B------:R-:W2:Y:S02]  /*6f90*/  LDG.E.U8 R16, desc[UR50][R10.64] ;  /* 0x000000320a107981 */ /* 0x000ea4000c1e1100 */
[----:B--2---:R-:W-:-:S05]  /*6fa0*/  PRMT R4, R16, 0x8880, RZ ;  /* 0x0000888010047816 */ /* 0x004fca00000000ff */
[----:B------:R-:W-:-:S07]  /*6fb0*/  IMAD R4, R4, R18, RZ ;  /* 0x0000001204047224 */ /* 0x000fce00078e02ff */
.L_x_41:
[----:B------:R-:W-:Y:S05]  /*6fc0*/  BSYNC B1 ;  /* 0x0000000000017941 */ /* 0x000fea0003800000 */
.L_x_40:
[----:B------:R-:W2:Y:S01]  /*6fd0*/  LDL.LU R8, [R1+0x48] ;  /* 0x0000480001087983 */ /* 0x000ea20000300800 */
[----:B------:R-:W-:Y:S01]  /*6fe0*/  @!P4 IADD3 R6, P2, R2, UR41, RZ ;  /* 0x000000290206cc10 */ /* 0x000fe2000ff5e0ff */
[----:B------:R-:W-:Y:S03]  /*6ff0*/  BSSY B1, `(.L_x_42) ;  /* 0x0000009000017945 */ /* 0x000fe60003800000 */
[----:B------:R-:W-:Y:S02]  /*7000*/  @!P4 IADD3.X R7, R3, UR40, RZ, P2, !PT ;  /* 0x000000280307cc10 */ /* 0x000fe400097fe4ff */
[----:B------:R-:W-:Y:S01]  /*7010*/  ISETP.LT.OR P2, PT, R0, 0x2, !P1 ;  /* 0x000000020000780c */ /* 0x000fe20004f41670 */
[----:B--2---:R-:W-:-:S05]  /*7020*/  @!P4 IMAD R8, R8, R17, R4 ;  /* 0x000000110808c224 */ /* 0x004fca00078e0204 */
[----:B------:R1:W-:Y:S07]  /*7030*/  @!P4 STG.E.U8 desc[UR50][R6.64], R8 ;  /* 0x000000080600c986 */ /* 0x0003ee000c101132 */
[----:B------:R-:W-:Y:S05]  /*7040*/  @P2 BRA `(.L_x_43) ;  /* 0x00000000000c2947 */ /* 0x000fea0003800000 */
[----:B------:R-:W2:Y:S02]  /*7050*/  LDG.E.U8 R16, desc[UR50][R10.64+0x1] ;  /* 0x000001320a107981 */ /* 0x000ea4000c1e1100 */
[----:B--2---:R-:W-:-:S05]  /*7060*/  PRMT R4, R16, 0x8880, RZ ;  /* 0x0000888010047816 */ /* 0x004fca00000000ff */
[----:B------:R-:W-:-:S07]  /*7070*/  IMAD R4, R4, R18, RZ ;  /* 0x0000001204047224 */ /* 0x000fce00078e02ff */
.L_x_43:
[----:B------:R-:W-:Y:S05]  /*7080*/  BSYNC B1 ;  /* 0x0000000000017941 */ /* 0x000fea0003800000 */
.L_x_42:
[----:B-1----:R-:W2:Y:S01]  /*7090*/  LDL.LU R8, [R1+0x4c] ;  /* 0x00004c0001087983 */ /* 0x002ea20000300800 */
[----:B------:R-:W-:Y:S01]  /*70a0*/  @!P2 IADD3 R6, P3, R2, UR41, RZ ;  /* 0x000000290206ac10 */ /* 0x000fe2000ff7e0ff */
[----:B------:R-:W-:Y:S03]  /*70b0*/  BSSY B1, `(.L_x_44) ;  /* 0x0000009000017945 */ /* 0x000fe60003800000 */
[----:B------:R-:W-:Y:S01]  /*70c0*/  @!P2 IADD3.X R7, R3, UR40, RZ, P3, !PT ;  /* 0x000000280307ac10 */ /* 0x000fe20009ffe4ff */
[----:B--2---:R-:W-:-:S05]  /*70d0*/  @!P2 IMAD R8, R8, R17, R4 ;  /* 0x000000110808a224 */ /* 0x004fca00078e0204 */
[----:B------:R1:W-:Y:S01]  /*70e0*/  @!P2 STG.E.U8 desc[UR50][R6.64+0x1], R8 ;  /* 0x000001080600a986 */ /* 0x0003e2000c101132 */
[----:B------:R-:W-:-:S13]  /*70f0*/  ISETP.LT.OR P2, PT, R0, 0x9, !P0 ;  /* 0x000000090000780c */ /* 0x000fda0004741670 */
[----:B-1----:R-:W-:Y:S05]  /*7100*/  @P2 BRA `(.L_x_45) ;  /* 0x00000000000c2947 */ /* 0x002fea0003800000 */
[----:B------:R-:W2:Y:S02]  /*7110*/  LDG.E.U8 R16, desc[UR50][R232.64+0x8] ;  /* 0x00000832e8107981 */ /* 0x000ea4000c1e1100 */
[----:B--2---:R-:W-:-:S05]  /*7120*/  PRMT R4, R16, 0x8880, RZ ;  /* 0x0000888010047816 */ /* 0x004fca00000000ff */
[----:B------:R-:W-:-:S07]  /*7130*/  IMAD R4, R4, R18, RZ ;  /* 0x0000001204047224 */ /* 0x000fce00078e02ff */
.L_x_45:
[----:B------:R-:W-:Y:S05]  /*7140*/  BSYNC B1 ;  /* 0x0000000000017941 */ /* 0x000fea0003800000 */
.L_x_44:
[----:B------:R-:W2:Y:S01]  /*7150*/  LDL.LU R6, [R1+0x50] ;  /* 0x0000500001067983 */ /* 0x000ea20000300800 */
[----:B------:R-:W-:Y:S01]  /*7160*/  BSSY B1, `(.L_x_46) ;  /* 0x0000009000017945 */ /* 0x000fe20003800000 */
[----:B------:R-:W-:Y:S01]  /*7170*/  ISETP.LT.OR P3, PT, R0, 0x9, !P1 ;  /* 0x000000090000780c */ /* 0x000fe20004f61670 */
[----:B--2---:R-:W-:-:S05]  /*7180*/  @!P2 IMAD R6, R6, R17, R4 ;  /* 0x000000110606a224 */ /* 0x004fca00078e0204 */
[----:B------:R1:W-:Y:S01]  /*7190*/  @!P2 STG.E.U8 desc[UR50][R2.64+0x8], R6 ;  /* 0x000008060200a986 */ /* 0x0003e2000c101132 */
[----:B------:R-:W-:-:S13]  /*71a0*/  ISETP.LT.OR P2, PT, R0, 0xa, !P0 ;  /* 0x0000000a0000780c */ /* 0x000fda0004741670 */
[----:B-1----:R-:W-:Y:S05]  /*71b0*/  @P2 BRA `(.L_x_47) ;  /* 0x00000000000c2947 */ /* 0x002fea0003800000 */
[----:B------:R-:W2:Y:S02]  /*71c0*/  LDG.E.U8 R16, desc[UR50][R232.64+0x9] ;  /* 0x00000932e8107981 */ /* 0x000ea4000c1e1100 */
[----:B--2---:R-:W-:-:S05]  /*71d0*/  PRMT R4, R16, 0x8880, RZ ;  /* 0x0000888010047816 */ /* 0x004fca00000000ff */
[----:B------:R-:W-:-:S07]  /*71e0*/  IMAD R4, R4, R18, RZ ;  /* 0x0000001204047224 */ /* 0x000fce00078e02ff */
.L_x_47:
[----:B------:R-:W-:Y:S05]  /*71f0*/  BSYNC B1 ;  /* 0x0000000000017941 */ /* 0x000fea0003800000 */
.L_x_46:
[----:B------:R-:W2:Y:S01]  /*7200*/  LDL.LU R6, [R1+0x54] ;  /* 0x0000540001067983 */ /* 0x000ea20000300800 */
[----:B------:R-:W-:Y:S01]  /*7210*/  BSSY B1, `(.L_x_48) ;  /* 0x0000009000017945 */ /* 0x000fe20003800000 */
[----:B--2---:R-:W-:-:S05]  /*7220*/  @!P2 IMAD R6, R6, R17, R4 ;  /* 0x000000110606a224 */ /* 0x004fca00078e0204 */
[----:B------:R1:W-:Y:S01]  /*7230*/  @!P2 STG.E.U8 desc[UR50][R2.64+0x9], R6 ;  /* 0x000009060200a986 */ /* 0x0003e2000c101132 */
[----:B------:R-:W-:Y:S02]  /*7240*/  ISETP.LT.OR P2, PT, R0, 0xa, !P1 ;  /* 0x0000000a0000780c */ /* 0x000fe40004f41670 */
[----:B-1----:R-:W-:Y:S01]  /*7250*/  @!P3 IADD3 R6, P4, R2, UR41, RZ ;  /* 0x000000290206bc10 */ /* 0x002fe2000ff9e0ff */
[----:B------:R-:W-:-:S12]  /*7260*/  @P3 BRA `(.L_x_49) ;  /* 0x00000000000c3947 */ /* 0x000fd80003800000 */
[----:B------:R-:W2:Y:S02]  /*7270*/  LDG.E.U8 R16, desc[UR50][R10.64+0x8] ;  /* 0x000008320a107981 */ /* 0x000ea4000c1e1100 */
[----:B--2---:R-:W-:-:S05]  /*7280*/  PRMT R4, R16, 0x8880, RZ ;  /* 0x0000888010047816 */ /* 0x004fca00000000ff */
[----:B------:R-:W-:-:S07]  /*7290*/  IMAD R4, R4, R18, RZ ;  /* 0x0000001204047224 */ /* 0x000fce00078e02ff */
.L_x_49:
[----:B------:R-:W-:Y:S05]  /*72a0*/  BSYNC B1 ;  /* 0x0000000000017941 */ /* 0x000fea0003800000 */
.L_x_48:
[----:B------:R-:W2:Y:S01]  /*72b0*/  LDL.LU R8, [R1+0x58] ;  /* 0x0000580001087983 */ /* 0x000ea20000300800 */
[----:B------:R-:W-:Y:S01]  /*72c0*/  @!P3 IADD3.X R7, R3, UR40, RZ, P4, !PT ;  /* 0x000000280307bc10 */ /* 0x000fe2000a7fe4ff */
[----:B------:R-:W-:Y:S01]  /*72d0*/  BSSY B1, `(.L_x_50) ;  /* 0x000000b000017945 */ /* 0x000fe20003800000 */
[C---:B------:R-:W-:Y:S02]  /*72e0*/  ISETP.LT.OR P4, PT, R0.reuse, 0x11, !P0 ;  /* 0x000000110000780c */ /* 0x040fe40004781670 */
[----:B------:R-:W-:Y:S01]  /*72f0*/  ISETP.LT.OR P5, PT, R0, 0x12, !P0 ;  /* 0x000000120000780c */ /* 0x000fe200047a1670 */
        /* <DEDUP_REMOVED lines=8> */
.L_x_51:
[----:B------:R-:W-:Y:S05]  /*7380*/  BSYNC B1 ;  /* 0x0000000000017941 */ /* 0x000fea0003800000 */
.L_x_50:
[----:B------:R-:W2:Y:S01]  /*7390*/  LDL.LU R8, [R1+0x5c] ;  /* 0x00005c0001087983 */ /* 0x000ea20000300800 */
[----:B------:R-:W-:Y:S01]  /*73a0*/  @!P2 IADD3.X R7, R3, UR40, RZ, P6, !PT ;  /* 0x000000280307ac10 */ /* 0x000fe2000b7fe4ff */
[----:B------:R-:W-:Y:S01]  /*73b0*/  BSSY B1, `(.L_x_52) ;  /* 0x0000007000017945 */ /* 0x000fe20003800000 */
[----:B--2---:R-:W-:-:S05]  /*73c0*/  @!P2 IMAD R8, R8, R17, R4 ;  /* 0x000000110808a224 */ /* 0x004fca00078e0204 */
[----:B------:R1:W-:Y:S01]  /*73d0*/  @!P2 STG.E.U8 desc[UR50][R6.64+0x9], R8 ;  /* 0x000009080600a986 */ /* 0x0003e2000c101132 */
[----:B------:R-:W-:Y:S05]  /*73e0*/  @P4 BRA `(.L_x_53) ;  /* 0x00000000000c4947 */ /* 0x000fea0003800000 */
[----:B------:R-:W2:Y:S02]  /*73f0*/  LDG.E.U8 R16, desc[UR50][R232.64+0x10] ;  /* 0x00001032e8107981 */ /* 0x000ea4000c1e1100 */
[----:B--2---:R-:W-:-:S05]  /*7400*/  PRMT R4, R16, 0x8880, RZ ;  /* 0x0000888010047816 */ /* 0x004fca00000000ff */
[----:B------:R-:W-:-:S07]  /*7410*/  IMAD R4, R4, R18, RZ ;  /* 0x0000001204047224 */ /* 0x000fce00078e02ff */
.L_x_53:
[----:B------:R-:W-:Y:S05]  /*7420*/  BSYNC B1 ;  /* 0x0000000000017941 */ /* 0x000fea0003800000 */
.L_x_52:
[----:B-1----:R-:W2:Y:S01]  /*7430*/  LDL.LU R6, [R1+0x60] ;  /* 0x0000600001067983 */ /* 0x002ea20000300800 */
[----:B------:R-:W-:Y:S01]  /*7440*/  BSSY B1, `(.L_x_54) ;  /* 0x0000007000017945 */ /* 0x000fe20003800000 */
[----:B--2---:R-:W-:-:S05]  /*7450*/  @!P4 IMAD R6, R6, R17, R4 ;  /* 0x000000110606c224 */ /* 0x004fca00078e0204 */
[----:B------:R1:W-:Y:S01]  /*7460*/  @!P4 STG.E.U8 desc[UR50][R2.64+0x10], R6 ;  /* 0x000010060200c986 */ /* 0x0003e2000c101132 */
[----:B------:R-:W-:Y:S05]  /*7470*/  @P5 BRA `(.L_x_55) ;  /* 0x00000000000c5947 */ /* 0x000fea0003800000 */
[----:B------:R-:W2:Y:S02]  /*7480*/  LDG.E.U8 R16, desc[UR50][R232.64+0x11] ;  /* 0x00001132e8107981 */ /* 0x000ea4000c1e1100 */
[----:B--2---:R-:W-:-:S05]  /*7490*/  PRMT R4, R16, 0x8880, RZ ;  /* 0x0000888010047816 */ /* 0x004fca00000000ff */
[----:B------:R-:W-:-:S07]  /*74a0*/  IMAD R4, R4, R18, RZ ;  /* 0x0000001204047224 */ /* 0x000fce00078e02ff */
.L_x_55:
[----:B------:R-:W-:Y:S05]  /*74b0*/  BSYNC B1 ;  /* 0x0000000000017941 */ /* 0x000fea0003800000 */
.L_x_54:
[----:B-1----:R-:W2:Y:S01]  /*74c0*/  LDL.LU R6, [R1+0x64] ;  /* 0x0000640001067983 */ /* 0x002ea20000300800 */
[----:B------:R-:W-:Y:S01]  /*74d0*/  BSSY B1, `(.L_x_56) ;  /* 0x0000009000017945 */ /* 0x000fe20003800000 */
[----:B------:R-:W-:Y:S01]  /*74e0*/  ISETP.LT.OR P2, PT, R0, 0x12, !P1 ;  /* 0x000000120000780c */ /* 0x000fe20004f41670 */
[----:B--2---:R-:W-:-:S05]  /*74f0*/  @!P5 IMAD R6, R6, R17, R4 ;  /* 0x000000110606d224 */ /* 0x004fca00078e0204 */
[----:B------:R1:W-:Y:S02]  /*7500*/  @!P5 STG.E.U8 desc[UR50][R2.64+0x11], R6 ;  /* 0x000011060200d986 */ /* 0x0003e4000c101132 */
[----:B-1----:R-:W-:Y:S01]  /*7510*/  @!P3 IADD3 R6, P4, R2, UR41, RZ ;  /* 0x000000290206bc10 */ /* 0x002fe2000ff9e0ff */
[----:B------:R-:W-:-:S12]  /*7520*/  @P3 BRA `(.L_x_57) ;  /* 0x00000000000c3947 */ /* 0x000fd80003800000 */
[----:B------:R-:W2:Y:S02]  /*7530*/  LDG.E.U8 R16, desc[UR50][R10.64+0x10] ;  /* 0x000010320a107981 */ /* 0x000ea4000c1e1100 */
[----:B--2---:R-:W-:-:S05]  /*7540*/  PRMT R4, R16, 0x8880, RZ ;  /* 0x0000888010047816 */ /* 0x004fca00000000ff */
[----:B------:R-:W-:-:S07]  /*7550*/  IMAD R4, R4, R18, RZ ;  /* 0x0000001204047224 */ /* 0x000fce00078e02ff */
.L_x_57:
[----:B------:R-:W-:Y:S05]  /*7560*/  BSYNC B1 ;  /* 0x0000000000017941 */ /* 0x000fea0003800000 */
.L_x_56:
        /* <DEDUP_REMOVED lines=13> */
.L_x_59:
[----:B------:R-:W-:Y:S05]  /*7640*/  BSYNC B1 ;  /* 0x0000000000017941 */ /* 0x000fea0003800000 */
.L_x_58:
        /* <DEDUP_REMOVED lines=9> */
.L_x_61:
[----:B------:R-:W-:Y:S05]  /*76e0*/  BSYNC B1 ;  /* 0x0000000000017941 */ /* 0x000fea0003800000 */
.L_x_60:
        /* <DEDUP_REMOVED lines=8> */
.L_x_63:
[----:B------:R-:W-:Y:S05]  /*7770*/  BSYNC B1 ;  /* 0x0000000000017941 */ /* 0x000fea0003800000 */
.L_x_62:
        /* <DEDUP_REMOVED lines=10> */
.L_x_65:
[----:B------:R-:W-:Y:S05]  /*7820*/  BSYNC B1 ;  /* 0x0000000000017941 */ /* 0x000fea0003800000 */
.L_x_64:
[----:B------:R-:W2:Y:S01]  /*7830*/  LDL.LU R8, [R1+0x78] ;  /* 0x0000780001087983 */ /* 0x000ea20000300800 */
[----:B------:R-:W-:Y:S01]  /*7840*/  @!P3 IADD3.X R7, R3, UR40, RZ, P4, !PT ;  /* 0x000000280307bc10 */ /* 0x000fe2000a7fe4ff */
[----:B------:R-:W-:Y:S01]  /*7850*/  BSSY B1, `(.L_x_66) ;  /* 0x0000008000017945 */ /* 0x000fe20003800000 */
[----:B--2---:R-:W-:-:S05]  /*7860*/  @!P3 IMAD R8, R8, R17, R4 ;  /* 0x000000110808b224 */ /* 0x004fca00078e0204 */
[----:B------:R1:W-:Y:S02]  /*7870*/  @!P3 STG.E.U8 desc[UR50][R6.64+0x18], R8 ;  /* 0x000018080600b986 */ /* 0x0003e4000c101132 */
[----:B-1----:R-:W-:Y:S01]  /*7880*/  @!P2 IADD3 R6, P3, R2, UR41, RZ ;  /* 0x000000290206ac10 */ /* 0x002fe2000ff7e0ff */
[----:B------:R-:W-:-:S12]  /*7890*/  @P2 BRA `(.L_x_67) ;  /* 0x00000000000c2947 */ /* 0x000fd80003800000 */
[----:B------:R-:W2:Y:S02]  /*78a0*/  LDG.E.U8 R16, desc[UR50][R10.64+0x19] ;  /* 0x000019320a107981 */ /* 0x000ea4000c1e1100 */
[----:B--2---:R-:W-:-:S05]  /*78b0*/  PRMT R4, R16, 0x8880, RZ ;  /* 0x0000888010047816 */ /* 0x004fca00000000ff */
[----:B------:R-:W-:-:S07]  /*78c0*/  IMAD R4, R4, R18, RZ ;  /* 0x0000001204047224 */ /* 0x000fce00078e02ff */
.L_x_67:
[----:B------:R-:W-:Y:S05]  /*78d0*/  BSYNC B1 ;  /* 0x0000000000017941 */ /* 0x000fea0003800000 */
.L_x_66:
[----:B------:R-:W2:Y:S01]  /*78e0*/  LDL.LU R8, [R1+0x7c] ;  /* 0x00007c0001087983 */ /* 0x000ea20000300800 */
[----:B------:R-:W-:Y:S02]  /*78f0*/  @!P2 IADD3.X R7, R3, UR40, RZ, P3, !PT ;  /* 0x000000280307ac10 */ /* 0x000fe40009ffe4ff */
[----:B------:R-:W-:Y:S01]  /*7900*/  ISETP.GE.AND P6, PT, R23, 0x89, PT ;  /* 0x000000891700780c */ /* 0x000fe20003fc6270 */
[----:B------:R-:W-:Y:S01]  /*7910*/  STL.64 [R1+0x90], R10 ;  /* 0x0000900a01007387 */ /* 0x000fe20000100a00 */
[----:B------:R-:W-:Y:S01]  /*7920*/  LOP3.LUT R19, R19, 0xfffffffd, RZ, 0xc0, !PT ;  /* 0xfffffffd13137812 */ /* 0x000fe200078ec0ff */
[----:B------:R-:W-:Y:S10]  /*7930*/  BSSY B1, `(.L_x_68) ;  /* 0x0000025000017945 */ /* 0x000ff40003800000 */
[----:B------:R-:W-:Y:S01]  /*7940*/  @P6 LOP3.LUT R19, R19, 0x2, RZ, 0xfc, !PT ;  /* 0x0000000213136812 */ /* 0x000fe200078efcff */
[----:B--2---:R-:W-:-:S05]  /*7950*/  @!P2 IMAD R8, R8, R17, R4 ;  /* 0x000000110808a224 */ /* 0x004fca00078e0204 */
[----:B------:R1:W-:Y:S02]  /*7960*/  @!P2 STG.E.U8 desc[UR50][R6.64+0x19], R8 ;  /* 0x000019080600a986 */ /* 0x0003e4000c101132 */
[----:B-1----:R-:W-:-:S05]  /*7970*/  IADD3 R8, P2, R5, 0x80, RZ ;  /* 0x0000008005087810 */ /* 0x002fca0007f5e0ff */
[----:B------:R-:W-:Y:S01]  /*7980*/  IMAD.X R6, RZ, RZ, UR7, P2 ;  /* 0x00000007ff067e24 */ /* 0x000fe200090e06ff */
[----:B------:R-:W-:Y:S01]  /*7990*/  ISETP.LT.OR P2, PT, R0, 0xa, !P6 ;  /* 0x0000000a0000780c */ /* 0x000fe20007741670 */
[----:B------:R-:W-:-:S04]  /*79a0*/  IMAD.WIDE.U32 R12, R8, R20, R12 ;  /* 0x00000014080c7225 */ /* 0x000fc800078e000c */
[----:B------:R-:W-:-:S04]  /*79b0*/  IMAD R6, R6, R20, RZ ;  /* 0x0000001406067224 */ /* 0x000fc800078e02ff */
[C---:B------:R-:W-:Y:S02]  /*79c0*/  IMAD R10, R8.reuse, R21, R6 ;  /* 0x00000015080a7224 */ /* 0x040fe400078e0206 */
[----:B------:R-:W-:-:S03]  /*79d0*/  IMAD.WIDE.U32 R6, R8, R20, R236 ;  /* 0x0000001408067225 */ /* 0x000fc600078e00ec */
[-C--:B------:R-:W-:Y:S02]  /*79e0*/  IADD3 R8, P3, R6, R234.reuse, RZ ;  /* 0x000000ea06087210 */ /* 0x080fe40007f7e0ff */
[----:B------:R-:W-:Y:S01]  /*79f0*/  IADD3 R6, P4, P5, R14, R234, R12 ;  /* 0x000000ea0e067210 */ /* 0x000fe20007d9e00c */
[----:B------:R-:W-:Y:S01]  /*7a00*/  IMAD.U32 R12, RZ, RZ, UR41 ;  /* 0x00000029ff0c7e24 */ /* 0x000fe2000f8e00ff */
[----:B------:R-:W-:Y:S01]  /*7a10*/  IADD3.X R9, R235, R7, R10, P3, !PT ;  /* 0x00000007eb097210 */ /* 0x000fe20001ffe40a */
[----:B------:R-:W-:Y:S01]  /*7a20*/  IMAD.IADD R7, R10, 0x1, R13 ;  /* 0x000000010a077824 */ /* 0x000fe200078e020d */
[----:B------:R-:W-:Y:S01]  /*7a30*/  ISETP.LT.OR P3, PT, R0, 0x11, !P6 ;  /* 0x000000110000780c */ /* 0x000fe20007761670 */
[----:B------:R-:W-:-:S03]  /*7a40*/  IMAD.U32 R13, RZ, RZ, UR40 ;  /* 0x00000028ff0d7e24 */ /* 0x000fc6000f8e00ff */
[----:B------:R-:W-:Y:S02]  /*7a50*/  IADD3.X R7, R237, R235, R7, P4, P5 ;  /* 0x000000ebed077210 */ /* 0x000fe400027ea407 */
[----:B------:R-:W-:-:S04]  /*7a60*/  @!P2 IADD3 R10, P4, P5, R12, UR39, R2 ;  /* 0x000000270c0aac10 */ /* 0x000fc8000fd9e002 */
[----:B------:R-:W-:-:S05]  /*7a70*/  @!P2 IADD3.X R11, R13, UR38, R3, P4, P5 ;  /* 0x000000260d0bac10 */ /* 0x000fca000a7ea403 */
[----:B------:R1:W-:Y:S02]  /*7a80*/  @!P2 STL.64 [R1+0x50], R10 ;  /* 0x0000500a0100a387 */ /* 0x0003e40000100a00 */
[----:B-1----:R-:W-:Y:S01]  /*7a90*/  @!P3 IADD3 R10, P4, P5, R12, UR39, R2 ;  /* 0x000000270c0abc10 */ /* 0x002fe2000fd9e002 */
[----:B------:R-:W-:-:S05]  /*7aa0*/  IMAD.U32 R12, RZ, RZ, UR40 ;  /* 0x00000028ff0c7e24 */ /* 0x000fca000f8e00ff */
[----:B------:R-:W-:-:S05]  /*7ab0*/  @!P3 IADD3.X R11, R12, UR38, R3, P4, P5 ;  /* 0x000000260c0bbc10 */ /* 0x000fca000a7ea403 */
[----:B------:R1:W-:Y:S04]  /*7ac0*/  @!P3 STL.64 [R1+0x48], R10 ;  /* 0x0000480a0100b387 */ /* 0x0003e80000100a00 */
[----:B-1----:R1:W5:Y:S01]  /*7ad0*/  LDL.LU.64 R10, [R1+0x90] ;  /* 0x00009000010a7983 */ /* 0x0023620000300a00 */
[----:B------:R-:W-:Y:S02]  /*7ae0*/  IADD3 R12, P4, R2, UR39, RZ ;  /* 0x00000027020c7c10 */ /* 0x000fe4000ff9e0ff */
[----:B------:R-:W-:Y:S02]  /*7af0*/  ISETP.GE.AND P5, PT, R23, 0x81, PT ;  /* 0x000000811700780c */ /* 0x000fe40003fa6270 */
[----:B------:R-:W-:Y:S02]  /*7b00*/  IADD3.X R13, R3, UR38, RZ, P4, !PT ;  /* 0x00000026030d7c10 */ /* 0x000fe4000a7fe4ff */
[----:B------:R-:W-:-:S02]  /*7b10*/  ISETP.LT.OR P4, PT, R0, 0x1, !P5 ;  /* 0x000000010000780c */ /* 0x000fc40006f81670 */
[----:B------:R-:W-:-:S07]  /*7b20*/  LOP3.LUT R19, R19, 0xfffffffb, RZ, 0xc0, !PT ;  /* 0xfffffffb13137812 */ /* 0x000fce00078ec0ff */
[----:B------:R-:W-:-:S04]  /*7b30*/  @P5 LOP3.LUT R19, R19, 0x4, RZ, 0xfc, !PT ;  /* 0x0000000413135812 */ /* 0x000fc800078efcff */
[----:B-1----:R-:W-:Y:S05]  /*7b40*/  @P4 BRA `(.L_x_69) ;  /* 0x00000000000c4947 */ /* 0x002fea0003800000 */
[----:B------:R-:W2:Y:S02]  /*7b50*/  LDG.E.U8 R16, desc[UR50][R8.64] ;  /* 0x0000003208107981 */ /* 0x000ea4000c1e1100 */
[----:B--2---:R-:W-:-:S05]  /*7b60*/  PRMT R4, R16, 0x8880, RZ ;  /* 0x0000888010047816 */ /* 0x004fca00000000ff */
[----:B------:R-:W-:-:S07]  /*7b70*/  IMAD R4, R4, R18, RZ ;  /* 0x0000001204047224 */ /* 0x000fce00078e02ff */
.L_x_69:
[----:B------:R-:W-:Y:S05]  /*7b80*/  BSYNC B1 ;  /* 0x0000000000017941 */ /* 0x000fea0003800000 */
.L_x_68:
[----:B------:R1:W-:Y:S04]  /*7b90*/  STL [R1+0x90], R2 ;  /* 0x0000900201007387 */ /* 0x0003e80000100800 */
[----:B-1----:R-:W2:Y:S01]  /*7ba0*/  LDL.LU R2, [R1] ;  /* 0x0000000001027983 */ /* 0x002ea20000300800 */
[----:B------:R-:W-:Y:S01]  /*7bb0*/  BSSY B1, `(.L_x_70) ;  /* 0x0000009000017945 */ /* 0x000fe20003800000 */
[----:B--2---:R-:W-:-:S05]  /*7bc0*/  @!P4 IMAD R2, R2, R17, R4 ;  /* 0x000000110202c224 */ /* 0x004fca00078e0204 */
[----:B------:R1:W-:Y:S04]  /*7bd0*/  @!P4 STG.E.U8 desc[UR50][R12.64], R2 ;  /* 0x000000020c00c986 */ /* 0x0003e8000c101132 */
[----:B-1----:R1:W5:Y:S01]  /*7be0*/  LDL.LU R2, [R1+0x90] ;  /* 0x0000900001027983 */ /* 0x0023620000300800 */
[----:B------:R-:W-:-:S13]  /*7bf0*/  ISETP.LT.OR P4, PT, R0, 0x2, !P5 ;  /* 0x000000020000780c */ /* 0x000fda0006f81670 */
[----:B-1----:R-:W-:Y:S05]  /*7c00*/  @P4 BRA `(.L_x_71) ;  /* 0x00000000000c4947 */ /* 0x002fea0003800000 */
[----:B------:R-:W2:Y:S02]  /*7c10*/  LDG.E.U8 R16, desc[UR50][R8.64+0x1] ;  /* 0x0000013208107981 */ /* 0x000ea4000c1e1100 */
[----:B--2---:R-:W-:-:S05]  /*7c20*/  PRMT R4, R16, 0x8880, RZ ;  /* 0x0000888010047816 */ /* 0x004fca00000000ff */
[----:B------:R-:W-:-:S07]  /*7c30*/  IMAD R4, R4, R18, RZ ;  /* 0x0000001204047224 */ /* 0x000fce00078e02ff */
.L_x_71:
[----:B------:R-:W-:Y:S05]  /*7c40*/  BSYNC B1 ;  /* 0x0000000000017941 */ /* 0x000fea0003800000 */
.L_x_70:
[----:B-----5:R1:W-:Y:S04]  /*7c50*/  STL.64 [R1+0x90], R2 ;  /* 0x0000900201007387 */ /* 0x0203e80000100a00 */
[----:B-1----:R-:W2:Y:S02]  /*7c60*/  LDL R3, [R1+0x4] ;  /* 0x0000040001037983 */ /* 0x002ea40000100800 */
[----:B--2---:R-:W-:-:S05]  /*7c70*/  @!P4 IMAD R3, R3, R17, R4 ;  /* 0x000000110303c224 */ /* 0x004fca00078e0204 */
[----:B------:R1:W-:Y:S01]  /*7c80*/  @!P4 STG.E.U8 desc[UR50][R12.64+0x1], R3 ;  /* 0x000001030c00c986 */ /* 0x0003e2000c101132 */
[----:B------:R-:W-:-:S13]  /*7c90*/  ISETP.LT.OR P4, PT, R0, 0x1, !P6 ;  /* 0x000000010000780c */ /* 0x000fda0007781670 */
[----:B------:R-:W-:-:S04]  /*7ca0*/  @!P4 IADD3 R2, P5, R12, UR41, RZ ;  /* 0x000000290c02cc10 */ /* 0x000fc8000ffbe0ff */
[----:B-1----:R-:W-:-:S05]  /*7cb0*/  @!P4 IADD3.X R3, R13, UR40, RZ, P5, !PT ;  /* 0x000000280d03cc10 */ /* 0x002fca000affe4ff */
[----:B------:R1:W-:Y:S04]  /*7cc0*/  @!P4 STL.64 [R1], R2 ;  /* 0x000000020100c387 */ /* 0x0003e80000100a00 */
[----:B-1----:R1:W5:Y:S01]  /*7cd0*/  LDL.LU.64 R2, [R1+0x90] ;  /* 0x0000900001027983 */ /* 0x0023620000300a00 */
[----:B------:R-:W-:Y:S04]  /*7ce0*/  BSSY B1, `(.L_x_72) ;  /* 0x0000005000017945 */ /* 0x000fe80003800000 */
[----:B------:R-:W-:Y:S05]  /*7cf0*/  @P4 BRA `(.L_x_73) ;  /* 0x00000000000c4947 */ /* 0x000fea0003800000 */
[----:B------:R-:W2:Y:S02]  /*7d00*/  LDG.E.U8 R16, desc[UR50][R6.64] ;  /* 0x0000003206107981 */ /* 0x000ea4000c1e1100 */
[----:B--2---:R-:W-:-:S05]  /*7d10*/  PRMT R4, R16, 0x8880, RZ ;  /* 0x0000888010047816 */ /* 0x004fca00000000ff */
[----:B------:R-:W-:-:S07]  /*7d20*/  IMAD R4, R4, R18, RZ ;  /* 0x0000001204047224 */ /* 0x000fce00078e02ff */
.L_x_73:
[----:B------:R-:W-:Y:S05]  /*7d30*/  BSYNC B1 ;  /* 0x0000000000017941 */ /* 0x000fea0003800000 */
.L_x_72:
[----:B------:R2:W-:Y:S04]  /*7d40*/  STL.64 [R1+0x98], R6 ;  /* 0x0000980601007387 */ /* 0x0005e80000100a00 */
[----:B--2---:R-:W2:Y:S04]  /*7d50*/  LDL.64 R6, [R1] ;  /* 0x0000000001067983 */ /* 0x004ea80000100a00 */
[----:B-----5:R3:W-:Y:S04]  /*7d60*/  STL.64 [R1+0x90], R2 ;  /* 0x0000900201007387 */ /* 0x0207e80000100a00 */
[----:B---3--:R-:W3:Y:S02]  /*7d70*/  LDL.LU R3, [R1+0x8] ;  /* 0x0000080001037983 */ /* 0x008ee40000300800 */
[----:B---3--:R-:W-:-:S05]  /*7d80*/  @!P4 IMAD R3, R3, R17, R4 ;  /* 0x000000110303c224 */ /* 0x008fca00078e0204 */
[----:B--2---:R2:W-:Y:S01]  /*7d90*/  @!P4 STG.E.U8 desc[UR50][R6.64], R3 ;  /* 0x000000030600c986 */ /* 0x0045e2000c101132 */
[----:B------:R-:W-:-:S03]  /*7da0*/  ISETP.LT.OR P4, PT, R0, 0x2, !P6 ;  /* 0x000000020000780c */ /* 0x000fc60007781670 */
[----:B--2---:R2:W5:Y:S10]  /*7db0*/  LDL.LU.64 R6, [R1+0x98] ;  /* 0x0000980001067983 */ /* 0x0045740000300a00 */
[----:B------:R-:W-:-:S04]  /*7dc0*/  @!P4 IADD3 R2, P5, R12, UR41, RZ ;  /* 0x000000290c02cc10 */ /* 0x000fc8000ffbe0ff */
[----:B------:R-:W-:-:S05]  /*7dd0*/  @!P4 IADD3.X R3, R13, UR40, RZ, P5, !PT ;  /* 0x000000280d03cc10 */ /* 0x000fca000affe4ff */
[----:B------:R3:W-:Y:S04]  /*7de0*/  @!P4 STL.64 [R1], R2 ;  /* 0x000000020100c387 */ /* 0x0007e80000100a00 */
[----:B---3--:R2:W5:Y:S01]  /*7df0*/  LDL.LU.64 R2, [R1+0x90] ;  /* 0x0000900001027983 */ /* 0x0085620000300a00 */
[----:B------:R-:W-:Y:S04]  /*7e00*/  BSSY B1, `(.L_x_74) ;  /* 0x0000005000017945 */ /* 0x000fe80003800000 */
[----:B------:R-:W-:Y:S05]  /*7e10*/  @P4 BRA `(.L_x_75) ;  /* 0x00000000000c4947 */ /* 0x000fea0003800000 */
[----:B-----5:R-:W3:Y:S02]  /*7e20*/  LDG.E.U8 R16, desc[UR50][R6.64+0x1] ;  /* 0x0000013206107981 */ /* 0x020ee4000c1e1100 */
[----:B---3--:R-:W-:-:S05]  /*7e30*/  PRMT R4, R16, 0x8880, RZ ;  /* 0x0000888010047816 */ /* 0x008fca00000000ff */
[----:B------:R-:W-:-:S07]  /*7e40*/  IMAD R4, R4, R18, RZ ;  /* 0x0000001204047224 */ /* 0x000fce00078e02ff */
.L_x_75:
[----:B------:R-:W-:Y:S05]  /*7e50*/  BSYNC B1 ;  /* 0x0000000000017941 */ /* 0x000fea0003800000 */
.L_x_74:
[----:B-----5:R3:W-:Y:S04]  /*7e60*/  STL.64 [R1+0x98], R6 ;  /* 0x0000980601007387 */ /* 0x0207e80000100a00 */
[----:B---3--:R-:W3:Y:S04]  /*7e70*/  LDL.LU.64 R6, [R1] ;  /* 0x0000000001067983 */ /* 0x008ee80000300a00 */
[----:B------:R4:W-:Y:S04]  /*7e80*/  STL [R1+0x90], R2 ;  /* 0x0000900201007387 */ /* 0x0009e80000100800 */
[----:B----4-:R-:W4:Y:S01]  /*7e90*/  LDL.LU R2, [R1+0xc] ;  /* 0x00000c0001027983 */ /* 0x010f220000300800 */
[----:B------:R-:W-:Y:S01]  /*7ea0*/  LOP3.LUT P5, RZ, R19, 0x4, RZ, 0xc0, !PT ;  /* 0x0000000413ff7812 */ /* 0x000fe200078ac0ff */
[----:B----4-:R-:W-:-:S05]  /*7eb0*/  @!P4 IMAD R2, R2, R17, R4 ;  /* 0x000000110202c224 */ /* 0x010fca00078e0204 */
[----:B---3--:R3:W-:Y:S04]  /*7ec0*/  @!P4 STG.E.U8 desc[UR50][R6.64+0x1], R2 ;  /* 0x000001020600c986 */ /* 0x0087e8000c101132 */
[----:B---3--:R3:W5:Y:S04]  /*7ed0*/  LDL.LU.64 R6, [R1+0x98] ;  /* 0x0000980001067983 */ /* 0x0087680000300a00 */
[----:B------:R3:W5:Y:S01]  /*7ee0*/  LDL.LU R2, [R1+0x90] ;  /* 0x0000900001027983 */ /* 0x0007620000300800 */
[----:B------:R-:W-:Y:S01]  /*7ef0*/  ISETP.LT.OR P4, PT, R0, 0x9, !P5 ;  /* 0x000000090000780c */ /* 0x000fe20006f81670 */
[----:B------:R-:W-:-:S12]  /*7f00*/  BSSY B1, `(.L_x_76) ;  /* 0x0000005000017945 */ /* 0x000fd80003800000 */
[----:B---3--:R-:W-:Y:S05]  /*7f10*/  @P4 BRA `(.L_x_77) ;  /* 0x00000000000c4947 */ /* 0x008fea0003800000 */
[----:B------:R-:W3:Y:S02]  /*7f20*/  LDG.E.U8 R16, desc[UR50][R8.64+0x8] ;  /* 0x0000083208107981 */ /* 0x000ee4000c1e1100 */
[----:B---3--:R-:W-:-:S05]  /*7f30*/  PRMT R4, R16, 0x8880, RZ ;  /* 0x0000888010047816 */ /* 0x008fca00000000ff */
[----:B------:R-:W-:-:S07]  /*7f40*/  IMAD R4, R4, R18, RZ ;  /* 0x0000001204047224 */ /* 0x000fce00078e02ff */
.L_x_77:
[----:B------:R-:W-:Y:S05]  /*7f50*/  BSYNC B1 ;  /* 0x0000000000017941 */ /* 0x000fea0003800000 */
.L_x_76:
[----:B-----5:R3:W-:Y:S04]  /*7f60*/  STL [R1+0x90], R2 ;  /* 0x0000900201007387 */ /* 0x0207e80000100800 */
[----:B---3--:R-:W3:Y:S01]  /*7f70*/  LDL.LU R2, [R1+0x10] ;  /* 0x0000100001027983 */ /* 0x008ee20000300800 */
[----:B------:R-:W-:Y:S01]  /*7f80*/  BSSY B1, `(.L_x_78) ;  /* 0x0000009000017945 */ /* 0x000fe20003800000 */
[----:B---3--:R-:W-:-:S05]  /*7f90*/  @!P4 IMAD R2, R2, R17, R4 ;  /* 0x000000110202c224 */ /* 0x008fca00078e0204 */
[----:B------:R3:W-:Y:S04]  /*7fa0*/  @!P4 STG.E.U8 desc[UR50][R12.64+0x8], R2 ;  /* 0x000008020c00c986 */ /* 0x0007e8000c101132 */
[----:B---3--:R3:W5:Y:S01]  /*7fb0*/  LDL.LU R2, [R1+0x90] ;  /* 0x0000900001027983 */ /* 0x0087620000300800 */
[----:B------:R-:W-:-:S13]  /*7fc0*/  ISETP.LT.OR P4, PT, R0, 0xa, !P5 ;  /* 0x0000000a0000780c */ /* 0x000fda0006f81670 */
[----:B---3--:R-:W-:Y:S05]  /*7fd0*/  @P4 BRA `(.L_x_79) ;  /* 0x00000000000c4947 */ /* 0x008fea0003800000 */
[----:B------:R-:W3:Y:S02]  /*7fe0*/  LDG.E.U8 R16, desc[UR50][R8.64+0x9] ;  /* 0x0000093208107981 */ /* 0x000ee4000c1e1100 */
[----:B---3--:R-:W-:-:S05]  /*7ff0*/  PRMT R4, R16, 0x8880, RZ ;  /* 0x0000888010047816 */ /* 0x008fca00000000ff */
[----:B------:R-:W-:-:S07]  /*8000*/  IMAD R4, R4, R18, RZ ;  /* 0x0000001204047224 */ /* 0x000fce00078e02ff */
.L_x_79:
[----:B------:R-:W-:Y:S05]  /*8010*/  BSYNC B1 ;  /* 0x0000000000017941 */ /* 0x000fea0003800000 */
.L_x_78:
[----:B-----5:R3:W-:Y:S04]  /*8020*/  STL [R1+0x90], R2 ;  /* 0x0000900201007387 */ /* 0x0207e80000100800 */
[----:B---3--:R-:W3:Y:S01]  /*8030*/  LDL.LU R2, [R1+0x14] ;  /* 0x0000140001027983 */ /* 0x008ee20000300800 */
[----:B------:R-:W-:Y:S01]  /*8040*/  ISETP.LT.OR P5, PT, R0, 0x9, !P6 ;  /* 0x000000090000780c */ /* 0x000fe200077a1670 */
[----:B---3--:R-:W-:-:S05]  /*8050*/  @!P4 IMAD R2, R2, R17, R4 ;  /* 0x000000110202c224 */ /* 0x008fca00078e0204 */
[----:B------:R3:W-:Y:S04]  /*8060*/  @!P4 STG.E.U8 desc[UR50][R12.64+0x9], R2 ;  /* 0x000009020c00c986 */ /* 0x0007e8000c101132 */
[----:B---3--:R3:W5:Y:S01]  /*8070*/  LDL.LU R2, [R1+0x90] ;  /* 0x0000900001027983 */ /* 0x0087620000300800 */
[----:B------:R-:W-:Y:S04]  /*8080*/  BSSY B1, `(.L_x_80) ;  /* 0x0000005000017945 */ /* 0x000fe80003800000 */
[----:B------:R-:W-:Y:S05]  /*8090*/  @P5 BRA `(.L_x_81) ;  /* 0x00000000000c5947 */ /* 0x000fea0003800000 */
[----:B------:R-:W4:Y:S02]  /*80a0*/  LDG.E.U8 R16, desc[UR50][R6.64+0x8] ;  /* 0x0000083206107981 */ /* 0x000f24000c1e1100 */
[----:B----4-:R-:W-:-:S05]  /*80b0*/  PRMT R4, R16, 0x8880, RZ ;  /* 0x0000888010047816 */ /* 0x010fca00000000ff */
[----:B------:R-:W-:-:S07]  /*80c0*/  IMAD R4, R4, R18, RZ ;  /* 0x0000001204047224 */ /* 0x000fce00078e02ff */
.L_x_81:
[----:B------:R-:W-:Y:S05]  /*80d0*/  BSYNC B1 ;  /* 0x0000000000017941 */ /* 0x000fea0003800000 */
.L_x_80:
[----:B------:R-:W-:Y:S04]  /*80e0*/  STL.64 [R1+0x98], R6 ;  /* 0x0000980601007387 */ /* 0x000fe80000100a00 */
[----:B------:R4:W-:Y:S04]  /*80f0*/  STL [R1+0x90], R5 ;  /* 0x0000900501007387 */ /* 0x0009e80000100800 */
[----:B----4-:R-:W4:Y:S01]  /*8100*/  LDL.LU R5, [R1+0x18] ;  /* 0x0000180001057983 */ /* 0x010f220000300800 */
[----:B------:R-:W-:Y:S01]  /*8110*/  ISETP.LT.OR P4, PT, R0, 0x12, !P6 ;  /* 0x000000120000780c */ /* 0x000fe20007781670 */
[----:B------:R-:W-:Y:S01]  /*8120*/  IMAD.U32 R7, RZ, RZ, UR41 ;  /* 0x00000029ff077e24 */ /* 0x000fe2000f8e00ff */
[----:B------:R-:W-:-:S04]  /*8130*/  LOP3.LUT R22, R22, 0xfff7ffff, RZ, 0xc0, !PT ;  /* 0xfff7ffff16167812 */ /* 0x000fc800078ec0ff */
[----:B------:R-:W-:-:S07]  /*8140*/  @P0 LOP3.LUT R22, R22, 0x80000, RZ, 0xfc, !PT ;  /* 0x0008000016160812 */ /* 0x000fce00078efcff */
[----:B-----5:R-:W-:Y:S01]  /*8150*/  @!P4 IADD3 R6, P0, P6, R7, UR39, R2 ;  /* 0x000000270706cc10 */ /* 0x020fe2000fe1e002 */
[----:B------:R-:W-:-:S05]  /*8160*/  IMAD.U32 R7, RZ, RZ, UR40 ;  /* 0x00000028ff077e24 */ /* 0x000fca000f8e00ff */
[----:B------:R-:W-:Y:S01]  /*8170*/  @!P4 IADD3.X R7, R7, UR38, R3, P0, P6 ;  /* 0x000000260707cc10 */ /* 0x000fe200087ec403 */
[----:B------:R-:W-:Y:S01]  /*8180*/  BSSY B1, `(.L_x_82) ;  /* 0x000000d000017945 */ /* 0x000fe20003800000 */
[----:B------:R-:W-:-:S03]  /*8190*/  LOP3.LUT P0, RZ, R22, 0x80000, RZ, 0xc0, !PT ;  /* 0x0008000016ff7812 */ /* 0x000fc6000780c0ff */
[----:B------:R0:W-:Y:S02]  /*81a0*/  @!P4 STL.64 [R1+0x8], R6 ;  /* 0x000008060100c387 */ /* 0x0001e40000100a00 */
[----:B0-----:R-:W-:-:S04]  /*81b0*/  @!P5 IADD3 R6, P6, R12, UR41, RZ ;  /* 0x000000290c06dc10 */ /* 0x001fc8000ffde0ff */
[----:B------:R-:W-:Y:S01]  /*81c0*/  @!P5 IADD3.X R7, R13, UR40, RZ, P6, !PT ;  /* 0x000000280d07dc10 */ /* 0x000fe2000b7fe4ff */
[----:B----4-:R-:W-:-:S05]  /*81d0*/  @!P5 IMAD R5, R5, R17, R4 ;  /* 0x000000110505d224 */ /* 0x010fca00078e0204 */
[----:B------:R0:W-:Y:S04]  /*81e0*/  @!P5 STG.E.U8 desc[UR50][R6.64+0x8], R5 ;  /* 0x000008050600d986 */ /* 0x0001e8000c101132 */
[----:B0-----:R0:W5:Y:S04]  /*81f0*/  LDL.LU.64 R6, [R1+0x98] ;  /* 0x0000980001067983 */ /* 0x0011680000300a00 */
[----:B------:R0:W5:Y:S01]  /*8200*/  LDL.LU R5, [R1+0x90] ;  /* 0x0000900001057983 */ /* 0x0001620000300800 */
[----:B------:R-:W-:Y:S05]  /*8210*/  @P2 BRA `(.L_x_83) ;  /* 0x00000000000c2947 */ /* 0x000fea0003800000 */
[----:B-----5:R-:W4:Y:S02]  /*8220*/  LDG.E.U8 R16, desc[UR50][R6.64+0x9] ;  /* 0x0000093206107981 */ /* 0x020f24000c1e1100 */
[----:B----4-:R-:W-:-:S05]  /*8230*/  PRMT R4, R16, 0x8880, RZ ;  /* 0x0000888010047816 */ /* 0x010fca00000000ff */
[----:B------:R-:W-:-:S07]  /*8240*/  IMAD R4, R4, R18, RZ ;  /* 0x0000001204047224 */ /* 0x000fce00078e02ff */
.L_x_83:
[----:B------:R-:W-:Y:S05]  /*8250*/  BSYNC B1 ;  /* 0x0000000000017941 */ /* 0x000fea0003800000 */
.L_x_82:
[----:B-----5:R4:W-:Y:S04]  /*8260*/  STL.64 [R1+0x98], R6 ;  /* 0x0000980601007387 */ /* 0x0209e80000100a00 */
[----:B----4-:R-:W4:Y:S04]  /*8270*/  LDL.LU.64 R6, [R1+0x50] ;  /* 0x0000500001067983 */ /* 0x010f280000300a00 */
[----:B------:R0:W-:Y:S04]  /*8280*/  STL [R1+0x90], R2 ;  /* 0x0000900201007387 */ /* 0x0001e80000100800 */
[----:B0-----:R-:W2:Y:S01]  /*8290*/  LDL.LU R2, [R1+0x1c] ;  /* 0x00001c0001027983 */ /* 0x001ea20000300800 */
[----:B------:R-:W-:Y:S01]  /*82a0*/  LOP3.LUT P6, RZ, R19, 0x4, RZ, 0xc0, !PT ;  /* 0x0000000413ff7812 */ /* 0x000fe200078cc0ff */
[----:B--2---:R-:W-:-:S05]  /*82b0*/  @!P2 IMAD R2, R2, R17, R4 ;  /* 0x000000110202a224 */ /* 0x004fca00078e0204 */
[----:B----4-:R0:W-:Y:S04]  /*82c0*/  @!P2 STG.E.U8 desc[UR50][R6.64+0x9], R2 ;  /* 0x000009020600a986 */ /* 0x0101e8000c101132 */
[----:B0-----:R0:W5:Y:S04]  /*82d0*/  LDL.LU.64 R6, [R1+0x98] ;  /* 0x0000980001067983 */ /* 0x0011680000300a00 */
[----:B------:R0:W5:Y:S01]  /*82e0*/  LDL.LU R2, [R1+0x90] ;  /* 0x0000900001027983 */ /* 0x0001620000300800 */
[----:B------:R-:W-:Y:S01]  /*82f0*/  ISETP.LT.OR P2, PT, R0, 0x11, !P6 ;  /* 0x000000110000780c */ /* 0x000fe20007741670 */
[----:B------:R-:W-:-:S12]  /*8300*/  BSSY B1, `(.L_x_84) ;  /* 0x0000005000017945 */ /* 0x000fd80003800000 */
[----:B0-----:R-:W-:Y:S05]  /*8310*/  @P2 BRA `(.L_x_85) ;  /* 0x00000000000c2947 */ /* 0x001fea0003800000 */
[----:B------:R-:W2:Y:S02]  /*8320*/  LDG.E.U8 R16, desc[UR50][R8.64+0x10] ;  /* 0x0000103208107981 */ /* 0x000ea4000c1e1100 */
[----:B--2---:R-:W-:-:S05]  /*8330*/  PRMT R4, R16, 0x8880, RZ ;  /* 0x0000888010047816 */ /* 0x004fca00000000ff */
[----:B------:R-:W-:-:S07]  /*8340*/  IMAD R4, R4, R18, RZ ;  /* 0x0000001204047224 */ /* 0x000fce00078e02ff */
.L_x_85:
[----:B------:R-:W-:Y:S05]  /*8350*/  BSYNC B1 ;  /* 0x0000000000017941 */ /* 0x000fea0003800000 */
.L_x_84:
[----:B-----5:R0:W-:Y:S04]  /*8360*/  STL [R1+0x90], R2 ;  /* 0x0000900201007387 */ /* 0x0201e80000100800 */
[----:B0-----:R-:W2:Y:S01]  /*8370*/  LDL.LU R2, [R1+0x20] ;  /* 0x0000200001027983 */ /* 0x001ea20000300800 */
[----:B------:R-:W-:Y:S01]  /*8380*/  BSSY B1, `(.L_x_86) ;  /* 0x0000009000017945 */ /* 0x000fe20003800000 */
[----:B--2---:R-:W-:-:S05]  /*8390*/  @!P2 IMAD R2, R2, R17, R4 ;  /* 0x000000110202a224 */ /* 0x004fca00078e0204 */
[----:B------:R0:W-:Y:S04]  /*83a0*/  @!P2 STG.E.U8 desc[UR50][R12.64+0x10], R2 ;  /* 0x000010020c00a986 */ /* 0x0001e8000c101132 */
[----:B0-----:R0:W5:Y:S01]  /*83b0*/  LDL.LU R2, [R1+0x90] ;  /* 0x0000900001027983 */ /* 0x0011620000300800 */
[----:B------:R-:W-:-:S13]  /*83c0*/  ISETP.LT.OR P2, PT, R0, 0x12, !P6 ;  /* 0x000000120000780c */ /* 0x000fda0007741670 */
[----:B0-----:R-:W-:Y:S05]  /*83d0*/  @P2 BRA `(.L_x_87) ;  /* 0x00000000000c2947 */ /* 0x001fea0003800000 */
[----:B------:R-:W2:Y:S02]  /*83e0*/  LDG.E.U8 R16, desc[UR50][R8.64+0x11] ;  /* 0x0000113208107981 */ /* 0x000ea4000c1e1100 */
[----:B--2---:R-:W-:-:S05]  /*83f0*/  PRMT R4, R16, 0x8880, RZ ;  /* 0x0000888010047816 */ /* 0x004fca00000000ff */
[----:B------:R-:W-:-:S07]  /*8400*/  IMAD R4, R4, R18, RZ ;  /* 0x0000001204047224 */ /* 0x000fce00078e02ff */
.L_x_87:
[----:B------:R-:W-:Y:S05]  /*8410*/  BSYNC B1 ;  /* 0x0000000000017941 */ /* 0x000fea0003800000 */
.L_x_86:
[----:B-----5:R0:W-:Y:S04]  /*8420*/  STL [R1+0x90], R2 ;  /* 0x0000900201007387 */ /* 0x0201e80000100800 */
[----:B0-----:R-:W2:Y:S01]  /*8430*/  LDL.LU R2, [R1+0x24] ;  /* 0x0000240001027983 */ /* 0x001ea20000300800 */
[----:B------:R-:W-:Y:S01]  /*8440*/  LOP3.LUT P5, RZ, R19, 0x2, RZ, 0xc0, !PT ;  /* 0x0000000213ff7812 */ /* 0x000fe200078ac0ff */
[----:B--2---:R-:W-:-:S05]  /*8450*/  @!P2 IMAD R2, R2, R17, R4 ;  /* 0x000000110202a224 */ /* 0x004fca00078e0204 */
[----:B------:R0:W-:Y:S04]  /*8460*/  @!P2 STG.E.U8 desc[UR50][R12.64+0x11], R2 ;  /* 0x000011020c00a986 */ /* 0x0001e8000c101132 */
[----:B0-----:R0:W5:Y:S01]  /*8470*/  LDL.LU R2, [R1+0x90] ;  /* 0x0000900001027983 */ /* 0x0011620000300800 */
[----:B------:R-:W-:Y:S01]  /*8480*/  BSSY B1, `(.L_x_88) ;  /* 0x0000006000017945 */ /* 0x000fe20003800000 */
[----:B------:R-:W-:-:S03]  /*8490*/  ISETP.LT.OR P2, PT, R0, 0x19, !P5 ;  /* 0x000000190000780c */ /* 0x000fc60006f41670 */
[----:B------:R-:W-:Y:S10]  /*84a0*/  @P3 BRA `(.L_x_89) ;  /* 0x00000000000c3947 */ /* 0x000ff40003800000 */
[----:B------:R-:W2:Y:S02]  /*84b0*/  LDG.E.U8 R16, desc[UR50][R6.64+0x10] ;  /* 0x0000103206107981 */ /* 0x000ea4000c1e1100 */
[----:B--2---:R-:W-:-:S05]  /*84c0*/  PRMT R4, R16, 0x8880, RZ ;  /* 0x0000888010047816 */ /* 0x004fca00000000ff */
[----:B------:R-:W-:-:S07]  /*84d0*/  IMAD R4, R4, R18, RZ ;  /* 0x0000001204047224 */ /* 0x000fce00078e02ff */
.L_x_89:
[----:B------:R-:W-:Y:S05]  /*84e0*/  BSYNC B1 ;  /* 0x0000000000017941 */ /* 0x000fea0003800000 */
.L_x_88:
[----:B-----5:R2:W-:Y:S04]  /*84f0*/  STL.64 [R1+0x98], R2 ;  /* 0x0000980201007387 */ /* 0x0205e80000100a00 */
[----:B--2---:R-:W2:Y:S04]  /*8500*/  LDL.LU.64 R2, [R1+0x48] ;  /* 0x0000480001027983 */ /* 0x004ea80000300a00 */
[----:B------:R4:W-:Y:S04]  /*8510*/  STL [R1+0x90], R0 ;  /* 0x0000900001007387 */ /* 0x0009e80000100800 */
[----:B----4-:R-:W4:Y:S02]  /*8520*/  LDL.LU R0, [R1+0x28] ;  /* 0x0000280001007983 */ /* 0x010f240000300800 */
[----:B----4-:R-:W-:-:S05]  /*8530*/  @!P3 IMAD R0, R0, R17, R4 ;  /* 0x000000110000b224 */ /* 0x010fca00078e0204 */
[----:B--2---:R2:W-:Y:S04]  /*8540*/  @!P3 STG.E.U8 desc[UR50][R2.64+0x10], R0 ;  /* 0x000010000200b986 */ /* 0x0045e8000c101132 */
[----:B--2---:R2:W5:Y:S04]  /*8550*/  LDL.LU.64 R2, [R1+0x98] ;  /* 0x0000980001027983 */ /* 0x0045680000300a00 */
[----:B------:R2:W5:Y:S01]  /*8560*/  LDL.LU R0, [R1+0x90] ;  /* 0x0000900001007983 */ /* 0x0005620000300800 */
[----:B------:R-:W-:Y:S04]  /*8570*/  BSSY B1, `(.L_x_90) ;  /* 0x0000005000017945 */ /* 0x000fe80003800000 */
[----:B------:R-:W-:Y:S05]  /*8580*/  @P4 BRA `(.L_x_91) ;  /* 0x00000000000c4947 */ /* 0x000fea0003800000 */
[----:B------:R-:W4:Y:S02]  /*8590*/  LDG.E.U8 R16, desc[UR50][R6.64+0x11] ;  /* 0x0000113206107981 */ /* 0x000f24000c1e1100 */
[----:B----4-:R-:W-:-:S05]  /*85a0*/  PRMT R4, R16, 0x8880, RZ ;  /* 0x0000888010047816 */ /* 0x010fca00000000ff */
[----:B------:R-:W-:-:S07]  /*85b0*/  IMAD R4, R4, R18, RZ ;  /* 0x0000001204047224 */ /* 0x000fce00078e02ff */
.L_x_91:
[----:B------:R-:W-:Y:S05]  /*85c0*/  BSYNC B1 ;  /* 0x0000000000017941 */ /* 0x000fea0003800000 */
.L_x_90:
[----:B------:R4:W-:Y:S04]  /*85d0*/  STL.64 [R1+0x98], R8 ;  /* 0x0000980801007387 */ /* 0x0009e80000100a00 */
[----:B----4-:R-:W4:Y:S04]  /*85e0*/  LDL.LU.64 R8, [R1+0x8] ;  /* 0x0000080001087983 */ /* 0x010f280000300a00 */
[----:B------:R0:W-:Y:S04]  /*85f0*/  STL.64 [R1+0x90], R6 ;  /* 0x0000900601007387 */ /* 0x0001e80000100a00 */
[----:B0-----:R-:W2:Y:S01]  /*8600*/  LDL.LU R7, [R1+0x2c] ;  /* 0x00002c0001077983 */ /* 0x001ea20000300800 */
[----:B------:R-:W-:-:S02]  /*8610*/  IMAD.U32 R6, RZ, RZ, UR41 ;  /* 0x00000029ff067e24 */ /* 0x000fc4000f8e00ff */
[----:B--2---:R-:W-:-:S05]  /*8620*/  @!P4 IMAD R7, R7, R17, R4 ;  /* 0x000000110707c224 */ /* 0x004fca00078e0204 */
[----:B----4-:R0:W-:Y:S01]  /*8630*/  @!P4 STG.E.U8 desc[UR50][R8.64+0x11], R7 ;  /* 0x000011070800c986 */ /* 0x0101e2000c101132 */
[----:B-----5:R-:W-:Y:S01]  /*8640*/  @!P2 IADD3 R6, P3, P4, R6, UR39, R2 ;  /* 0x000000270606ac10 */ /* 0x020fe2000fc7e002 */
[----:B0-----:R-:W-:Y:S02]  /*8650*/  IMAD.U32 R7, RZ, RZ, UR40 ;  /* 0x00000028ff077e24 */ /* 0x001fe4000f8e00ff */
[----:B------:R0:W5:Y:S03]  /*8660*/  LDL.LU.64 R8, [R1+0x98] ;  /* 0x0000980001087983 */ /* 0x0001660000300a00 */
[----:B------:R-:W-:-:S05]  /*8670*/  @!P2 IADD3.X R7, R7, UR38, R3, P3, P4 ;  /* 0x000000260707ac10 */ /* 0x000fca0009fe8403 */
[----:B------:R2:W-:Y:S04]  /*8680*/  @!P2 STL.64 [R1], R6 ;  /* 0x000000060100a387 */ /* 0x0005e80000100a00 */
[----:B--2---:R0:W5:Y:S01]  /*8690*/  LDL.LU.64 R6, [R1+0x90] ;  /* 0x0000900001067983 */ /* 0x0041620000300a00 */
[C---:B------:R-:W-:Y:S01]  /*86a0*/  ISETP.LT.OR P4, PT, R0.reuse, 0x19, !P6 ;  /* 0x000000190000780c */ /* 0x040fe20007781670 */
[----:B------:R-:W-:Y:S01]  /*86b0*/  BSSY B1, `(.L_x_92) ;  /* 0x0000006000017945 */ /* 0x000fe20003800000 */
[----:B------:R-:W-:-:S11]  /*86c0*/  ISETP.LT.OR P3, PT, R0, 0x1a, !P6 ;  /* 0x0000001a0000780c */ /* 0x000fd60007761670 */
[----:B0-----:R-:W-:Y:S05]  /*86d0*/  @P4 BRA `(.L_x_93) ;  /* 0x00000000000c4947 */ /* 0x001fea0003800000 */
[----:B-----5:R-:W2:Y:S02]  /*86e0*/  LDG.E.U8 R16, desc[UR50][R8.64+0x18] ;  /* 0x0000183208107981 */ /* 0x020ea4000c1e1100 */
[----:B--2---:R-:W-:-:S05]  /*86f0*/  PRMT R4, R16, 0x8880, RZ ;  /* 0x0000888010047816 */ /* 0x004fca00000000ff */
[----:B------:R-:W-:-:S07]  /*8700*/  IMAD R4, R4, R18, RZ ;  /* 0x0000001204047224 */ /* 0x000fce00078e02ff */
.L_x_93:
[----:B------:R-:W-:Y:S05]  /*8710*/  BSYNC B1 ;  /* 0x0000000000017941 */ /* 0x000fea0003800000 */
.L_x_92:
[----:B------:R0:W-:Y:S04]  /*8720*/  STL [R1+0x90], R0 ;  /* 0x0000900001007387 */ /* 0x0001e80000100800 */
[----:B0-----:R-:W2:Y:S01]  /*8730*/  LDL.LU R0, [R1+0x30] ;  /* 0x0000300001007983 */ /* 0x001ea20000300800 */
[----:B------:R-:W-:Y:S01]  /*8740*/  BSSY B1, `(.L_x_94) ;  /* 0x0000008000017945 */ /* 0x000fe20003800000 */
[----:B--2---:R-:W-:-:S05]  /*8750*/  @!P4 IMAD R0, R0, R17, R4 ;  /* 0x000000110000c224 */ /* 0x004fca00078e0204 */
[----:B------:R0:W-:Y:S04]  /*8760*/  @!P4 STG.E.U8 desc[UR50][R12.64+0x18], R0 ;  /* 0x000018000c00c986 */ /* 0x0001e8000c101132 */
[----:B0-----:R0:W5:Y:S01]  /*8770*/  LDL.LU R0, [R1+0x90] ;  /* 0x0000900001007983 */ /* 0x0011620000300800 */
[----:B------:R-:W-:Y:S05]  /*8780*/  @P3 BRA `(.L_x_95) ;  /* 0x00000000000c3947 */ /* 0x000fea0003800000 */
[----:B-----5:R-:W2:Y:S02]  /*8790*/  LDG.E.U8 R16, desc[UR50][R8.64+0x19] ;  /* 0x0000193208107981 */ /* 0x020ea4000c1e1100 */
[----:B--2---:R-:W-:-:S05]  /*87a0*/  PRMT R4, R16, 0x8880, RZ ;  /* 0x0000888010047816 */ /* 0x004fca00000000ff */
[----:B------:R-:W-:-:S07]  /*87b0*/  IMAD R4, R4, R18, RZ ;  /* 0x0000001204047224 */ /* 0x000fce00078e02ff */
.L_x_95:
[----:B------:R-:W-:Y:S05]  /*87c0*/  BSYNC B1 ;  /* 0x0000000000017941 */ /* 0x000fea0003800000 */
.L_x_94:
[----:B------:R2:W-:Y:S04]  /*87d0*/  STL [R1+0x90], R2 ;  /* 0x0000900201007387 */ /* 0x0005e80000100800 */
[----:B--2---:R-:W2:Y:S01]  /*87e0*/  LDL.LU R2, [R1+0x34] ;  /* 0x0000340001027983 */ /* 0x004ea20000300800 */
[----:B------:R-:W-:Y:S01]  /*87f0*/  BSSY B1, `(.L_x_96) ;  /* 0x000000a000017945 */ /* 0x000fe20003800000 */
[----:B------:R-:W-:Y:S01]  /*8800*/  IADD3 R5, P4, R5, 0x100, RZ ;  /* 0x0000010005057810 */ /* 0x000fe20007f9e0ff */
[----:B--2---:R-:W-:-:S05]  /*8810*/  @!P3 IMAD R2, R2, R17, R4 ;  /* 0x000000110202b224 */ /* 0x004fca00078e0204 */
[----:B------:R2:W-:Y:S04]  /*8820*/  @!P3 STG.E.U8 desc[UR50][R12.64+0x19], R2 ;  /* 0x000019020c00b986 */ /* 0x0005e8000c101132 */
[----:B--2---:R2:W5:Y:S02]  /*8830*/  LDL.LU R2, [R1+0x90] ;  /* 0x0000900001027983 */ /* 0x0045640000300800 */
[----:B-----5:R-:W-:Y:S01]  /*8840*/  ISETP.LT.OR P3, PT, R0, 0x1a, !P5 ;  /* 0x0000001a0000780c */ /* 0x020fe20006f61670 */
[----:B------:R-:W-:-:S12]  /*8850*/  @P2 BRA `(.L_x_97) ;  /* 0x00000000000c2947 */ /* 0x000fd80003800000 */
[----:B------:R-:W4:Y:S02]  /*8860*/  LDG.E.U8 R16, desc[UR50][R6.64+0x18] ;  /* 0x0000183206107981 */ /* 0x000f24000c1e1100 */
[----:B----4-:R-:W-:-:S05]  /*8870*/  PRMT R4, R16, 0x8880, RZ ;  /* 0x0000888010047816 */ /* 0x010fca00000000ff */
[----:B------:R-:W-:-:S07]  /*8880*/  IMAD R4, R4, R18, RZ ;  /* 0x0000001204047224 */ /* 0x000fce00078e02ff */
.L_x_97:
[----:B------:R-:W-:Y:S05]  /*8890*/  BSYNC B1 ;  /* 0x0000000000017941 */ /* 0x000fea0003800000 */
.L_x_96:
[----:B------:R-:W4:Y:S04]  /*88a0*/  LDL.LU R15, [R1+0x38] ;  /* 0x00003800010f7983 */ /* 0x000f280000300800 */
[----:B------:R0:W-:Y:S04]  /*88b0*/  STL.64 [R1+0xa0], R10 ;  /* 0x0000a00a01007387 */ /* 0x0001e80000100a00 */
[----:B0-----:R-:W2:Y:S04]  /*88c0*/  LDL.LU.64 R10, [R1] ;  /* 0x00000000010a7983 */ /* 0x001ea80000300a00 */
[----:B------:R-:W-:Y:S04]  /*88d0*/  STL.64 [R1+0x98], R8 ;  /* 0x0000980801007387 */ /* 0x000fe80000100a00 */
[----:B------:R0:W-:Y:S04]  /*88e0*/  STL.64 [R1+0x90], R6 ;  /* 0x0000900601007387 */ /* 0x0001e80000100a00 */
[----:B0-----:R-:W3:Y:S01]  /*88f0*/  LDL.LU.64 R6, [R1+0x40] ;  /* 0x0000400001067983 */ /* 0x001ee20000300a00 */
[----:B------:R-:W-:Y:S01]  /*8900*/  IMAD.U32 R8, RZ, RZ, UR41 ;  /* 0x00000029ff087e24 */ /* 0x000fe2000f8e00ff */
[----:B------:R-:W-:Y:S01]  /*8910*/  BSSY B1, `(.L_x_98) ;  /* 0x0000017000017945 */ /* 0x000fe20003800000 */
[----:B----4-:R-:W-:-:S02]  /*8920*/  @!P2 IMAD R9, R15, R17, R4 ;  /* 0x000000110f09a224 */ /* 0x010fc400078e0204 */
[----:B------:R-:W-:-:S04]  /*8930*/  IMAD.X R15, RZ, RZ, UR7, P4 ;  /* 0x00000007ff0f7e24 */ /* 0x000fc8000a0e06ff */
[-C--:B------:R-:W-:Y:S01]  /*8940*/  IMAD R15, R15, R20.reuse, RZ ;  /* 0x000000140f0f7224 */ /* 0x080fe200078e02ff */
[----:B--2---:R0:W-:Y:S01]  /*8950*/  @!P2 STG.E.U8 desc[UR50][R10.64+0x18], R9 ;  /* 0x000018090a00a986 */ /* 0x0041e2000c101132 */
[----:B------:R-:W-:Y:S02]  /*8960*/  @!P3 IADD3 R8, P2, P4, R8, UR39, R2 ;  /* 0x000000270808bc10 */ /* 0x000fe4000fc5e002 */
[----:B------:R-:W-:Y:S02]  /*8970*/  IMAD R21, R5, R21, R15 ;  /* 0x0000001505157224 */ /* 0x000fe400078e020f */
[----:B0-----:R-:W-:Y:S01]  /*8980*/  IMAD.U32 R9, RZ, RZ, UR40 ;  /* 0x00000028ff097e24 */ /* 0x001fe2000f8e00ff */
[----:B------:R0:W5:Y:S04]  /*8990*/  LDL.LU.64 R10, [R1+0xa0] ;  /* 0x0000a000010a7983 */ /* 0x0001680000300a00 */
[----:B------:R-:W-:Y:S01]  /*89a0*/  @!P3 IADD3.X R9, R9, UR38, R3, P2, P4 ;  /* 0x000000260909bc10 */ /* 0x000fe200097e8403 */
[----:B---3--:R-:W-:-:S04]  /*89b0*/  IMAD.WIDE.U32 R6, R5, R20, R6 ;  /* 0x0000001405067225 */ /* 0x008fc800078e0006 */
[----:B------:R2:W-:Y:S01]  /*89c0*/  @!P3 STL.64 [R1+0x8], R8 ;  /* 0x000008080100b387 */ /* 0x0005e20000100a00 */
[----:B------:R-:W-:-:S03]  /*89d0*/  IADD3 R14, P2, P4, R14, R234, R6 ;  /* 0x000000ea0e0e7210 */ /* 0x000fc60007c5e006 */
[----:B--2---:R0:W5:Y:S04]  /*89e0*/  LDL.LU.64 R8, [R1+0x98] ;  /* 0x0000980001087983 */ /* 0x0041680000300a00 */
[----:B------:R2:W-:Y:S02]  /*89f0*/  STL [R1+0x10], R21 ;  /* 0x0000101501007387 */ /* 0x0005e40000100800 */
[----:B--2---:R-:W-:Y:S02]  /*8a00*/  IMAD.IADD R21, R21, 0x1, R7 ;  /* 0x0000000115157824 */ /* 0x004fe400078e0207 */
[----:B------:R0:W5:Y:S04]  /*8a10*/  LDL.LU.64 R6, [R1+0x90] ;  /* 0x0000900001067983 */ /* 0x0001680000300a00 */
[----:B------:R2:W-:Y:S02]  /*8a20*/  STL [R1], R21 ;  /* 0x0000001501007387 */ /* 0x0005e40000100800 */
[----:B--2---:R-:W-:Y:S01]  /*8a30*/  IMAD.WIDE.U32 R20, R5, R20, R236 ;  /* 0x0000001405147225 */ /* 0x004fe200078e00ec */
[----:B0-----:R-:W-:Y:S06]  /*8a40*/  @P3 BRA `(.L_x_99) ;  /* 0x00000000000c3947 */ /* 0x001fec0003800000 */
[----:B-----5:R-:W2:Y:S02]  /*8a50*/  LDG.E.U8 R16, desc[UR50][R6.64+0x19] ;  /* 0x0000193206107981 */ /* 0x020ea4000c1e1100 */
[----:B--2---:R-:W-:-:S05]  /*8a60*/  PRMT R4, R16, 0x8880, RZ ;  /* 0x0000888010047816 */ /* 0x004fca00000000ff */
[----:B------:R-:W-:-:S07]  /*8a70*/  IMAD R4, R4, R18, RZ ;  /* 0x0000001204047224 */ /* 0x000fce00078e02ff */
.L_x_99:
[----:B------:R-:W-:Y:S05]  /*8a80*/  BSYNC B1 ;  /* 0x0000000000017941 */ /* 0x000fea0003800000 */
.L_x_98:
[----:B------:R-:W2:Y:S04]  /*8a90*/  LDL.LU R5, [R1+0x3c] ;  /* 0x00003c0001057983 */ /* 0x000ea80000300800 */
[----:B------:R-:W3:Y:S04]  /*8aa0*/  LDL.LU R15, [R1] ;  /* 0x00000000010f7983 */ /* 0x000ee80000300800 */
[----:B-----5:R0:W-:Y:S04]  /*8ab0*/  STL.64 [R1+0x90], R6 ;  /* 0x0000900601007387 */ /* 0x0201e80000100a00 */
[----:B0-----:R-:W4:Y:S01]  /*8ac0*/  LDL.LU.64 R6, [R1+0x8] ;  /* 0x0000080001067983 */ /* 0x001f220000300a00 */
[----:B------:R-:W-:Y:S01]  /*8ad0*/  ISETP.GE.AND P6, PT, R23, 0x101, PT ;  /* 0x000001011700780c */ /* 0x000fe20003fc6270 */
[----:B--2---:R-:W-:Y:S01]  /*8ae0*/  @!P3 IMAD R5, R5, R17, R4 ;  /* 0x000000110505b224 */ /* 0x004fe200078e0204 */
[----:B---3--:R-:W-:-:S02]  /*8af0*/  IADD3.X R15, R237, R235, R15, P2, P4 ;  /* 0x000000ebed0f7210 */ /* 0x008fc400017e840f */
[----:B------:R-:W-:Y:S02]  /*8b00*/  IADD3 R20, P4, R20, R234, RZ ;  /* 0x000000ea14147210 */ /* 0x000fe40007f9e0ff */
[----:B------:R-:W2:Y:S04]  /*8b10*/  LDL.LU R234, [R1+0x10] ;  /* 0x0000100001ea7983 */ /* 0x000ea80000300800 */
[----:B----4-:R0:W-:Y:S04]  /*8b20*/  @!P3 STG.E.U8 desc[UR50][R6.64+0x19], R5 ;  /* 0x000019050600b986 */ /* 0x0101e8000c101132 */
[----:B0-----:R0:W5:Y:S01]  /*8b30*/  LDL.LU.64 R6, [R1+0x90] ;  /* 0x0000900001067983 */ /* 0x0011620000300a00 */
[----:B------:R-:W-:Y:S01]  /*8b40*/  ISETP.LT.OR P2, PT, R0, 0x1, !P6 ;  /* 0x000000010000780c */ /* 0x000fe20007741670 */
[----:B------:R-:W-:Y:S01]  /*8b50*/  BSSY B1, `(.L_x_100) ;  /* 0x000000a000017945 */ /* 0x000fe20003800000 */
[----:B------:R-:W-:-:S04]  /*8b60*/  LOP3.LUT R19, R19, 0xfffffffe, RZ, 0xc0, !PT ;  /* 0xfffffffe13137812 */ /* 0x000fc800078ec0ff */
[----:B------:R-:W-:Y:S02]  /*8b70*/  @P6 LOP3.LUT R19, R19, 0x1, RZ, 0xfc, !PT ;  /* 0x0000000113136812 */ /* 0x000fe400078efcff */
[----:B--2---:R-:W-:Y:S02]  /*8b80*/  IADD3.X R21, R235, R21, R234, P4, !PT ;  /* 0x00000015eb157210 */ /* 0x004fe400027fe4ea */
[----:B------:R-:W-:-:S04]  /*8b90*/  IADD3 R234, P3, R2, UR43, RZ ;  /* 0x0000002b02ea7c10 */ /* 0x000fc8000ff7e0ff */
[----:B------:R-:W-:Y:S01]  /*8ba0*/  IADD3.X R235, R3, UR42, RZ, P3, !PT ;  /* 0x0000002a03eb7c10 */ /* 0x000fe20009ffe4ff */
[----:B0-----:R-:W-:Y:S08]  /*8bb0*/  @P2 BRA `(.L_x_101) ;  /* 0x00000000000c2947 */ /* 0x001ff00003800000 */
[----:B------:R-:W2:Y:S02]  /*8bc0*/  LDG.E.U8 R16, desc[UR50][R20.64] ;  /* 0x0000003214107981 */ /* 0x000ea4000c1e1100 */
[----:B--2---:R-:W-:-:S05]  /*8bd0*/  PRMT R4, R16, 0x8880, RZ ;  /* 0x0000888010047816 */ /* 0x004fca00000000ff */
[----:B------:R-:W-:-:S07]  /*8be0*/  IMAD R4, R4, R18, RZ ;  /* 0x0000001204047224 */ /* 0x000fce00078e02ff */
.L_x_101:
[----:B------:R-:W-:Y:S05]  /*8bf0*/  BSYNC B1 ;  /* 0x0000000000017941 */ /* 0x000fea0003800000 */
.L_x_100:
[----:B------:R-:W-:Y:S01]  /*8c00*/  ISETP.LT.OR P4, PT, R0, 0x2, !P6 ;  /* 0x000000020000780c */ /* 0x000fe20007781670 */
[----:B------:R-:W-:Y:S01]  /*8c10*/  @!P2 IMAD R216, R216, R17, R4 ;  /* 0x00000011d8d8a224 */ /* 0x000fe200078e0204 */
[----:B------:R-:W-:Y:S04]  /*8c20*/  BSSY B1, `(.L_x_102) ;  /* 0x0000007000017945 */ /* 0x000fe80003800000 */
[----:B------:R0:W-:Y:S01]  /*8c30*/  @!P2 STG.E.U8 desc[UR50][R234.64], R216 ;  /* 0x000000d8ea00a986 */ /* 0x0001e2000c101132 */
[----:B------:R-:W-:-:S06]  /*8c40*/  ISETP.GE.AND P2, PT, R23, 0x109, PT ;  /* 0x000001091700780c */ /* 0x000fcc0003f46270 */
[----:B------:R-:W-:Y:S07]  /*8c50*/  @P4 BRA `(.L_x_103) ;  /* 0x00000000000c4947 */ /* 0x000fee0003800000 */
[----:B------:R-:W2:Y:S02]  /*8c60*/  LDG.E.U8 R16, desc[UR50][R20.64+0x1] ;  /* 0x0000013214107981 */ /* 0x000ea4000c1e1100 */
[----:B--2---:R-:W-:-:S05]  /*8c70*/  PRMT R5, R16, 0x8880, RZ ;  /* 0x0000888010057816 */ /* 0x004fca00000000ff */
[----:B------:R-:W-:-:S07]  /*8c80*/  IMAD R4, R5, R18, RZ ;  /* 0x0000001205047224 */ /* 0x000fce00078e02ff */
.L_x_103:
[----:B------:R-:W-:Y:S05]  /*8c90*/  BSYNC B1 ;  /* 0x0000000000017941 */ /* 0x000fea0003800000 */
.L_x_102:
[----:B------:R-:W-:Y:S01]  /*8ca0*/  @!P4 IMAD R5, R217, R17, R4 ;  /* 0x00000011d905c224 */ /* 0x000fe200078e0204 */
[----:B------:R-:W-:Y:S01]  /*8cb0*/  ISETP.LT.OR P3, PT, R0, 0x1, !P2 ;  /* 0x000000010000780c */ /* 0x000fe20005761670 */
[----:B0-----:R-:W-:Y:S01]  /*8cc0*/  @!P4 IMAD.MOV.U32 R216, RZ, RZ, R234 ;  /* 0x000000ffffd8c224 */ /* 0x001fe200078e00ea */
[----:B------:R-:W-:Y:S01]  /*8cd0*/  BSSY B1, `(.L_x_104) ;  /* 0x0000009000017945 */ /* 0x000fe20003800000 */
[----:B------:R-:W-:-:S05]  /*8ce0*/  @!P4 IMAD.MOV.U32 R217, RZ, RZ, R235 ;  /* 0x000000ffffd9c224 */ /* 0x000fca00078e00eb */
[----:B------:R0:W-:Y:S05]  /*8cf0*/  @!P4 STG.E.U8 desc[UR50][R216.64+0x1], R5 ;  /* 0x00000105d800c986 */ /* 0x0001ea000c101132 */
[----:B------:R-:W-:-:S04]  /*8d00*/  @!P3 IADD3 R236, P5, R234, UR41, RZ ;  /* 0x00000029eaecbc10 */ /* 0x000fc8000ffbe0ff */
[----:B------:R-:W-:Y:S01]  /*8d10*/  @!P3 IADD3.X R237, R235, UR40, RZ, P5, !PT ;  /* 0x00000028ebedbc10 */ /* 0x000fe2000affe4ff */
[----:B------:R-:W-:Y:S08]  /*8d20*/  @P3 BRA `(.L_x_105) ;  /* 0x00000000000c3947 */ /* 0x000ff00003800000 */
[----:B------:R-:W2:Y:S02]  /*8d30*/  LDG.E.U8 R16, desc[UR50][R14.64] ;  /* 0x000000320e107981 */ /* 0x000ea4000c1e1100 */
[----:B--2---:R-:W-:-:S05]  /*8d40*/  PRMT R4, R16, 0x8880, RZ ;  /* 0x0000888010047816 */ /* 0x004fca00000000ff */
[----:B------:R-:W-:-:S07]  /*8d50*/  IMAD R4, R4, R18, RZ ;  /* 0x0000001204047224 */ /* 0x000fce00078e02ff */
.L_x_105:
[----:B------:R-:W-:Y:S05]  /*8d60*/  BSYNC B1 ;  /* 0x0000000000017941 */ /* 0x000fea0003800000 */
.L_x_104:
[----:B------:R-:W-:Y:S01]  /*8d70*/  @!P3 IMAD R218, R218, R17, R4 ;  /* 0x00000011dadab224 */ /* 0x000fe200078e0204 */
[----:B------:R-:W-:Y:S01]  /*8d80*/  ISETP.LT.OR P4, PT, R0, 0x2, !P2 ;  /* 0x000000020000780c */ /* 0x000fe20005781670 */
[----:B------:R-:W-:Y:S03]  /*8d90*/  BSSY B1, `(.L_x_106) ;  /* 0x0000008000017945 */ /* 0x000fe60003800000 */
[----:B------:R2:W-:Y:S09]  /*8da0*/  @!P3 STG.E.U8 desc[UR50][R236.64], R218 ;  /* 0x000000daec00b986 */ /* 0x0005f2000c101132 */
[----:B0-----:R-:W-:-:S04]  /*8db0*/  @!P4 IADD3 R216, P5, R234, UR41, RZ ;  /* 0x00000029ead8cc10 */ /* 0x001fc8000ffbe0ff */
[----:B------:R-:W-:Y:S01]  /*8dc0*/  @!P4 IADD3.X R217, R235, UR40, RZ, P5, !PT ;  /* 0x00000028ebd9cc10 */ /* 0x000fe2000affe4ff */
[----:B--2---:R-:W-:Y:S08]  /*8dd0*/  @P4 BRA `(.L_x_107) ;  /* 0x00000000000c4947 */ /* 0x004ff00003800000 */
[----:B------:R-:W2:Y:S02]  /*8de0*/  LDG.E.U8 R16, desc[UR50][R14.64+0x1] ;  /* 0x000001320e107981 */ /* 0x000ea4000c1e1100 */
[----:B--2---:R-:W-:-:S05]  /*8df0*/  PRMT R5, R16, 0x8880, RZ ;  /* 0x0000888010057816 */ /* 0x004fca00000000ff */
[----:B------:R-:W-:-:S07]  /*8e00*/  IMAD R4, R5, R18, RZ ;  /* 0x0000001205047224 */ /* 0x000fce00078e02ff */
.L_x_107:
[----:B------:R-:W-:Y:S05]  /*8e10*/  BSYNC B1 ;  /* 0x0000000000017941 */ /* 0x000fea0003800000 */
.L_x_106:
[----:B------:R-:W-:Y:S01]  /*8e20*/  @!P4 IMAD R219, R219, R17, R4 ;  /* 0x00000011dbdbc224 */ /* 0x000fe200078e0204 */
[----:B------:R-:W-:Y:S01]  /*8e30*/  ISETP.LT.OR P3, PT, R0, 0x9, !P6 ;  /* 0x000000090000780c */ /* 0x000fe20007761670 */
[----:B------:R-:W-:Y:S03]  /*8e40*/  BSSY B1, `(.L_x_108) ;  /* 0x0000006000017945 */ /* 0x000fe60003800000 */
[----:B------:R0:W-:Y:S09]  /*8e50*/  @!P4 STG.E.U8 desc[UR50][R216.64+0x1], R219 ;  /* 0x000001dbd800c986 */ /* 0x0001f2000c101132 */
[----:B------:R-:W-:Y:S05]  /*8e60*/  @P3 BRA `(.L_x_109) ;  /* 0x00000000000c3947 */ /* 0x000fea0003800000 */
[----:B------:R-:W2:Y:S02]  /*8e70*/  LDG.E.U8 R16, desc[UR50][R20.64+0x8] ;  /* 0x0000083214107981 */ /* 0x000ea4000c1e1100 */
[----:B--2---:R-:W-:-:S05]  /*8e80*/  PRMT R5, R16, 0x8880, RZ ;  /* 0x0000888010057816 */ /* 0x004fca00000000ff */
[----:B------:R-:W-:-:S07]  /*8e90*/  IMAD R4, R5, R18, RZ ;  /* 0x0000001205047224 */ /* 0x000fce00078e02ff */
.L_x_109:
[----:B------:R-:W-:Y:S05]  /*8ea0*/  BSYNC B1 ;  /* 0x0000000000017941 */ /* 0x000fea0003800000 */
.L_x_108:
[----:B------:R-:W-:Y:S01]  /*8eb0*/  @!P3 IMAD R5, R220, R17, R4 ;  /* 0x00000011dc05b224 */ /* 0x000fe200078e0204 */
[----:B------:R-:W-:Y:S01]  /*8ec0*/  BSSY B1, `(.L_x_110) ;  /* 0x0000009000017945 */ /* 0x000fe20003800000 */
[----:B0-----:R-:W-:Y:S02]  /*8ed0*/  IMAD.MOV.U32 R216, RZ, RZ, R234 ;  /* 0x000000ffffd87224 */ /* 0x001fe400078e00ea */
[----:B------:R-:W-:-:S05]  /*8ee0*/  IMAD.MOV.U32 R217, RZ, RZ, R235 ;  /* 0x000000ffffd97224 */ /* 0x000fca00078e00eb */
[----:B------:R0:W-:Y:S01]  /*8ef0*/  @!P3 STG.E.U8 desc[UR50][R216.64+0x8], R5 ;  /* 0x00000805d800b986 */ /* 0x0001e2000c101132 */
[----:B------:R-:W-:-:S13]  /*8f00*/  ISETP.LT.OR P3, PT, R0, 0xa, !P6 ;  /* 0x0000000a0000780c */ /* 0x000fda0007761670 */
[----:B0-----:R-:W-:Y:S05]  /*8f10*/  @P3 BRA `(.L_x_111) ;  /* 0x00000000000c3947 */ /* 0x001fea0003800000 */
[----:B------:R-:W2:Y:S02]  /*8f20*/  LDG.E.U8 R16, desc[UR50][R20.64+0x9] ;  /* 0x0000093214107981 */ /* 0x000ea4000c1e1100 */
[----:B--2---:R-:W-:-:S05]  /*8f30*/  PRMT R5, R16, 0x8880, RZ ;  /* 0x0000888010057816 */ /* 0x004fca00000000ff */
[----:B------:R-:W-:-:S07]  /*8f40*/  IMAD R4, R5, R18, RZ ;  /* 0x0000001205047224 */ /* 0x000fce00078e02ff */
.L_x_111:
[----:B------:R-:W-:Y:S05]  /*8f50*/  BSYNC B1 ;  /* 0x0000000000017941 */ /* 0x000fea0003800000 */
.L_x_110:
[----:B------:R-:W-:Y:S01]  /*8f60*/  @!P3 IMAD R23, R221, R17, R4 ;  /* 0x00000011dd17b224 */ /* 0x000fe200078e0204 */
[----:B------:R-:W-:Y:S01]  /*8f70*/  BSSY B1, `(.L_x_112) ;  /* 0x0000009000017945 */ /* 0x000fe20003800000 */
[----:B------:R-:W-:Y:S02]  /*8f80*/  IMAD.U32 R221, RZ, RZ, UR41 ;  /* 0x00000029ffdd7e24 */ /* 0x000fe4000f8e00ff */
[----:B------:R-:W-:Y:S01]  /*8f90*/  IMAD.U32 R5, RZ, RZ, UR40 ;  /* 0x00000028ff057e24 */ /* 0x000fe2000f8e00ff */
[----:B------:R0:W-:Y:S01]  /*8fa0*/  @!P3 STG.E.U8 desc[UR50][R216.64+0x9], R23 ;  /* 0x00000917d800b986 */ /* 0x0001e2000c101132 */
[----:B------:R-:W-:-:S13]  /*8fb0*/  ISETP.LT.OR P3, PT, R0, 0x9, !P2 ;  /* 0x000000090000780c */ /* 0x000fda0005761670 */
[----:B0-----:R-:W-:Y:S05]  /*8fc0*/  @P3 BRA `(.L_x_113) ;  /* 0x00000000000c3947 */ /* 0x001fea0003800000 */
[----:B------:R-:W2:Y:S02]  /*8fd0*/  LDG.E.U8 R16, desc[UR50][R14.64+0x8] ;  /* 0x000008320e107981 */ /* 0x000ea4000c1e1100 */
[----:B--2---:R-:W-:-:S05]  /*8fe0*/  PRMT R23, R16, 0x8880, RZ ;  /* 0x0000888010177816 */ /* 0x004fca00000000ff */
[----:B------:R-:W-:-:S07]  /*8ff0*/  IMAD R4, R23, R18, RZ ;  /* 0x0000001217047224 */ /* 0x000fce00078e02ff */
.L_x_113:
[----:B------:R-:W-:Y:S05]  /*9000*/  BSYNC B1 ;  /* 0x0000000000017941 */ /* 0x000fea0003800000 */
.L_x_112:
[----:B------:R-:W-:Y:S01]  /*9010*/  ISETP.LT.OR P4, PT, R0, 0xa, !P2 ;  /* 0x0000000a0000780c */ /* 0x000fe20005781670 */
[----:B------:R-:W-:-:S12]  /*9020*/  BSSY B1, `(.L_x_114) ;  /* 0x000000b000017945 */ /* 0x000fd80003800000 */
[----:B------:R-:W-:-:S04]  /*9030*/  @!P4 IADD3 R220, P5, P6, R221, UR43, R2 ;  /* 0x0000002bdddccc10 */ /* 0x000fc8000febe002 */
[----:B------:R-:W-:Y:S01]  /*9040*/  @!P4 IADD3.X R221, R5, UR42, R3, P5, P6 ;  /* 0x0000002a05ddcc10 */ /* 0x000fe2000afec403 */
[----:B------:R-:W-:Y:S01]  /*9050*/  @!P3 IMAD R5, R222, R17, R4 ;  /* 0x00000011de05b224 */ /* 0x000fe200078e0204 */
[----:B------:R-:W-:-:S04]  /*9060*/  @!P3 IADD3 R218, P5, R234, UR41, RZ ;  /* 0x00000029eadabc10 */ /* 0x000fc8000ffbe0ff */
[----:B------:R-:W-:-:S05]  /*9070*/  @!P3 IADD3.X R219, R235, UR40, RZ, P5, !PT ;  /* 0x00000028ebdbbc10 */ /* 0x000fca000affe4ff */
[----:B------:R0:W-:Y:S01]  /*9080*/  @!P3 STG.E.U8 desc[UR50][R218.64+0x8], R5 ;  /* 0x00000805da00b986 */ /* 0x0001e2000c101132 */
[----:B------:R-:W-:Y:S05]  /*9090*/  @P4 BRA `(.L_x_115) ;  /* 0x00000000000c4947 */ /* 0x000fea0003800000 */
[----:B------:R-:W0:Y:S02]  /*90a0*/  LDG.E.U8 R16, desc[UR50][R14.64+0x9] ;  /* 0x000009320e107981 */ /* 0x000e24000c1e1100 */
[----:B0-----:R-:W-:-:S05]  /*90b0*/  PRMT R5, R16, 0x8880, RZ ;  /* 0x0000888010057816 */ /* 0x001fca00000000ff */
[----:B------:R-:W-:-:S07]  /*90c0*/  IMAD R4, R5, R18, RZ ;  /* 0x0000001205047224 */ /* 0x000fce00078e02ff */
.L_x_115:
[----:B------:R-:W-:Y:S05]  /*90d0*/  BSYNC B1 ;  /* 0x0000000000017941 */ /* 0x000fea0003800000 */
.L_x_114:
[----:B------:R-:W-:Y:S01]  /*90e0*/  @!P4 IMAD R223, R223, R17, R4 ;  /* 0x00000011dfdfc224 */ /* 0x000fe200078e0204 */
[----:B------:R-:W-:Y:S01]  /*90f0*/  LOP3.LUT P5, RZ, R19, 0x1, RZ, 0xc0, !PT ;  /* 0x0000000113ff7812 */ /* 0x000fe200078ac0ff */
[----:B------:R-:W-:Y:S03]  /*9100*/  BSSY B1, `(.L_x_116) ;  /* 0x0000007000017945 */ /* 0x000fe60003800000 */
[----:B------:R2:W-:Y:S01]  /*9110*/  @!P4 STG.E.U8 desc[UR50][R220.64+0x9], R223 ;  /* 0x000009dfdc00c986 */ /* 0x0005e2000c101132 */
[----:B------:R-:W-:-:S13]  /*9120*/  ISETP.LT.OR P3, PT, R0, 0x11, !P5 ;  /* 0x000000110000780c */ /* 0x000fda0006f61670 */
[----:B--2---:R-:W-:Y:S05]  /*9130*/  @P3 BRA `(.L_x_117) ;  /* 0x00000000000c3947 */ /* 0x004fea0003800000 */
[----:B------:R-:W0:Y:S02]  /*9140*/  LDG.E.U8 R16, desc[UR50][R20.64+0x10] ;  /* 0x0000103214107981 */ /* 0x000e24000c1e1100 */
[----:B0-----:R-:W-:-:S05]  /*9150*/  PRMT R5, R16, 0x8880, RZ ;  /* 0x0000888010057816 */ /* 0x001fca00000000ff */
[----:B------:R-:W-:-:S07]  /*9160*/  IMAD R4, R5, R18, RZ ;  /* 0x0000001205047224 */ /* 0x000fce00078e02ff */
.L_x_117:
[----:B------:R-:W-:Y:S05]  /*9170*/  BSYNC B1 ;  /* 0x0000000000017941 */ /* 0x000fea0003800000 */
.L_x_116:
[----:B0-----:R-:W-:Y:S01]  /*9180*/  @!P3 IMAD R5, R224, R17, R4 ;  /* 0x00000011e005b224 */ /* 0x001fe200078e0204 */
[----:B------:R-:W-:Y:S01]  /*9190*/  ISETP.LT.OR P4, PT, R0, 0x12, !P5 ;  /* 0x000000120000780c */ /* 0x000fe20006f81670 */
[----:B------:R-:W-:Y:S01]  /*91a0*/  BSSY B1, `(.L_x_118) ;  /* 0x0000008000017945 */ /* 0x000fe20003800000 */
[----:B------:R-:W-:Y:S02]  /*91b0*/  IMAD.U32 R221, RZ, RZ, UR41 ;  /* 0x00000029ffdd7e24 */ /* 0x000fe4000f8e00ff */
[----:B------:R0:W-:Y:S01]  /*91c0*/  @!P3 STG.E.U8 desc[UR50][R216.64+0x10], R5 ;  /* 0x00001005d800b986 */ /* 0x0001e2000c101132 */
[----:B------:R-:W-:-:S08]  /*91d0*/  IMAD.U32 R23, RZ, RZ, UR40 ;  /* 0x00000028ff177e24 */ /* 0x000fd0000f8e00ff */
[----:B------:R-:W-:Y:S05]  /*91e0*/  @P4 BRA `(.L_x_119) ;  /* 0x00000000000c4947 */ /* 0x000fea0003800000 */
[----:B------:R-:W0:Y:S02]  /*91f0*/  LDG.E.U8 R16, desc[UR50][R20.64+0x11] ;  /* 0x0000113214107981 */ /* 0x000e24000c1e1100 */
[----:B0-----:R-:W-:-:S05]  /*9200*/  PRMT R5, R16, 0x8880, RZ ;  /* 0x0000888010057816 */ /* 0x001fca00000000ff */
[----:B------:R-:W-:-:S07]  /*9210*/  IMAD R4, R5, R18, RZ ;  /* 0x0000001205047224 */ /* 0x000fce00078e02ff */
.L_x_119:
[----:B------:R-:W-:Y:S05]  /*9220*/  BSYNC B1 ;  /* 0x0000000000017941 */ /* 0x000fea0003800000 */
.L_x_118:
[----:B------:R-:W-:Y:S01]  /*9230*/  @!P4 IMAD R225, R225, R17, R4 ;  /* 0x00000011e1e1c224 */ /* 0x000fe200078e0204 */
[----:B------:R-:W-:Y:S01]  /*9240*/  ISETP.LT.OR P3, PT, R0, 0x11, !P2 ;  /* 0x000000110000780c */ /* 0x000fe20005761670 */
[----:B------:R-:W-:Y:S01]  /*9250*/  BSSY B1, `(.L_x_120) ;  /* 0x000000a000017945 */ /* 0x000fe20003800000 */
[----:B------:R-:W-:Y:S02]  /*9260*/  IMAD.U32 R219, RZ, RZ, UR41 ;  /* 0x00000029ffdb7e24 */ /* 0x000fe4000f8e00ff */
[----:B------:R2:W-:Y:S09]  /*9270*/  @!P4 STG.E.U8 desc[UR50][R216.64+0x11], R225 ;  /* 0x000011e1d800c986 */ /* 0x0005f2000c101132 */
[----:B------:R-:W-:-:S04]  /*9280*/  @!P3 IADD3 R220, P5, P6, R221, UR43, R2 ;  /* 0x0000002bdddcbc10 */ /* 0x000fc8000febe002 */
[----:B------:R-:W-:Y:S01]  /*9290*/  @!P3 IADD3.X R221, R23, UR42, R3, P5, P6 ;  /* 0x0000002a17ddbc10 */ /* 0x000fe2000afec403 */
[----:B------:R-:W-:Y:S01]  /*92a0*/  IMAD.U32 R23, RZ, RZ, UR40 ;  /* 0x00000028ff177e24 */ /* 0x000fe2000f8e00ff */
[----:B--2---:R-:W-:Y:S07]  /*92b0*/  @P3 BRA `(.L_x_121) ;  /* 0x00000000000c3947 */ /* 0x004fee0003800000 */
[----:B------:R-:W0:Y:S02]  /*92c0*/  LDG.E.U8 R16, desc[UR50][R14.64+0x10] ;  /* 0x000010320e107981 */ /* 0x000e24000c1e1100 */
[----:B0-----:R-:W-:-:S05]  /*92d0*/  PRMT R5, R16, 0x8880, RZ ;  /* 0x0000888010057816 */ /* 0x001fca00000000ff */
[----:B------:R-:W-:-:S07]  /*92e0*/  IMAD R4, R5, R18, RZ ;  /* 0x0000001205047224 */ /* 0x000fce00078e02ff */
.L_x_121:
[----:B------:R-:W-:Y:S05]  /*92f0*/  BSYNC B1 ;  /* 0x0000000000017941 */ /* 0x000fea0003800000 */
.L_x_120:
[----:B0-----:R-:W-:Y:S01]  /*9300*/  @!P3 IMAD R5, R226, R17, R4 ;  /* 0x00000011e205b224 */ /* 0x001fe200078e0204 */
[----:B------:R-:W-:Y:S01]  /*9310*/  ISETP.LT.OR P4, PT, R0, 0x12, !P2 ;  /* 0x000000120000780c */ /* 0x000fe20005781670 */
[----:B------:R-:W-:Y:S03]  /*9320*/  BSSY B1, `(.L_x_122) ;  /* 0x0000008000017945 */ /* 0x000fe60003800000 */
[----:B------:R0:W-:Y:S09]  /*9330*/  @!P3 STG.E.U8 desc[UR50][R220.64+0x10], R5 ;  /* 0x00001005dc00b986 */ /* 0x0001f2000c101132 */
[----:B------:R-:W-:-:S04]  /*9340*/  @!P4 IADD3 R218, P5, P6, R219, UR43, R2 ;  /* 0x0000002bdbdacc10 */ /* 0x000fc8000febe002 */
[----:B------:R-:W-:Y:S01]  /*9350*/  @!P4 IADD3.X R219, R23, UR42, R3, P5, P6 ;  /* 0x0000002a17dbcc10 */ /* 0x000fe2000afec403 */
[----:B0-----:R-:W-:Y:S08]  /*9360*/  @P4 BRA `(.L_x_123) ;  /* 0x00000000000c4947 */ /* 0x001ff00003800000 */
[----:B------:R-:W2:Y:S02]  /*9370*/  LDG.E.U8 R16, desc[UR50][R14.64+0x11] ;  /* 0x000011320e107981 */ /* 0x000ea4000c1e1100 */
[----:B--2---:R-:W-:-:S05]  /*9380*/  PRMT R5, R16, 0x8880, RZ ;  /* 0x0000888010057816 */ /* 0x004fca00000000ff */
[----:B------:R-:W-:-:S07]  /*9390*/  IMAD R4, R5, R18, RZ ;  /* 0x0000001205047224 */ /* 0x000fce00078e02ff */
.L_x_123:
[----:B------:R-:W-:Y:S05]  /*93a0*/  BSYNC B1 ;  /* 0x0000000000017941 */ /* 0x000fea0003800000 */
.L_x_122:
[----:B------:R-:W-:Y:S01]  /*93b0*/  @!P4 IMAD R227, R227, R17, R4 ;  /* 0x00000011e3e3c224 */ /* 0x000fe200078e0204 */
[----:B------:R-:W-:Y:S01]  /*93c0*/  LOP3.LUT P5, RZ, R19, 0x1, RZ, 0xc0, !PT ;  /* 0x0000000113ff7812 */ /* 0x000fe200078ac0ff */
[----:B------:R-:W-:Y:S03]  /*93d0*/  BSSY B1, `(.L_x_124) ;  /* 0x0000007000017945 */ /* 0x000fe60003800000 */
[----:B------:R0:W-:Y:S01]  /*93e0*/  @!P4 STG.E.U8 desc[UR50][R218.64+0x11], R227 ;  /* 0x000011e3da00c986 */ /* 0x0001e2000c101132 */
[----:B------:R-:W-:-:S13]  /*93f0*/  ISETP.LT.OR P3, PT, R0, 0x19, !P5 ;  /* 0x000000190000780c */ /* 0x000fda0006f61670 */
[----:B0-----:R-:W-:Y:S05]  /*9400*/  @P3 BRA `(.L_x_125) ;  /* 0x00000000000c3947 */ /* 0x001fea0003800000 */
[----:B------:R-:W2:Y:S02]  /*9410*/  LDG.E.U8 R16, desc[UR50][R20.64+0x18] ;  /* 0x0000183214107981 */ /* 0x000ea4000c1e1100 */
[----:B--2---:R-:W-:-:S05]  /*9420*/  PRMT R5, R16, 0x8880, RZ ;  /* 0x0000888010057816 */ /* 0x004fca00000000ff */
[----:B------:R-:W-:-:S07]  /*9430*/  IMAD R4, R5, R18, RZ ;  /* 0x0000001205047224 */ /* 0x000fce00078e02ff */
.L_x_125:
[----:B------:R-:W-:Y:S05]  /*9440*/  BSYNC B1 ;  /* 0x0000000000017941 */ /* 0x000fea0003800000 */
.L_x_124:
[----:B------:R-:W-:Y:S01]  /*9450*/  @!P3 IMAD R5, R228, R17, R4 ;  /* 0x00000011e405b224 */ /* 0x000fe200078e0204 */
        /* <DEDUP_REMOVED lines=9> */
.L_x_127:
[----:B------:R-:W-:Y:S05]  /*94f0*/  BSYNC B1 ;  /* 0x0000000000017941 */ /* 0x000fea0003800000 */
.L_x_126:
        /* <DEDUP_REMOVED lines=12> */
.L_x_129:
[----:B------:R-:W-:Y:S05]  /*95c0*/  BSYNC B1 ;  /* 0x0000000000017941 */ /* 0x000fea0003800000 */
.L_x_128:
        /* <DEDUP_REMOVED lines=10> */
.L_x_131:
[----:B------:R-:W-:Y:S05]  /*9670*/  BSYNC B1 ;  /* 0x0000000000017941 */ /* 0x000fea0003800000 */
.L_x_130:
        /* <DEDUP_REMOVED lines=8> */
.L_x_133:
[----:B------:R-:W-:Y:S05]  /*9700*/  BSYNC B1 ;  /* 0x0000000000017941 */ /* 0x000fea0003800000 */
.L_x_132:
        /* <DEDUP_REMOVED lines=8> */
.L_x_135:
[----:B------:R-:W-:Y:S05]  /*9790*/  BSYNC B1 ;  /* 0x0000000000017941 */ /* 0x000fea0003800000 */
.L_x_134:
[----:B------:R-:W-:Y:S01]  /*97a0*/  @!P4 IMAD R201, R201, R17, R4 ;  /* 0x00000011c9c9c224 */ /* 0x000fe200078e0204 */
[----:B------:R-:W-:Y:S01]  /*97b0*/  ISETP.LT.OR P3, PT, R0, 0x21, !P1 ;  /* 0x000000210000780c */ /* 0x000fe20004f61670 */
[----:B------:R-:W-:Y:S03]  /*97c0*/  BSSY B1, `(.L_x_136) ;  /* 0x0000008000017945 */ /* 0x000fe60003800000 */
[----:B------:R3:W-:Y:S09]  /*97d0*/  @!P4 STG.E.U8 desc[UR50][R2.64+0x21], R201 ;  /* 0x000021c90200c986 */ /* 0x0007f2000c101132 */
[----:B------:R-:W-:-:S04]  /*97e0*/  @!P3 IADD3 R218, P5, R2, UR41, RZ ;  /* 0x0000002902dabc10 */ /* 0x000fc8000ffbe0ff */
[----:B------:R-:W-:Y:S01]  /*97f0*/  @!P3 IADD3.X R219, R3, UR40, RZ, P5, !PT ;  /* 0x0000002803dbbc10 */ /* 0x000fe2000affe4ff */
[----:B---3--:R-:W-:Y:S08]  /*9800*/  @P3 BRA `(.L_x_137) ;  /* 0x00000000000c3947 */ /* 0x008ff00003800000 */
[----:B------:R-:W2:Y:S02]  /*9810*/  LDG.E.U8 R16, desc[UR50][R10.64+0x20] ;  /* 0x000020320a107981 */ /* 0x000ea4000c1e1100 */
[----:B--2---:R-:W-:-:S05]  /*9820*/  PRMT R5, R16, 0x8880, RZ ;  /* 0x0000888010057816 */ /* 0x004fca00000000ff */
[----:B------:R-:W-:-:S07]  /*9830*/  IMAD R4, R5, R18, RZ ;  /* 0x0000001205047224 */ /* 0x000fce00078e02ff */
.L_x_137:
[----:B------:R-:W-:Y:S05]  /*9840*/  BSYNC B1 ;  /* 0x0000000000017941 */ /* 0x000fea0003800000 */
.L_x_136:
[----:B--2---:R-:W-:Y:S01]  /*9850*/  @!P3 IMAD R5, R202, R17, R4 ;  /* 0x00000011ca05b224 */ /* 0x004fe200078e0204 */
[----:B------:R-:W-:Y:S01]  /*9860*/  ISETP.LT.OR P4, PT, R0, 0x22, !P1 ;  /* 0x000000220000780c */ /* 0x000fe20004f81670 */
[----:B------:R-:W-:Y:S03]  /*9870*/  BSSY B1, `(.L_x_138) ;  /* 0x0000008000017945 */ /* 0x000fe60003800000 */
[----:B------:R2:W-:Y:S09]  /*9880*/  @!P3 STG.E.U8 desc[UR50][R218.64+0x20], R5 ;  /* 0x00002005da00b986 */ /* 0x0005f2000c101132 */
[----:B------:R-:W-:-:S04]  /*9890*/  @!P4 IADD3 R200, P5, R2, UR41, RZ ;  /* 0x0000002902c8cc10 */ /* 0x000fc8000ffbe0ff */
[----:B------:R-:W-:Y:S01]  /*98a0*/  @!P4 IADD3.X R201, R3, UR40, RZ, P5, !PT ;  /* 0x0000002803c9cc10 */ /* 0x000fe2000affe4ff */
[----:B--2---:R-:W-:Y:S08]  /*98b0*/  @P4 BRA `(.L_x_139) ;  /* 0x00000000000c4947 */ /* 0x004ff00003800000 */
[----:B------:R-:W2:Y:S02]  /*98c0*/  LDG.E.U8 R16, desc[UR50][R10.64+0x21] ;  /* 0x000021320a107981 */ /* 0x000ea4000c1e1100 */
[----:B--2---:R-:W-:-:S05]  /*98d0*/  PRMT R5, R16, 0x8880, RZ ;  /* 0x0000888010057816 */ /* 0x004fca00000000ff */
[----:B------:R-:W-:-:S07]  /*98e0*/  IMAD R4, R5, R18, RZ ;  /* 0x0000001205047224 */ /* 0x000fce00078e02ff */
.L_x_139:
[----:B------:R-:W-:Y:S05]  /*98f0*/  BSYNC B1 ;  /* 0x0000000000017941 */ /* 0x000fea0003800000 */
.L_x_138:
[----:B------:R-:W-:Y:S01]  /*9900*/  @!P4 IMAD R203, R203, R17, R4 ;  /* 0x00000011cbcbc224 */ /* 0x000fe200078e0204 */
[----:B------:R-:W-:Y:S01]  /*9910*/  ISETP.LT.OR P3, PT, R0, 0x29, !P0 ;  /* 0x000000290000780c */ /* 0x000fe20004761670 */
[----:B------:R-:W-:Y:S03]  /*9920*/  BSSY B1, `(.L_x_140) ;  /* 0x0000006000017945 */ /* 0x000fe60003800000 */
[----:B------:R2:W-:Y:S09]  /*9930*/  @!P4 STG.E.U8 desc[UR50][R200.64+0x21], R203 ;  /* 0x000021cbc800c986 */ /* 0x0005f2000c101132 */
[----:B------:R-:W-:Y:S05]  /*9940*/  @P3 BRA `(.L_x_141) ;  /* 0x00000000000c3947 */ /* 0x000fea0003800000 */
[----:B------:R-:W3:Y:S02]  /*9950*/  LDG.E.U8 R16, desc[UR50][R232.64+0x28] ;  /* 0x00002832e8107981 */ /* 0x000ee4000c1e1100 */
[----:B---3--:R-:W-:-:S05]  /*9960*/  PRMT R5, R16, 0x8880, RZ ;  /* 0x0000888010057816 */ /* 0x008fca00000000ff */
[----:B------:R-:W-:-:S07]  /*9970*/  IMAD R4, R5, R18, RZ ;  /* 0x0000001205047224 */ /* 0x000fce00078e02ff */
.L_x_141:
[----:B------:R-:W-:Y:S05]  /*9980*/  BSYNC B1 ;  /* 0x0000000000017941 */ /* 0x000fea0003800000 */
.L_x_140:
        /* <DEDUP_REMOVED lines=8> */
.L_x_143:
[----:B------:R-:W-:Y:S05]  /*9a10*/  BSYNC B1 ;  /* 0x0000000000017941 */ /* 0x000fea0003800000 */
.L_x_142:
[----:B------:R-:W-:Y:S01]  /*9a20*/  @!P4 IMAD R205, R205, R17, R4 ;  /* 0x00000011cdcdc224 */ /* 0x000fe200078e0204 */
[----:B------:R-:W-:Y:S01]  /*9a30*/  ISETP.LT.OR P3, PT, R0, 0x29, !P1 ;  /* 0x000000290000780c */ /* 0x000fe20004f61670 */
[----:B------:R-:W-:Y:S03]  /*9a40*/  BSSY B1, `(.L_x_144) ;  /* 0x0000008000017945 */ /* 0x000fe60003800000 */
[----:B------:R4:W-:Y:S09]  /*9a50*/  @!P4 STG.E.U8 desc[UR50][R2.64+0x29], R205 ;  /* 0x000029cd0200c986 */ /* 0x0009f2000c101132 */
[----:B--2---:R-:W-:-:S04]  /*9a60*/  @!P3 IADD3 R200, P5, R2, UR41, RZ ;  /* 0x0000002902c8bc10 */ /* 0x004fc8000ffbe0ff */
[----:B------:R-:W-:Y:S01]  /*9a70*/  @!P3 IADD3.X R201, R3, UR40, RZ, P5, !PT ;  /* 0x0000002803c9bc10 */ /* 0x000fe2000affe4ff */
[----:B----4-:R-:W-:Y:S08]  /*9a80*/  @P3 BRA `(.L_x_145) ;  /* 0x00000000000c3947 */ /* 0x010ff00003800000 */
[----:B------:R-:W3:Y:S02]  /*9a90*/  LDG.E.U8 R16, desc[UR50][R10.64+0x28] ;  /* 0x000028320a107981 */ /* 0x000ee4000c1e1100 */
[----:B---3--:R-:W-:-:S05]  /*9aa0*/  PRMT R5, R16, 0x8880, RZ ;  /* 0x0000888010057816 */ /* 0x008fca00000000ff */
[----:B------:R-:W-:-:S07]  /*9ab0*/  IMAD R4, R5, R18, RZ ;  /* 0x0000001205047224 */ /* 0x000fce00078e02ff */
.L_x_145:
[----:B------:R-:W-:Y:S05]  /*9ac0*/  BSYNC B1 ;  /* 0x0000000000017941 */ /* 0x000fea0003800000 */
.L_x_144:
[----:B---3--:R-:W-:Y:S01]  /*9ad0*/  @!P3 IMAD R5, R206, R17, R4 ;  /* 0x00000011ce05b224 */ /* 0x008fe200078e0204 */
        /* <DEDUP_REMOVED lines=9> */
.L_x_147:
[----:B------:R-:W-:Y:S05]  /*9b70*/  BSYNC B1 ;  /* 0x0000000000017941 */ /* 0x000fea0003800000 */
.L_x_146:
        /* <DEDUP_REMOVED lines=8> */
.L_x_149:
[----:B------:R-:W-:Y:S05]  /*9c00*/  BSYNC B1 ;  /* 0x0000000000017941 */ /* 0x000fea0003800000 */
.L_x_148:
        /* <DEDUP_REMOVED lines=8> */
.L_x_151:
[----:B------:R-:W-:Y:S05]  /*9c90*/  BSYNC B1 ;  /* 0x0000000000017941 */ /* 0x000fea0003800000 */
.L_x_150:
[----:B------:R-:W-:Y:S01]  /*9ca0*/  @!P4 IMAD R209, R209, R17, R4 ;  /* 0x00000011d1d1c224 */ /* 0x000fe200078e0204 */
[----:B------:R-:W-:Y:S01]  /*9cb0*/  ISETP.LT.OR P3, PT, R0, 0x31, !P1 ;  /* 0x000000310000780c */ /* 0x000fe20004f61670 */
[----:B------:R-:W-:Y:S03]  /*9cc0*/  BSSY B1, `(.L_x_152) ;  /* 0x0000008000017945 */ /* 0x000fe60003800000 */
[----:B------:R4:W-:Y:S09]  /*9cd0*/  @!P4 STG.E.U8 desc[UR50][R2.64+0x31], R209 ;  /* 0x000031d10200c986 */ /* 0x0009f2000c101132 */
[----:B------:R-:W-:-:S04]  /*9ce0*/  @!P3 IADD3 R200, P5, R2, UR41, RZ ;  /* 0x0000002902c8bc10 */ /* 0x000fc8000ffbe0ff */
[----:B------:R-:W-:Y:S01]  /*9cf0*/  @!P3 IADD3.X R201, R3, UR40, RZ, P5, !PT ;  /* 0x0000002803c9bc10 */ /* 0x000fe2000affe4ff */
[----:B----4-:R-:W-:Y:S08]  /*9d00*/  @P3 BRA `(.L_x_153) ;  /* 0x00000000000c3947 */ /* 0x010ff00003800000 */
[----:B------:R-:W3:Y:S02]  /*9d10*/  LDG.E.U8 R16, desc[UR50][R10.64+0x30] ;  /* 0x000030320a107981 */ /* 0x000ee4000c1e1100 */
[----:B---3--:R-:W-:-:S05]  /*9d20*/  PRMT R5, R16, 0x8880, RZ ;  /* 0x0000888010057816 */ /* 0x008fca00000000ff */
[----:B------:R-:W-:-:S07]  /*9d30*/  IMAD R4, R5, R18, RZ ;  /* 0x0000001205047224 */ /* 0x000fce00078e02ff */
.L_x_153:
[----:B------:R-:W-:Y:S05]  /*9d40*/  BSYNC B1 ;  /* 0x0000000000017941 */ /* 0x000fea0003800000 */
.L_x_152:
[----:B---3--:R-:W-:Y:S01]  /*9d50*/  @!P3 IMAD R5, R210, R17, R4 ;  /* 0x00000011d205b224 */ /* 0x008fe200078e0204 */
[----:B------:R-:W-:Y:S01]  /*9d60*/  ISETP.LT.OR P4, PT, R0, 0x32, !P1 ;  /* 0x000000320000780c */ /* 0x000fe20004f81670 */
[----:B------:R-:W-:Y:S03]  /*9d70*/  BSSY B1, `(.L_x_154) ;  /* 0x0000008000017945 */ /* 0x000fe60003800000 */
[----:B------:R3:W-:Y:S09]  /*9d80*/  @!P3 STG.E.U8 desc[UR50][R200.64+0x30], R5 ;  /* 0x00003005c800b986 */ /* 0x0007f2000c101132 */
[----:B--2---:R-:W-:-:S04]  /*9d90*/  @!P4 IADD3 R202, P5, R2, UR41, RZ ;  /* 0x0000002902cacc10 */ /* 0x004fc8000ffbe0ff */
[----:B------:R-:W-:Y:S01]  /*9da0*/  @!P4 IADD3.X R203, R3, UR40, RZ, P5, !PT ;  /* 0x0000002803cbcc10 */ /* 0x000fe2000affe4ff */
[----:B---3--:R-:W-:Y:S08]  /*9db0*/  @P4 BRA `(.L_x_155) ;  /* 0x00000000000c4947 */ /* 0x008ff00003800000 */
[----:B------:R-:W2:Y:S02]  /*9dc0*/  LDG.E.U8 R16, desc[UR50][R10.64+0x31] ;  /* 0x000031320a107981 */ /* 0x000ea4000c1e1100 */
[----:B--2---:R-:W-:-:S05]  /*9dd0*/  PRMT R5, R16, 0x8880, RZ ;  /* 0x0000888010057816 */ /* 0x004fca00000000ff */
[----:B------:R-:W-:-:S07]  /*9de0*/  IMAD R4, R5, R18, RZ ;  /* 0x0000001205047224 */ /* 0x000fce00078e02ff */
.L_x_155:
[----:B------:R-:W-:Y:S05]  /*9df0*/  BSYNC B1 ;  /* 0x0000000000017941 */ /* 0x000fea0003800000 */
.L_x_154:
        /* <DEDUP_REMOVED lines=8> */
.L_x_157:
[----:B------:R-:W-:Y:S05]  /*9e80*/  BSYNC B1 ;  /* 0x0000000000017941 */ /* 0x000fea0003800000 */
.L_x_156:
        /* <DEDUP_REMOVED lines=8> */
.L_x_159:
[----:B------:R-:W-:Y:S05]  /*9f10*/  BSYNC B1 ;  /* 0x0000000000017941 */ /* 0x000fea0003800000 */
.L_x_158:
        /* <DEDUP_REMOVED lines=10> */
.L_x_161:
[----:B------:R-:W-:Y:S05]  /*9fc0*/  BSYNC B1 ;  /* 0x0000000000017941 */ /* 0x000fea0003800000 */
.L_x_160:
        /* <DEDUP_REMOVED lines=10> */
.L_x_163:
[----:B------:R-:W-:Y:S05]  /*a070*/  BSYNC B1 ;  /* 0x0000000000017941 */ /* 0x000fea0003800000 */
.L_x_162:
[----:B------:R-:W-:Y:S01]  /*a080*/  @!P4 IMAD R215, R215, R17, R4 ;  /* 0x00000011d7d7c224 */ /* 0x000fe200078e0204 */
[----:B------:R-:W-:Y:S01]  /*a090*/  LOP3.LUT P5, RZ, R19, 0x4, RZ, 0xc0, !PT ;  /* 0x0000000413ff7812 */ /* 0x000fe200078ac0ff */
[----:B------:R-:W-:Y:S03]  /*a0a0*/  BSSY B1, `(.L_x_164) ;  /* 0x0000007000017945 */ /* 0x000fe60003800000 */
[----:B------:R2:W-:Y:S01]  /*a0b0*/  @!P4 STG.E.U8 desc[UR50][R202.64+0x39], R215 ;  /* 0x000039d7ca00c986 */ /* 0x0005e2000c101132 */
[----:B------:R-:W-:-:S13]  /*a0c0*/  ISETP.LT.OR P3, PT, R0, 0x21, !P5 ;  /* 0x000000210000780c */ /* 0x000fda0006f61670 */
[----:B--2---:R-:W-:Y:S05]  /*a0d0*/  @P3 BRA `(.L_x_165) ;  /* 0x00000000000c3947 */ /* 0x004fea0003800000 */
[----:B------:R-:W2:Y:S02]  /*a0e0*/  LDG.E.U8 R16, desc[UR50][R8.64+0x20] ;  /* 0x0000203208107981 */ /* 0x000ea4000c1e1100 */
[----:B--2---:R-:W-:-:S05]  /*a0f0*/  PRMT R5, R16, 0x8880, RZ ;  /* 0x0000888010057816 */ /* 0x004fca00000000ff */
[----:B------:R-:W-:-:S07]  /*a100*/  IMAD R4, R5, R18, RZ ;  /* 0x0000001205047224 */ /* 0x000fce00078e02ff */
.L_x_165:
[----:B------:R-:W-:Y:S05]  /*a110*/  BSYNC B1 ;  /* 0x0000000000017941 */ /* 0x000fea0003800000 */
.L_x_164:
[----:B------:R-:W-:Y:S01]  /*a120*/  @!P3 IMAD R5, R184, R17, R4 ;  /* 0x00000011b805b224 */ /* 0x000fe200078e0204 */
[----:B------:R-:W-:Y:S01]  /*a130*/  ISETP.LT.OR P4, PT, R0, 0x22, !P5 ;  /* 0x000000220000780c */ /* 0x000fe20006f81670 */
[----:B------:R-:W-:Y:S01]  /*a140*/  BSSY B1, `(.L_x_166) ;  /* 0x0000008000017945 */ /* 0x000fe20003800000 */
[----:B------:R-:W-:Y:S02]  /*a150*/  IMAD.U32 R201, RZ, RZ, UR41 ;  /* 0x00000029ffc97e24 */ /* 0x000fe4000f8e00ff */
[----:B------:R2:W-:Y:S01]  /*a160*/  @!P3 STG.E.U8 desc[UR50][R12.64+0x20], R5 ;  /* 0x000020050c00b986 */ /* 0x0005e2000c101132 */
[----:B------:R-:W-:-:S08]  /*a170*/  IMAD.U32 R23, RZ, RZ, UR40 ;  /* 0x00000028ff177e24 */ /* 0x000fd0000f8e00ff */
[----:B------:R-:W-:Y:S05]  /*a180*/  @P4 BRA `(.L_x_167) ;  /* 0x00000000000c4947 */ /* 0x000fea0003800000 */
[----:B------:R-:W2:Y:S02]  /*a190*/  LDG.E.U8 R16, desc[UR50][R8.64+0x21] ;  /* 0x0000213208107981 */ /* 0x000ea4000c1e1100 */
[----:B--2---:R-:W-:-:S05]  /*a1a0*/  PRMT R5, R16, 0x8880, RZ ;  /* 0x0000888010057816 */ /* 0x004fca00000000ff */
[----:B------:R-:W-:-:S07]  /*a1b0*/  IMAD R4, R5, R18, RZ ;  /* 0x0000001205047224 */ /* 0x000fce00078e02ff */
.L_x_167:
[----:B------:R-:W-:Y:S05]  /*a1c0*/  BSYNC B1 ;  /* 0x0000000000017941 */ /* 0x000fea0003800000 */
.L_x_166:
[----:B------:R-:W-:Y:S01]  /*a1d0*/  @!P4 IMAD R185, R185, R17, R4 ;  /* 0x00000011b9b9c224 */ /* 0x000fe200078e0204 */
[----:B------:R-:W-:Y:S01]  /*a1e0*/  LOP3.LUT P3, RZ, R19, 0x2, RZ, 0xc0, !PT ;  /* 0x0000000213ff7812 */ /* 0x000fe2000786c0ff */
[----:B------:R-:W-:Y:S01]  /*a1f0*/  BSSY B1, `(.L_x_168) ;  /* 0x000000b000017945 */ /* 0x000fe20003800000 */
[----:B------:R-:W-:Y:S02]  /*a200*/  IMAD.U32 R203, RZ, RZ, UR40 ;  /* 0x00000028ffcb7e24 */ /* 0x000fe4000f8e00ff */
[----:B------:R3:W-:Y:S01]  /*a210*/  @!P4 STG.E.U8 desc[UR50][R12.64+0x21], R185 ;  /* 0x000021b90c00c986 */ /* 0x0007e2000c101132 */
[----:B------:R-:W-:-:S13]  /*a220*/  ISETP.LT.OR P3, PT, R0, 0x21, !P3 ;  /* 0x000000210000780c */ /* 0x000fda0005f61670 */
[----:B------:R-:W-:-:S04]  /*a230*/  @!P3 IADD3 R200, P5, P6, R201, UR39, R2 ;  /* 0x00000027c9c8bc10 */ /* 0x000fc8000febe002 */
[----:B------:R-:W-:Y:S01]  /*a240*/  @!P3 IADD3.X R201, R23, UR38, R3, P5, P6 ;  /* 0x0000002617c9bc10 */ /* 0x000fe2000afec403 */
[----:B------:R-:W-:Y:S01]  /*a250*/  IMAD.U32 R23, RZ, RZ, UR41 ;  /* 0x00000029ff177e24 */ /* 0x000fe2000f8e00ff */
[----:B---3--:R-:W-:Y:S07]  /*a260*/  @P3 BRA `(.L_x_169) ;  /* 0x00000000000c3947 */ /* 0x008fee0003800000 */
[----:B-----5:R-:W2:Y:S02]  /*a270*/  LDG.E.U8 R16, desc[UR50][R6.64+0x20] ;  /* 0x0000203206107981 */ /* 0x020ea4000c1e1100 */
[----:B--2---:R-:W-:-:S05]  /*a280*/  PRMT R5, R16, 0x8880, RZ ;  /* 0x0000888010057816 */ /* 0x004fca00000000ff */
[----:B------:R-:W-:-:S07]  /*a290*/  IMAD R4, R5, R18, RZ ;  /* 0x0000001205047224 */ /* 0x000fce00078e02ff */
.L_x_169:
[----:B------:R-:W-:Y:S05]  /*a2a0*/  BSYNC B1 ;  /* 0x0000000000017941 */ /* 0x000fea0003800000 */
.L_x_168:
[----:B--2---:R-:W-:Y:S01]  /*a2b0*/  @!P3 IMAD R5, R186, R17, R4 ;  /* 0x00000011ba05b224 */ /* 0x004fe200078e0204 */
[----:B------:R-:W-:Y:S01]  /*a2c0*/  LOP3.LUT P4, RZ, R19, 0x2, RZ, 0xc0, !PT ;  /* 0x0000000213ff7812 */ /* 0x000fe2000788c0ff */
[----:B------:R-:W-:Y:S03]  /*a2d0*/  BSSY B1, `(.L_x_170) ;  /* 0x0000009000017945 */ /* 0x000fe60003800000 */
[----:B------:R2:W-:Y:S01]  /*a2e0*/  @!P3 STG.E.U8 desc[UR50][R200.64+0x20], R5 ;  /* 0x00002005c800b986 */ /* 0x0005e2000c101132 */
[----:B------:R-:W-:-:S13]  /*a2f0*/  ISETP.LT.OR P4, PT, R0, 0x22, !P4 ;  /* 0x000000220000780c */ /* 0x000fda0006781670 */
[----:B------:R-:W-:-:S04]  /*a300*/  @!P4 IADD3 R184, P5, P6, R23, UR39, R2 ;  /* 0x0000002717b8cc10 */ /* 0x000fc8000febe002 */
[----:B------:R-:W-:Y:S01]  /*a310*/  @!P4 IADD3.X R185, R203, UR38, R3, P5, P6 ;  /* 0x00000026cbb9cc10 */ /* 0x000fe2000afec403 */
[----:B--2---:R-:W-:Y:S08]  /*a320*/  @P4 BRA `(.L_x_171) ;  /* 0x00000000000c4947 */ /* 0x004ff00003800000 */
[----:B-----5:R-:W2:Y:S02]  /*a330*/  LDG.E.U8 R16, desc[UR50][R6.64+0x21] ;  /* 0x0000213206107981 */ /* 0x020ea4000c1e1100 */
[----:B--2---:R-:W-:-:S05]  /*a340*/  PRMT R5, R16, 0x8880, RZ ;  /* 0x0000888010057816 */ /* 0x004fca00000000ff */
[----:B------:R-:W-:-:S07]  /*a350*/  IMAD R4, R5, R18, RZ ;  /* 0x0000001205047224 */ /* 0x000fce00078e02ff */
.L_x_171:
[----:B------:R-:W-:Y:S05]  /*a360*/  BSYNC B1 ;  /* 0x0000000000017941 */ /* 0x000fea0003800000 */
.L_x_170:
        /* <DEDUP_REMOVED lines=9> */
.L_x_173:
[----:B------:R-:W-:Y:S05]  /*a400*/  BSYNC B1 ;  /* 0x0000000000017941 */ /* 0x000fea0003800000 */
.L_x_172:
        /* <DEDUP_REMOVED lines=10> */
.L_x_175:
[----:B------:R-:W-:Y:S05]  /*a4b0*/  BSYNC B1 ;  /* 0x0000000000017941 */ /* 0x000fea0003800000 */
.L_x_174:
        /* <DEDUP_REMOVED lines=13> */
.L_x_177:
[----:B------:R-:W-:Y:S05]  /*a590*/  BSYNC B1 ;  /* 0x0000000000017941 */ /* 0x000fea0003800000 */
.L_x_176:
        /* <DEDUP_REMOVED lines=11> */
.L_x_179:
[----:B------:R-:W-:Y:S05]  /*a650*/  BSYNC B1 ;  /* 0x0000000000017941 */ /* 0x000fea0003800000 */
.L_x_178:
        /* <DEDUP_REMOVED lines=9> */
.L_x_181:
[----:B------:R-:W-:Y:S05]  /*a6f0*/  BSYNC B1 ;  /* 0x0000000000017941 */ /* 0x000fea0003800000 */
.L_x_180:
        /* <DEDUP_REMOVED lines=10> */
.L_x_183:
[----:B------:R-:W-:Y:S05]  /*a7a0*/  BSYNC B1 ;  /* 0x0000000000017941 */ /* 0x000fea0003800000 */
.L_x_182:
        /* <DEDUP_REMOVED lines=13> */
.L_x_185:
[----:B------:R-:W-:Y:S05]  /*a880*/  BSYNC B1 ;  /* 0x0000000000017941 */ /* 0x000fea0003800000 */
.L_x_184:
        /* <DEDUP_REMOVED lines=11> */
.L_x_187:
[----:B------:R-:W-:Y:S05]  /*a940*/  BSYNC B1 ;  /* 0x0000000000017941 */ /* 0x000fea0003800000 */
.L_x_186:
        /* <DEDUP_REMOVED lines=9> */
.L_x_189:
[----:B------:R-:W-:Y:S05]  /*a9e0*/  BSYNC B1 ;  /* 0x0000000000017941 */ /* 0x000fea0003800000 */
.L_x_188:
        /* <DEDUP_REMOVED lines=10> */
.L_x_191:
[----:B------:R-:W-:Y:S05]  /*aa90*/  BSYNC B1 ;  /* 0x0000000000017941 */ /* 0x000fea0003800000 */
.L_x_190:
        /* <DEDUP_REMOVED lines=13> */
.L_x_193:
[----:B------:R-:W-:Y:S05]  /*ab70*/  BSYNC B1 ;  /* 0x0000000000017941 */ /* 0x000fea0003800000 */
.L_x_192:
        /* <DEDUP_REMOVED lines=11> */
.L_x_195:
[----:B------:R-:W-:Y:S05]  /*ac30*/  BSYNC B1 ;  /* 0x0000000000017941 */ /* 0x000fea0003800000 */
.L_x_194:
        /* <DEDUP_REMOVED lines=9> */
.L_x_197:
[----:B------:R-:W-:Y:S05]  /*acd0*/  BSYNC B1 ;  /* 0x0000000000017941 */ /* 0x000fea0003800000 */
.L_x_196:
        /* <DEDUP_REMOVED lines=10> */
.L_x_199:
[----:B------:R-:W-:Y:S05]  /*ad80*/  BSYNC B1 ;  /* 0x0000000000017941 */ /* 0x000fea0003800000 */
.L_x_198:
        /* <DEDUP_REMOVED lines=8> */
[----:B---3--:R-:W-:Y:S07]  /*ae10*/  @P3 BRA `(.L_x_201) ;  /* 0x00000000000c3947 */ /* 0x008fee0003800000 */
[----:B------:R-:W2:Y:S02]  /*ae20*/  LDG.E.U8 R16, desc[UR50][R14.64+0x20] ;  /* 0x000020320e107981 */ /* 0x000ea4000c1e1100 */
[----:B--2---:R-:W-:-:S05]  /*ae30*/  PRMT R5, R16, 0x8880, RZ ;  /* 0x0000888010057816 */ /* 0x004fca00000000ff */
[----:B------:R-:W-:-:S07]  /*ae40*/  IMAD R4, R5, R18, RZ ;  /* 0x0000001205047224 */ /* 0x000fce00078e02ff */
.L_x_201:
[----:B------:R-:W-:Y:S05]  /*ae50*/  BSYNC B1 ;  /* 0x0000000000017941 */ /* 0x000fea0003800000 */
.L_x_200:
[----:B--2---:R-:W-:Y:S01]  /*ae60*/  @!P3 IMAD R5, R170, R17, R4 ;  /* 0x00000011aa05b224 */ /* 0x004fe200078e0204 */
[----:B------:R-:W-:Y:S01]  /*ae70*/  ISETP.LT.OR P4, PT, R0, 0x22, !P2 ;  /* 0x000000220000780c */ /* 0x000fe20005781670 */
[----:B------:R-:W-:Y:S03]  /*ae80*/  BSSY B1, `(.L_x_202) ;  /* 0x0000008000017945 */ /* 0x000fe60003800000 */
[----:B------:R2:W-:Y:S09]  /*ae90*/  @!P3 STG.E.U8 desc[UR50][R184.64+0x20], R5 ;  /* 0x00002005b800b986 */ /* 0x0005f2000c101132 */
[----:B------:R-:W-:-:S04]  /*aea0*/  @!P4 IADD3 R168, P5, P6, R23, UR43, R2 ;  /* 0x0000002b17a8cc10 */ /* 0x000fc8000febe002 */
[----:B------:R-:W-:Y:S01]  /*aeb0*/  @!P4 IADD3.X R169, R187, UR42, R3, P5, P6 ;  /* 0x0000002abba9cc10 */ /* 0x000fe2000afec403 */
[----:B--2---:R-:W-:Y:S08]  /*aec0*/  @P4 BRA `(.L_x_203) ;  /* 0x00000000000c4947 */ /* 0x004ff00003800000 */
[----:B------:R-:W2:Y:S02]  /*aed0*/  LDG.E.U8 R16, desc[UR50][R14.64+0x21] ;  /* 0x000021320e107981 */ /* 0x000ea4000c1e1100 */
[----:B--2---:R-:W-:-:S05]  /*aee0*/  PRMT R5, R16, 0x8880, RZ ;  /* 0x0000888010057816 */ /* 0x004fca00000000ff */
[----:B------:R-:W-:-:S07]  /*aef0*/  IMAD R4, R5, R18, RZ ;  /* 0x0000001205047224 */ /* 0x000fce00078e02ff */
.L_x_203:
[----:B------:R-:W-:Y:S05]  /*af00*/  BSYNC B1 ;  /* 0x0000000000017941 */ /* 0x000fea0003800000 */
.L_x_202:
        /* <DEDUP_REMOVED lines=9> */
.L_x_205:
[----:B------:R-:W-:Y:S05]  /*afa0*/  BSYNC B1 ;  /* 0x0000000000017941 */ /* 0x000fea0003800000 */
.L_x_204:
        /* <DEDUP_REMOVED lines=10> */
.L_x_207:
[----:B------:R-:W-:Y:S05]  /*b050*/  BSYNC B1 ;  /* 0x0000000000017941 */ /* 0x000fea0003800000 */
.L_x_206:
        /* <DEDUP_REMOVED lines=12> */
.L_x_209:
[----:B------:R-:W-:Y:S05]  /*b120*/  BSYNC B1 ;  /* 0x0000000000017941 */ /* 0x000fea0003800000 */
.L_x_208:
        /* <DEDUP_REMOVED lines=10> */
.L_x_211:
[----:B------:R-:W-:Y:S05]  /*b1d0*/  BSYNC B1 ;  /* 0x0000000000017941 */ /* 0x000fea0003800000 */
.L_x_210:
        /* <DEDUP_REMOVED lines=9> */
.L_x_213:
[----:B------:R-:W-:Y:S05]  /*b270*/  BSYNC B1 ;  /* 0x0000000000017941 */ /* 0x000fea0003800000 */
.L_x_212:
        /* <DEDUP_REMOVED lines=10> */
.L_x_215:
[----:B------:R-:W-:Y:S05]  /*b320*/  BSYNC B1 ;  /* 0x0000000000017941 */ /* 0x000fea0003800000 */
.L_x_214:
        /* <DEDUP_REMOVED lines=12> */
.L_x_217:
[----:B------:R-:W-:Y:S05]  /*b3f0*/  BSYNC B1 ;  /* 0x0000000000017941 */ /* 0x000fea0003800000 */
.L_x_216:
        /* <DEDUP_REMOVED lines=10> */
.L_x_219:
[----:B------:R-:W-:Y:S05]  /*b4a0*/  BSYNC B1 ;  /* 0x0000000000017941 */ /* 0x000fea0003800000 */
.L_x_218:
        /* <DEDUP_REMOVED lines=9> */
.L_x_221:
[----:B------:R-:W-:Y:S05]  /*b540*/  BSYNC B1 ;  /* 0x0000000000017941 */ /* 0x000fea0003800000 */
.L_x_220:
        /* <DEDUP_REMOVED lines=10> */
.L_x_223:
[----:B------:R-:W-:Y:S05]  /*b5f0*/  BSYNC B1 ;  /* 0x0000000000017941 */ /* 0x000fea0003800000 */
.L_x_222:
        /* <DEDUP_REMOVED lines=12> */
.L_x_225:
[----:B------:R-:W-:Y:S05]  /*b6c0*/  BSYNC B1 ;  /* 0x0000000000017941 */ /* 0x000fea0003800000 */
.L_x_224:
        /* <DEDUP_REMOVED lines=10> */
.L_x_227:
[----:B------:R-:W-:Y:S05]  /*b770*/  BSYNC B1 ;  /* 0x0000000000017941 */ /* 0x000fea0003800000 */
.L_x_226:
        /* <DEDUP_REMOVED lines=8> */
.L_x_229:
[----:B------:R-:W-:Y:S05]  /*b800*/  BSYNC B1 ;  /* 0x0000000000017941 */ /* 0x000fea0003800000 */
.L_x_228:
        /* <DEDUP_REMOVED lines=8> */
.L_x_231:
[----:B------:R-:W-:Y:S05]  /*b890*/  BSYNC B1 ;  /* 0x0000000000017941 */ /* 0x000fea0003800000 */
.L_x_230:
        /* <DEDUP_REMOVED lines=10> */
.L_x_233:
[----:B------:R-:W-:Y:S05]  /*b940*/  BSYNC B1 ;  /* 0x0000000000017941 */ /* 0x000fea0003800000 */
.L_x_232:
[----:B---3--:R-:W-:Y:S01]  /*b950*/  @!P3 IMAD R5, R154, R17, R4 ;  /* 0x000000119a05b224 */ /* 0x008fe200078e0204 */
[----:B------:R-:W-:Y:S01]  /*b960*/  ISETP.LT.OR P4, PT, R0, 0x42, !P1 ;  /* 0x000000420000780c */ /* 0x000fe20004f81670 */
[----:B------:R-:W-:Y:S03]  /*b970*/  BSSY B1, `(.L_x_234) ;  /* 0x0000008000017945 */ /* 0x000fe60003800000 */
[----:B------:R3:W-:Y:S09]  /*b980*/  @!P3 STG.E.U8 desc[UR50][R168.64+0x40], R5 ;  /* 0x00004005a800b986 */ /* 0x0007f2000c101132 */
[----:B------:R-:W-:-:S04]  /*b990*/  @!P4 IADD3 R152, P5, R2, UR41, RZ ;  /* 0x000000290298cc10 */ /* 0x000fc8000ffbe0ff */
[----:B------:R-:W-:Y:S01]  /*b9a0*/  @!P4 IADD3.X R153, R3, UR40, RZ, P5, !PT ;  /* 0x000000280399cc10 */ /* 0x000fe2000affe4ff */
[----:B---3--:R-:W-:Y:S08]  /*b9b0*/  @P4 BRA `(.L_x_235) ;  /* 0x00000000000c4947 */ /* 0x008ff00003800000 */
[----:B------:R-:W3:Y:S02]  /*b9c0*/  LDG.E.U8 R16, desc[UR50][R10.64+0x41] ;  /* 0x000041320a107981 */ /* 0x000ee4000c1e1100 */
[----:B---3--:R-:W-:-:S05]  /*b9d0*/  PRMT R5, R16, 0x8880, RZ ;  /* 0x0000888010057816 */ /* 0x008fca00000000ff */
[----:B------:R-:W-:-:S07]  /*b9e0*/  IMAD R4, R5, R18, RZ ;  /* 0x0000001205047224 */ /* 0x000fce00078e02ff */
.L_x_235:
[----:B------:R-:W-:Y:S05]  /*b9f0*/  BSYNC B1 ;  /* 0x0000000000017941 */ /* 0x000fea0003800000 */
.L_x_234:
[----:B------:R-:W-:Y:S01]  /*ba00*/  @!P4 IMAD R155, R155, R17, R4 ;  /* 0x000000119b9bc224 */ /* 0x000fe200078e0204 */
[----:B------:R-:W-:Y:S01]  /*ba10*/  ISETP.LT.OR P3, PT, R0, 0x49, !P0 ;  /* 0x000000490000780c */ /* 0x000fe20004761670 */
[----:B------:R-:W-:Y:S03]  /*ba20*/  BSSY B1, `(.L_x_236) ;  /* 0x0000006000017945 */ /* 0x000fe60003800000 */
[----:B------:R3:W-:Y:S09]  /*ba30*/  @!P4 STG.E.U8 desc[UR50][R152.64+0x41], R155 ;  /* 0x0000419b9800c986 */ /* 0x0007f2000c101132 */
[----:B------:R-:W-:Y:S05]  /*ba40*/  @P3 BRA `(.L_x_237) ;  /* 0x00000000000c3947 */ /* 0x000fea0003800000 */
[----:B------:R-:W4:Y:S02]  /*ba50*/  LDG.E.U8 R16, desc[UR50][R232.64+0x48] ;  /* 0x00004832e8107981 */ /* 0x000f24000c1e1100 */
[----:B----4-:R-:W-:-:S05]  /*ba60*/  PRMT R5, R16, 0x8880, RZ ;  /* 0x0000888010057816 */ /* 0x010fca00000000ff */
[----:B------:R-:W-:-:S07]  /*ba70*/  IMAD R4, R5, R18, RZ ;  /* 0x0000001205047224 */ /* 0x000fce00078e02ff */
.L_x_237:
[----:B------:R-:W-:Y:S05]  /*ba80*/  BSYNC B1 ;  /* 0x0000000000017941 */ /* 0x000fea0003800000 */
.L_x_236:
        /* <DEDUP_REMOVED lines=8> */
.L_x_239:
[----:B------:R-:W-:Y:S05]  /*bb10*/  BSYNC B1 ;  /* 0x0000000000017941 */ /* 0x000fea0003800000 */
.L_x_238:
[----:B------:R-:W-:Y:S01]  /*bb20*/  @!P4 IMAD R157, R157, R17, R4 ;  /* 0x000000119d9dc224 */ /* 0x000fe200078e0204 */
[----:B------:R-:W-:Y:S01]  /*bb30*/  ISETP.LT.OR P3, PT, R0, 0x49, !P1 ;  /* 0x000000490000780c */ /* 0x000fe20004f61670 */
[----:B------:R-:W-:Y:S03]  /*bb40*/  BSSY B1, `(.L_x_240) ;  /* 0x0000008000017945 */ /* 0x000fe60003800000 */
[----:B------:R0:W-:Y:S09]  /*bb50*/  @!P4 STG.E.U8 desc[UR50][R2.64+0x49], R157 ;  /* 0x0000499d0200c986 */ /* 0x0001f2000c101132 */
[----:B---3--:R-:W-:-:S04]  /*bb60*/  @!P3 IADD3 R152, P5, R2, UR41, RZ ;  /* 0x000000290298bc10 */ /* 0x008fc8000ffbe0ff */
[----:B------:R-:W-:Y:S01]  /*bb70*/  @!P3 IADD3.X R153, R3, UR40, RZ, P5, !PT ;  /* 0x000000280399bc10 */ /* 0x000fe2000affe4ff */
[----:B0-----:R-:W-:Y:S08]  /*bb80*/  @P3 BRA `(.L_x_241) ;  /* 0x00000000000c3947 */ /* 0x001ff00003800000 */
[----:B------:R-:W4:Y:S02]  /*bb90*/  LDG.E.U8 R16, desc[UR50][R10.64+0x48] ;  /* 0x000048320a107981 */ /* 0x000f24000c1e1100 */
[----:B----4-:R-:W-:-:S05]  /*bba0*/  PRMT R5, R16, 0x8880, RZ ;  /* 0x0000888010057816 */ /* 0x010fca00000000ff */
[----:B------:R-:W-:-:S07]  /*bbb0*/  IMAD R4, R5, R18, RZ ;  /* 0x0000001205047224 */ /* 0x000fce00078e02ff */
.L_x_241:
[----:B------:R-:W-:Y:S05]  /*bbc0*/  BSYNC B1 ;  /* 0x0000000000017941 */ /* 0x000fea0003800000 */
.L_x_240:
[----:B----4-:R-:W-:Y:S01]  /*bbd0*/  @!P3 IMAD R5, R158, R17, R4 ;  /* 0x000000119e05b224 */ /* 0x010fe200078e0204 */
[----:B------:R-:W-:Y:S01]  /*bbe0*/  ISETP.LT.OR P4, PT, R0, 0x4a, !P1 ;  /* 0x0000004a0000780c */ /* 0x000fe20004f81670 */
[----:B------:R-:W-:Y:S03]  /*bbf0*/  BSSY B1, `(.L_x_242) ;  /* 0x0000008000017945 */ /* 0x000fe60003800000 */
[----:B------:R0:W-:Y:S09]  /*bc00*/  @!P3 STG.E.U8 desc[UR50][R152.64+0x48], R5 ;  /* 0x000048059800b986 */ /* 0x0001f2000c101132 */
[----:B------:R-:W-:-:S04]  /*bc10*/  @!P4 IADD3 R154, P5, R2, UR41, RZ ;  /* 0x00000029029acc10 */ /* 0x000fc8000ffbe0ff */
[----:B------:R-:W-:Y:S01]  /*bc20*/  @!P4 IADD3.X R155, R3, UR40, RZ, P5, !PT ;  /* 0x00000028039bcc10 */ /* 0x000fe2000affe4ff */
[----:B0-----:R-:W-:Y:S08]  /*bc30*/  @P4 BRA `(.L_x_243) ;  /* 0x00000000000c4947 */ /* 0x001ff00003800000 */
[----:B------:R-:W3:Y:S02]  /*bc40*/  LDG.E.U8 R16, desc[UR50][R10.64+0x49] ;  /* 0x000049320a107981 */ /* 0x000ee4000c1e1100 */
[----:B---3--:R-:W-:-:S05]  /*bc50*/  PRMT R5, R16, 0x8880, RZ ;  /* 0x0000888010057816 */ /* 0x008fca00000000ff */
[----:B------:R-:W-:-:S07]  /*bc60*/  IMAD R4, R5, R18, RZ ;  /* 0x0000001205047224 */ /* 0x000fce00078e02ff */
.L_x_243:
[----:B------:R-:W-:Y:S05]  /*bc70*/  BSYNC B1 ;  /* 0x0000000000017941 */ /* 0x000fea0003800000 */
.L_x_242:
        /* <DEDUP_REMOVED lines=8> */
.L_x_245:
[----:B------:R-:W-:Y:S05]  /*bd00*/  BSYNC B1 ;  /* 0x0000000000017941 */ /* 0x000fea0003800000 */
.L_x_244:
        /* <DEDUP_REMOVED lines=8> */
.L_x_247:
[----:B------:R-:W-:Y:S05]  /*bd90*/  BSYNC B1 ;  /* 0x0000000000017941 */ /* 0x000fea0003800000 */
.L_x_246:
        /* <DEDUP_REMOVED lines=10> */
.L_x_249:
[----:B------:R-:W-:Y:S05]  /*be40*/  BSYNC B1 ;  /* 0x0000000000017941 */ /* 0x000fea0003800000 */
.L_x_248:
[----:B---3--:R-:W-:Y:S01]  /*be50*/  @!P3 IMAD R5, R162, R17, R4 ;  /* 0x00000011a205b224 */ /* 0x008fe200078e0204 */
[----:B------:R-:W-:Y:S01]  /*be60*/  ISETP.LT.OR P4, PT, R0, 0x52, !P1 ;  /* 0x000000520000780c */ /* 0x000fe20004f81670 */
[----:B------:R-:W-:Y:S03]  /*be70*/  BSSY B1, `(.L_x_250) ;  /* 0x0000008000017945 */ /* 0x000fe60003800000 */
[----:B------:R3:W-:Y:S09]  /*be80*/  @!P3 STG.E.U8 desc[UR50][R152.64+0x50], R5 ;  /* 0x000050059800b986 */ /* 0x0007f2000c101132 */
[----:B0-----:R-:W-:-:S04]  /*be90*/  @!P4 IADD3 R154, P5, R2, UR41, RZ ;  /* 0x00000029029acc10 */ /* 0x001fc8000ffbe0ff */
[----:B------:R-:W-:Y:S01]  /*bea0*/  @!P4 IADD3.X R155, R3, UR40, RZ, P5, !PT ;  /* 0x00000028039bcc10 */ /* 0x000fe2000affe4ff */
[----:B---3--:R-:W-:Y:S08]  /*beb0*/  @P4 BRA `(.L_x_251) ;  /* 0x00000000000c4947 */ /* 0x008ff00003800000 */
[----:B------:R-:W3:Y:S02]  /*bec0*/  LDG.E.U8 R16, desc[UR50][R10.64+0x51] ;  /* 0x000051320a107981 */ /* 0x000ee4000c1e1100 */
[----:B---3--:R-:W-:-:S05]  /*bed0*/  PRMT R5, R16, 0x8880, RZ ;  /* 0x0000888010057816 */ /* 0x008fca00000000ff */
[----:B------:R-:W-:-:S07]  /*bee0*/  IMAD R4, R5, R18, RZ ;  /* 0x0000001205047224 */ /* 0x000fce00078e02ff */
.L_x_251:
[----:B------:R-:W-:Y:S05]  /*bef0*/  BSYNC B1 ;  /* 0x0000000000017941 */ /* 0x000fea0003800000 */
.L_x_250:
        /* <DEDUP_REMOVED lines=8> */
.L_x_253:
[----:B------:R-:W-:Y:S05]  /*bf80*/  BSYNC B1 ;  /* 0x0000000000017941 */ /* 0x000fea0003800000 */
.L_x_252:
        /* <DEDUP_REMOVED lines=8> */
.L_x_255:
[----:B------:R-:W-:Y:S05]  /*c010*/  BSYNC B1 ;  /* 0x0000000000017941 */ /* 0x000fea0003800000 */
.L_x_254:
        /* <DEDUP_REMOVED lines=10> */
.L_x_257:
[----:B------:R-:W-:Y:S05]  /*c0c0*/  BSYNC B1 ;  /* 0x0000000000017941 */ /* 0x000fea0003800000 */
.L_x_256:
        /* <DEDUP_REMOVED lines=10> */
.L_x_259:
[----:B------:R-:W-:Y:S05]  /*c170*/  BSYNC B1 ;  /* 0x0000000000017941 */ /* 0x000fea0003800000 */
.L_x_258:
[----:B------:R-:W-:Y:S01]  /*c180*/  @!P4 IMAD R167, R167, R17, R4 ;  /* 0x00000011a7a7c224 */ /* 0x000fe200078e0204 */
[----:B------:R-:W-:Y:S01]  /*c190*/  LOP3.LUT P5, RZ, R19, 0x4, RZ, 0xc0, !PT ;  /* 0x0000000413ff7812 */ /* 0x000fe200078ac0ff */
[----:B------:R-:W-:Y:S03]  /*c1a0*/  BSSY B1, `(.L_x_260) ;  /* 0x0000007000017945 */ /* 0x000fe60003800000 */
[----:B------:R0:W-:Y:S01]  /*c1b0*/  @!P4 STG.E.U8 desc[UR50][R154.64+0x59], R167 ;  /* 0x000059a79a00c986 */ /* 0x0001e2000c101132 */
[----:B------:R-:W-:-:S13]  /*c1c0*/  ISETP.LT.OR P3, PT, R0, 0x41, !P5 ;  /* 0x000000410000780c */ /* 0x000fda0006f61670 */
[----:B0-----:R-:W-:Y:S05]  /*c1d0*/  @P3 BRA `(.L_x_261) ;  /* 0x00000000000c3947 */ /* 0x001fea0003800000 */
[----:B------:R-:W3:Y:S02]  /*c1e0*/  LDG.E.U8 R16, desc[UR50][R8.64+0x40] ;  /* 0x0000403208107981 */ /* 0x000ee4000c1e1100 */
[----:B---3--:R-:W-:-:S05]  /*c1f0*/  PRMT R5, R16, 0x8880, RZ ;  /* 0x0000888010057816 */ /* 0x008fca00000000ff */
[----:B------:R-:W-:-:S07]  /*c200*/  IMAD R4, R5, R18, RZ ;  /* 0x0000001205047224 */ /* 0x000fce00078e02ff */
.L_x_261:
[----:B------:R-:W-:Y:S05]  /*c210*/  BSYNC B1 ;  /* 0x0000000000017941 */ /* 0x000fea0003800000 */
.L_x_260:
        /* <DEDUP_REMOVED lines=10> */
.L_x_263:
[----:B------:R-:W-:Y:S05]  /*c2c0*/  BSYNC B1 ;  /* 0x0000000000017941 */ /* 0x000fea0003800000 */
.L_x_262:
        /* <DEDUP_REMOVED lines=10> */
[----:B-----5:R-:W0:Y:S02]  /*c370*/  LDG.E.U8 R16, desc[UR50][R6.64+0x40] ;  /* 0x0000403206107981 */ /* 0x020e24000c1e1100 */
[----:B0-----:R-:W-:-:S05]  /*c380*/  PRMT R5, R16, 0x8880, RZ ;  /* 0x0000888010057816 */ /* 0x001fca00000000ff */
[----:B------:R-:W-:-:S07]  /*c390*/  IMAD R4, R5, R18, RZ ;  /* 0x0000001205047224 */ /* 0x000fce00078e02ff */
.L_x_265:
[----:B------:R-:W-:Y:S05]  /*c3a0*/  BSYNC B1 ;  /* 0x0000000000017941 */ /* 0x000fea0003800000 */
.L_x_264:
[----:B0-----:R-:W-:Y:S01]  /*c3b0*/  @!P3 IMAD R5, R138, R17, R4 ;  /* 0x000000118a05b224 */ /* 0x001fe200078e0204 */
[----:B------:R-:W-:Y:S01]  /*c3c0*/  LOP3.LUT P4, RZ, R19, 0x2, RZ, 0xc0, !PT ;  /* 0x0000000213ff7812 */ /* 0x000fe2000788c0ff */
[----:B------:R-:W-:Y:S03]  /*c3d0*/  BSSY B1, `(.L_x_266) ;  /* 0x0000009000017945 */ /* 0x000fe60003800000 */
[----:B------:R0:W-:Y:S01]  /*c3e0*/  @!P3 STG.E.U8 desc[UR50][R152.64+0x40], R5 ;  /* 0x000040059800b986 */ /* 0x0001e2000c101132 */
[----:B------:R-:W-:-:S13]  /*c3f0*/  ISETP.LT.OR P4, PT, R0, 0x42, !P4 ;  /* 0x000000420000780c */ /* 0x000fda0006781670 */
[----:B------:R-:W-:-:S04]  /*c400*/  @!P4 IADD3 R136, P5, P6, R23, UR39, R2 ;  /* 0x000000271788cc10 */ /* 0x000fc8000febe002 */
[----:B------:R-:W-:Y:S01]  /*c410*/  @!P4 IADD3.X R137, R155, UR38, R3, P5, P6 ;  /* 0x000000269b89cc10 */ /* 0x000fe2000afec403 */
[----:B0-----:R-:W-:Y:S08]  /*c420*/  @P4 BRA `(.L_x_267) ;  /* 0x00000000000c4947 */ /* 0x001ff00003800000 */
[----:B-----5:R-:W3:Y:S02]  /*c430*/  LDG.E.U8 R16, desc[UR50][R6.64+0x41] ;  /* 0x0000413206107981 */ /* 0x020ee4000c1e1100 */
[----:B---3--:R-:W-:-:S05]  /*c440*/  PRMT R5, R16, 0x8880, RZ ;  /* 0x0000888010057816 */ /* 0x008fca00000000ff */
[----:B------:R-:W-:-:S07]  /*c450*/  IMAD R4, R5, R18, RZ ;  /* 0x0000001205047224 */ /* 0x000fce00078e02ff */
.L_x_267:
[----:B------:R-:W-:Y:S05]  /*c460*/  BSYNC B1 ;  /* 0x0000000000017941 */ /* 0x000fea0003800000 */
.L_x_266:
        /* <DEDUP_REMOVED lines=9> */
.L_x_269:
[----:B------:R-:W-:Y:S05]  /*c500*/  BSYNC B1 ;  /* 0x0000000000017941 */ /* 0x000fea0003800000 */
.L_x_268:
        /* <DEDUP_REMOVED lines=10> */
.L_x_271:
[----:B------:R-:W-:Y:S05]  /*c5b0*/  BSYNC B1 ;  /* 0x0000000000017941 */ /* 0x000fea0003800000 */
.L_x_270:
        /* <DEDUP_REMOVED lines=13> */
.L_x_273:
[----:B------:R-:W-:Y:S05]  /*c690*/  BSYNC B1 ;  /* 0x0000000000017941 */ /* 0x000fea0003800000 */
.L_x_272:
        /* <DEDUP_REMOVED lines=11> */
.L_x_275:
[----:B------:R-:W-:Y:S05]  /*c750*/  BSYNC B1 ;  /* 0x0000000000017941 */ /* 0x000fea0003800000 */
.L_x_274:
        /* <DEDUP_REMOVED lines=9> */
.L_x_277:
[----:B------:R-:W-:Y:S05]  /*c7f0*/  BSYNC B1 ;  /* 0x0000000000017941 */ /* 0x000fea0003800000 */
.L_x_276:
        /* <DEDUP_REMOVED lines=10> */
.L_x_279:
[----:B------:R-:W-:Y:S05]  /*c8a0*/  BSYNC B1 ;  /* 0x0000000000017941 */ /* 0x000fea0003800000 */
.L_x_278:
        /* <DEDUP_REMOVED lines=13> */
.L_x_281:
[----:B------:R-:W-:Y:S05]  /*c980*/  BSYNC B1 ;  /* 0x0000000000017941 */ /* 0x000fea0003800000 */
.L_x_280:
        /* <DEDUP_REMOVED lines=11> */
.L_x_283:
[----:B------:R-:W-:Y:S05]  /*ca40*/  BSYNC B1 ;  /* 0x0000000000017941 */ /* 0x000fea0003800000 */
.L_x_282:
        /* <DEDUP_REMOVED lines=9> */
.L_x_285:
[----:B------:R-:W-:Y:S05]  /*cae0*/  BSYNC B1 ;  /* 0x0000000000017941 */ /* 0x000fea0003800000 */
.L_x_284:
        /* <DEDUP_REMOVED lines=10> */
.L_x_287:
[----:B------:R-:W-:Y:S05]  /*cb90*/  BSYNC B1 ;  /* 0x0000000000017941 */ /* 0x000fea0003800000 */
.L_x_286:
        /* <DEDUP_REMOVED lines=13> */
.L_x_289:
[----:B------:R-:W-:Y:S05]  /*cc70*/  BSYNC B1 ;  /* 0x0000000000017941 */ /* 0x000fea0003800000 */
.L_x_288:
        /* <DEDUP_REMOVED lines=11> */
.L_x_291:
[----:B------:R-:W-:Y:S05]  /*cd30*/  BSYNC B1 ;  /* 0x0000000000017941 */ /* 0x000fea0003800000 */
.L_x_290:
        /* <DEDUP_REMOVED lines=9> */
.L_x_293:
[----:B------:R-:W-:Y:S05]  /*cdd0*/  BSYNC B1 ;  /* 0x0000000000017941 */ /* 0x000fea0003800000 */
.L_x_292:
        /* <DEDUP_REMOVED lines=10> */
.L_x_295:
[----:B------:R-:W-:Y:S05]  /*ce80*/  BSYNC B1 ;  /* 0x0000000000017941 */ /* 0x000fea0003800000 */
.L_x_294:
        /* <DEDUP_REMOVED lines=9> */
[----:B------:R-:W0:Y:S02]  /*cf20*/  LDG.E.U8 R16, desc[UR50][R14.64+0x40] ;  /* 0x000040320e107981 */ /* 0x000e24000c1e1100 */
[----:B0-----:R-:W-:-:S05]  /*cf30*/  PRMT R5, R16, 0x8880, RZ ;  /* 0x0000888010057816 */ /* 0x001fca00000000ff */
[----:B------:R-:W-:-:S07]  /*cf40*/  IMAD R4, R5, R18, RZ ;  /* 0x0000001205047224 */ /* 0x000fce00078e02ff */
.L_x_297:
[----:B------:R-:W-:Y:S05]  /*cf50*/  BSYNC B1 ;  /* 0x0000000000017941 */ /* 0x000fea0003800000 */
.L_x_296:
[----:B0-----:R-:W-:Y:S01]  /*cf60*/  @!P3 IMAD R5, R122, R17, R4 ;  /* 0x000000117a05b224 */ /* 0x001fe200078e0204 */
[----:B------:R-:W-:Y:S01]  /*cf70*/  ISETP.LT.OR P4, PT, R0, 0x42, !P2 ;  /* 0x000000420000780c */ /* 0x000fe20005781670 */
[----:B------:R-:W-:Y:S03]  /*cf80*/  BSSY B1, `(.L_x_298) ;  /* 0x0000008000017945 */ /* 0x000fe60003800000 */
[----:B------:R0:W-:Y:S09]  /*cf90*/  @!P3 STG.E.U8 desc[UR50][R136.64+0x40], R5 ;  /* 0x000040058800b986 */ /* 0x0001f2000c101132 */
[----:B------:R-:W-:-:S04]  /*cfa0*/  @!P4 IADD3 R120, P5, P6, R23, UR43, R2 ;  /* 0x0000002b1778cc10 */ /* 0x000fc8000febe002 */
[----:B------:R-:W-:Y:S01]  /*cfb0*/  @!P4 IADD3.X R121, R139, UR42, R3, P5, P6 ;  /* 0x0000002a8b79cc10 */ /* 0x000fe2000afec403 */
[----:B0-----:R-:W-:Y:S08]  /*cfc0*/  @P4 BRA `(.L_x_299) ;  /* 0x00000000000c4947 */ /* 0x001ff00003800000 */
[----:B------:R-:W3:Y:S02]  /*cfd0*/  LDG.E.U8 R16, desc[UR50][R14.64+0x41] ;  /* 0x000041320e107981 */ /* 0x000ee4000c1e1100 */
[----:B---3--:R-:W-:-:S05]  /*cfe0*/  PRMT R5, R16, 0x8880, RZ ;  /* 0x0000888010057816 */ /* 0x008fca00000000ff */
[----:B------:R-:W-:-:S07]  /*cff0*/  IMAD R4, R5, R18, RZ ;  /* 0x0000001205047224 */ /* 0x000fce00078e02ff */
.L_x_299:
[----:B------:R-:W-:Y:S05]  /*d000*/  BSYNC B1 ;  /* 0x0000000000017941 */ /* 0x000fea0003800000 */
.L_x_298:
        /* <DEDUP_REMOVED lines=9> */
.L_x_301:
[----:B------:R-:W-:Y:S05]  /*d0a0*/  BSYNC B1 ;  /* 0x0000000000017941 */ /* 0x000fea0003800000 */
.L_x_300:
        /* <DEDUP_REMOVED lines=10> */
.L_x_303:
[----:B------:R-:W-:Y:S05]  /*d150*/  BSYNC B1 ;  /* 0x0000000000017941 */ /* 0x000fea0003800000 */
.L_x_302:
        /* <DEDUP_REMOVED lines=12> */
.L_x_305:
[----:B------:R-:W-:Y:S05]  /*d220*/  BSYNC B1 ;  /* 0x0000000000017941 */ /* 0x000fea0003800000 */
.L_x_304:
        /* <DEDUP_REMOVED lines=10> */
.L_x_307:
[----:B------:R-:W-:Y:S05]  /*d2d0*/  BSYNC B1 ;  /* 0x0000000000017941 */ /* 0x000fea0003800000 */
.L_x_306:
        /* <DEDUP_REMOVED lines=9> */
.L_x_309:
[----:B------:R-:W-:Y:S05]  /*d370*/  BSYNC B1 ;  /* 0x0000000000017941 */ /* 0x000fea0003800000 */
.L_x_308:
        /* <DEDUP_REMOVED lines=10> */
.L_x_311:
[----:B------:R-:W-:Y:S05]  /*d420*/  BSYNC B1 ;  /* 0x0000000000017941 */ /* 0x000fea0003800000 */
.L_x_310:
        /* <DEDUP_REMOVED lines=12> */
.L_x_313:
[----:B------:R-:W-:Y:S05]  /*d4f0*/  BSYNC B1 ;  /* 0x0000000000017941 */ /* 0x000fea0003800000 */
.L_x_312:
        /* <DEDUP_REMOVED lines=10> */
.L_x_315:
[----:B------:R-:W-:Y:S05]  /*d5a0*/  BSYNC B1 ;  /* 0x0000000000017941 */ /* 0x000fea0003800000 */
.L_x_314:
        /* <DEDUP_REMOVED lines=9> */
.L_x_317:
[----:B------:R-:W-:Y:S05]  /*d640*/  BSYNC B1 ;  /* 0x0000000000017941 */ /* 0x000fea0003800000 */
.L_x_316:
        /* <DEDUP_REMOVED lines=10> */
.L_x_319:
[----:B------:R-:W-:Y:S05]  /*d6f0*/  BSYNC B1 ;  /* 0x0000000000017941 */ /* 0x000fea0003800000 */
.L_x_318:
        /* <DEDUP_REMOVED lines=12> */
.L_x_321:
[----:B------:R-:W-:Y:S05]  /*d7c0*/  BSYNC B1 ;  /* 0x0000000000017941 */ /* 0x000fea0003800000 */
.L_x_320:
        /* <DEDUP_REMOVED lines=10> */
.L_x_323:
[----:B------:R-:W-:Y:S05]  /*d870*/  BSYNC B1 ;  /* 0x0000000000017941 */ /* 0x000fea0003800000 */
.L_x_322:
        /* <DEDUP_REMOVED lines=8> */
.L_x_325:
[----:B------:R-:W-:Y:S05]  /*d900*/  BSYNC B1 ;  /* 0x0000000000017941 */ /* 0x000fea0003800000 */
.L_x_324:
        /* <DEDUP_REMOVED lines=8> */
.L_x_327:
[----:B------:R-:W-:Y:S05]  /*d990*/  BSYNC B1 ;  /* 0x0000000000017941 */ /* 0x000fea0003800000 */
.L_x_326:
        /* <DEDUP_REMOVED lines=10> */
.L_x_329:
[----:B------:R-:W-:Y:S05]  /*da40*/  BSYNC B1 ;  /* 0x0000000000017941 */ /* 0x000fea0003800000 */
.L_x_328:
        /* <DEDUP_REMOVED lines=10> */
.L_x_331:
[----:B------:R-:W-:Y:S05]  /*daf0*/  BSYNC B1 ;  /* 0x0000000000017941 */ /* 0x000fea0003800000 */
.L_x_330:
        /* <DEDUP_REMOVED lines=8> */
.L_x_333:
[----:B------:R-:W-:Y:S05]  /*db80*/  BSYNC B1 ;  /* 0x0000000000017941 */ /* 0x000fea0003800000 */
.L_x_332:
        /* <DEDUP_REMOVED lines=8> */
.L_x_335:
[----:B------:R-:W-:Y:S05]  /*dc10*/  BSYNC B1 ;  /* 0x0000000000017941 */ /* 0x000fea0003800000 */
.L_x_334:
        /* <DEDUP_REMOVED lines=10> */
.L_x_337:
[----:B------:R-:W-:Y:S05]  /*dcc0*/  BSYNC B1 ;  /* 0x0000000000017941 */ /* 0x000fea0003800000 */
.L_x_336:
        /* <DEDUP_REMOVED lines=10> */
.L_x_339:
[----:B------:R-:W-:Y:S05]  /*dd70*/  BSYNC B1 ;  /* 0x0000000000017941 */ /* 0x000fea0003800000 */
.L_x_338:
        /* <DEDUP_REMOVED lines=8> */
.L_x_341:
[----:B------:R-:W-:Y:S05]  /*de00*/  BSYNC B1 ;  /* 0x0000000000017941 */ /* 0x000fea0003800000 */
.L_x_340:
        /* <DEDUP_REMOVED lines=8> */
.L_x_343:
[----:B------:R-:W-:Y:S05]  /*de90*/  BSYNC B1 ;  /* 0x0000000000017941 */ /* 0x000fea0003800000 */
.L_x_342:
        /* <DEDUP_REMOVED lines=10> */
.L_x_345:
[----:B------:R-:W-:Y:S05]  /*df40*/  BSYNC B1 ;  /* 0x0000000000017941 */ /* 0x000fea0003800000 */
.L_x_344:
        /* <DEDUP_REMOVED lines=10> */
.L_x_347:
[----:B------:R-:W-:Y:S05]  /*dff0*/  BSYNC B1 ;  /* 0x0000000000017941 */ /* 0x000fea0003800000 */
.L_x_346:
        /* <DEDUP_REMOVED lines=8> */
.L_x_349:
[----:B------:R-:W-:Y:S05]  /*e080*/  BSYNC B1 ;  /* 0x0000000000017941 */ /* 0x000fea0003800000 */
.L_x_348:
        /* <DEDUP_REMOVED lines=8> */
.L_x_351:
[----:B------:R-:W-:Y:S05]  /*e110*/  BSYNC B1 ;  /* 0x0000000000017941 */ /* 0x000fea0003800000 */
.L_x_350:
        /* <DEDUP_REMOVED lines=10> */
.L_x_353:
[----:B------:R-:W-:Y:S05]  /*e1c0*/  BSYNC B1 ;  /* 0x0000000000017941 */ /* 0x000fea0003800000 */
.L_x_352:
        /* <DEDUP_REMOVED lines=10> */
.L_x_355:
[----:B------:R-:W-:Y:S05]  /*e270*/  BSYNC B1 ;  /* 0x0000000000017941 */ /* 0x000fea0003800000 */
.L_x_354:
        /* <DEDUP_REMOVED lines=9> */
.L_x_357:
[----:B------:R-:W-:Y:S05]  /*e310*/  BSYNC B1 ;  /* 0x0000000000017941 */ /* 0x000fea0003800000 */
.L_x_356:
        /* <DEDUP_REMOVED lines=10> */
.L_x_359:
[----:B------:R-:W-:Y:S05]  /*e3c0*/  BSYNC B1 ;  /* 0x0000000000017941 */ /* 0x000fea0003800000 */
.L_x_358:
        /* <DEDUP_REMOVED lines=13> */
.L_x_361:
[----:B------:R-:W-:Y:S05]  /*e4a0*/  BSYNC B1 ;  /* 0x0000000000017941 */ /* 0x000fea0003800000 */
.L_x_360:
        /* <DEDUP_REMOVED lines=11> */
.L_x_363:
[----:B------:R-:W-:Y:S05]  /*e560*/  BSYNC B1 ;  /* 0x0000000000017941 */ /* 0x000fea0003800000 */
.L_x_362:
        /* <DEDUP_REMOVED lines=9> */
.L_x_365:
[----:B------:R-:W-:Y:S05]  /*e600*/  BSYNC B1 ;  /* 0x0000000000017941 */ /* 0x000fea0003800000 */
.L_x_364:
        /* <DEDUP_REMOVED lines=10> */
.L_x_367:
[----:B------:R-:W-:Y:S05]  /*e6b0*/  BSYNC B1 ;  /* 0x0000000000017941 */ /* 0x000fea0003800000 */
.L_x_366:
        /* <DEDUP_REMOVED lines=13> */
.L_x_369:
[----:B------:R-:W-:Y:S05]  /*e790*/  BSYNC B1 ;  /* 0x0000000000017941 */ /* 0x000fea0003800000 */
.L_x_368:
        /* <DEDUP_REMOVED lines=11> */
.L_x_371:
[----:B------:R-:W-:Y:S05]  /*e850*/  BSYNC B1 ;  /* 0x0000000000017941 */ /* 0x000fea0003800000 */
.L_x_370:
        /* <DEDUP_REMOVED lines=9> */
.L_x_373:
[----:B------:R-:W-:Y:S05]  /*e8f0*/  BSYNC B1 ;  /* 0x0000000000017941 */ /* 0x000fea0003800000 */
.L_x_372:
        /* <DEDUP_REMOVED lines=10> */
.L_x_375:
[----:B------:R-:W-:Y:S05]  /*e9a0*/  BSYNC B1 ;  /* 0x0000000000017941 */ /* 0x000fea0003800000 */
.L_x_374:
        /* <DEDUP_REMOVED lines=13> */
.L_x_377:
[----:B------:R-:W-:Y:S05]  /*ea80*/  BSYNC B1 ;  /* 0x0000000000017941 */ /* 0x000fea0003800000 */
.L_x_376:
        /* <DEDUP_REMOVED lines=11> */
.L_x_379:
[----:B------:R-:W-:Y:S05]  /*eb40*/  BSYNC B1 ;  /* 0x0000000000017941 */ /* 0x000fea0003800000 */
.L_x_378:
        /* <DEDUP_REMOVED lines=9> */
.L_x_381:
[----:B------:R-:W-:Y:S05]  /*ebe0*/  BSYNC B1 ;  /* 0x0000000000017941 */ /* 0x000fea0003800000 */
.L_x_380:
        /* <DEDUP_REMOVED lines=10> */
.L_x_383:
[----:B------:R-:W-:Y:S05]  /*ec90*/  BSYNC B1 ;  /* 0x0000000000017941 */ /* 0x000fea0003800000 */
.L_x_382:
        /* <DEDUP_REMOVED lines=13> */
.L_x_385:
[----:B------:R-:W-:Y:S05]  /*ed70*/  BSYNC B1 ;  /* 0x0000000000017941 */ /* 0x000fea0003800000 */
.L_x_384:
        /* <DEDUP_REMOVED lines=11> */
.L_x_387:
[----:B------:R-:W-:Y:S05]  /*ee30*/  BSYNC B1 ;  /* 0x0000000000017941 */ /* 0x000fea0003800000 */
.L_x_386:
        /* <DEDUP_REMOVED lines=9> */
.L_x_389:
[----:B------:R-:W-:Y:S05]  /*eed0*/  BSYNC B1 ;  /* 0x0000000000017941 */ /* 0x000fea0003800000 */
.L_x_388:
        /* <DEDUP_REMOVED lines=10> */
.L_x_391:
[----:B------:R-:W-:Y:S05]  /*ef80*/  BSYNC B1 ;  /* 0x0000000000017941 */ /* 0x000fea0003800000 */
.L_x_390:
        /* <DEDUP_REMOVED lines=12> */
.L_x_393:
[----:B------:R-:W-:Y:S05]  /*f050*/  BSYNC B1 ;  /* 0x0000000000017941 */ /* 0x000fea0003800000 */
.L_x_392:
        /* <DEDUP_REMOVED lines=10> */
.L_x_395:
[----:B------:R-:W-:Y:S05]  /*f100*/  BSYNC B1 ;  /* 0x0000000000017941 */ /* 0x000fea0003800000 */
.L_x_394:
        /* <DEDUP_REMOVED lines=9> */
.L_x_397:
[----:B------:R-:W-:Y:S05]  /*f1a0*/  BSYNC B1 ;  /* 0x0000000000017941 */ /* 0x000fea0003800000 */
.L_x_396:
        /* <DEDUP_REMOVED lines=10> */
.L_x_399:
[----:B------:R-:W-:Y:S05]  /*f250*/  BSYNC B1 ;  /* 0x0000000000017941 */ /* 0x000fea0003800000 */
.L_x_398:
        /* <DEDUP_REMOVED lines=12> */
.L_x_401:
[----:B------:R-:W-:Y:S05]  /*f320*/  BSYNC B1 ;  /* 0x0000000000017941 */ /* 0x000fea0003800000 */
.L_x_400:
        /* <DEDUP_REMOVED lines=10> */
.L_x_403:
[----:B------:R-:W-:Y:S05]  /*f3d0*/  BSYNC B1 ;  /* 0x0000000000017941 */ /* 0x000fea0003800000 */
.L_x_402:
        /* <DEDUP_REMOVED lines=9> */
.L_x_405:
[----:B------:R-:W-:Y:S05]  /*f470*/  BSYNC B1 ;  /* 0x0000000000017941 */ /* 0x000fea0003800000 */
.L_x_404:
        /* <DEDUP_REMOVED lines=10> */
.L_x_407:
[----:B------:R-:W-:Y:S05]  /*f520*/  BSYNC B1 ;  /* 0x0000000000017941 */ /* 0x000fea0003800000 */
.L_x_406:
        /* <DEDUP_REMOVED lines=12> */
.L_x_409:
[----:B------:R-:W-:Y:S05]  /*f5f0*/  BSYNC B1 ;  /* 0x0000000000017941 */ /* 0x000fea0003800000 */
.L_x_408:
        /* <DEDUP_REMOVED lines=10> */
.L_x_411:
[----:B------:R-:W-:Y:S05]  /*f6a0*/  BSYNC B1 ;  /* 0x0000000000017941 */ /* 0x000fea0003800000 */
.L_x_410:
        /* <DEDUP_REMOVED lines=9> */
.L_x_413:
[----:B------:R-:W-:Y:S05]  /*f740*/  BSYNC B1 ;  /* 0x0000000000017941 */ /* 0x000fea0003800000 */
.L_x_412:
        /* <DEDUP_REMOVED lines=10> */
.L_x_415:
[----:B------:R-:W-:Y:S05]  /*f7f0*/  BSYNC B1 ;  /* 0x0000000000017941 */ /* 0x000fea0003800000 */
.L_x_414:
        /* <DEDUP_REMOVED lines=12> */
.L_x_417:
[----:B------:R-:W-:Y:S05]  /*f8c0*/  BSYNC B1 ;  /* 0x0000000000017941 */ /* 0x000fea0003800000 */
.L_x_416:
        /* <DEDUP_REMOVED lines=10> */
.L_x_419:
[----:B------:R-:W-:Y:S05]  /*f970*/  BSYNC B1 ;  /* 0x0000000000017941 */ /* 0x000fea0003800000 */
.L_x_418:
        /* <DEDUP_REMOVED lines=8> */
.L_x_421:
[----:B------:R-:W-:Y:S05]  /*fa00*/  BSYNC B1 ;  /* 0x0000000000017941 */ /* 0x000fea0003800000 */
.L_x_420:
        /* <DEDUP_REMOVED lines=8> */
.L_x_423:
[----:B------:R-:W-:Y:S05]  /*fa90*/  BSYNC B1 ;  /* 0x0000000000017941 */ /* 0x000fea0003800000 */
.L_x_422:
        /* <DEDUP_REMOVED lines=10> */
.L_x_425:
[----:B------:R-:W-:Y:S05]  /*fb40*/  BSYNC B1 ;  /* 0x0000000000017941 */ /* 0x000fea0003800000 */
.L_x_424:
        /* <DEDUP_REMOVED lines=10> */
.L_x_427:
[----:B------:R-:W-:Y:S05]  /*fbf0*/  BSYNC B1 ;  /* 0x0000000000017941 */ /* 0x000fea0003800000 */
.L_x_426:
        /* <DEDUP_REMOVED lines=8> */
.L_x_429:
[----:B------:R-:W-:Y:S05]  /*fc80*/  BSYNC B1 ;  /* 0x0000000000017941 */ /* 0x000fea0003800000 */
.L_x_428:
        /* <DEDUP_REMOVED lines=8> */
.L_x_431:
[----:B------:R-:W-:Y:S05]  /*fd10*/  BSYNC B1 ;  /* 0x0000000000017941 */ /* 0x000fea0003800000 */
.L_x_430:
        /* <DEDUP_REMOVED lines=10> */
.L_x_433:
[----:B------:R-:W-:Y:S05]  /*fdc0*/  BSYNC B1 ;  /* 0x0000000000017941 */ /* 0x000fea0003800000 */
.L_x_432:
        /* <DEDUP_REMOVED lines=10> */
.L_x_435:
[----:B------:R-:W-:Y:S05]  /*fe70*/  BSYNC B1 ;  /* 0x0000000000017941 */ /* 0x000fea0003800000 */
.L_x_434:
        /* <DEDUP_REMOVED lines=8> */
.L_x_437:
[----:B------:R-:W-:Y:S05]  /*ff00*/  BSYNC B1 ;  /* 0x0000000000017941 */ /* 0x000fea0003800000 */
.L_x_436:
        /* <DEDUP_REMOVED lines=8> */
.L_x_439:
[----:B------:R-:W-:Y:S05]  /*ff90*/  BSYNC B1 ;  /* 0x0000000000017941 */ /* 0x000fea0003800000 */
.L_x_438:
        /* <DEDUP_REMOVED lines=10> */
.L_x_441:
[----:B------:R-:W-:Y:S05]  /*10040*/  BSYNC B1 ;  /* 0x0000000000017941 */ /* 0x000fea0003800000 */
.L_x_440:
        /* <DEDUP_REMOVED lines=10> */
.L_x_443:
[----:B------:R-:W-:Y:S05]  /*100f0*/  BSYNC B1 ;  /* 0x0000000000017941 */ /* 0x000fea0003800000 */
.L_x_442:
[----:B------:R-:W-:Y:S01]  /*10100*/  @!P4 IMAD R67, R67, R17, R4 ;  /* 0x000000114343c224 */ /* 0x000fe200078e0204 */
[----:B------:R-:W-:Y:S01]  /*10110*/  BSSY B1, `(.L_x_444) ;  /* 0x0000009000017945 */ /* 0x000fe20003800000 */
[----:B------:R-:W-:Y:S02]  /*10120*/  IMAD.U32 R61, RZ, RZ, UR41 ;  /* 0x00000029ff3d7e24 */ /* 0x000fe4000f8e00ff */
[----:B------:R-:W-:Y:S01]  /*10130*/  IMAD.U32 R23, RZ, RZ, UR40 ;  /* 0x00000028ff177e24 */ /* 0x000fe2000f8e00ff */
[----:B------:R0:W-:Y:S01]  /*10140*/  @!P4 STG.E.U8 desc[UR50][R58.64+0x91], R67 ;  /* 0x000091433a00c986 */ /* 0x0001e2000c101132 */
[----:B------:R-:W-:-:S13]  /*10150*/  ISETP.LT.OR P4, PT, R0, 0x99, !P0 ;  /* 0x000000990000780c */ /* 0x000fda0004781670 */
[----:B0-----:R-:W-:Y:S05]  /*10160*/  @P4 BRA `(.L_x_445) ;  /* 0x00000000000c4947 */ /* 0x001fea0003800000 */
[----:B------:R-:W3:Y:S02]  /*10170*/  LDG.E.U8 R16, desc[UR50][R232.64+0x98] ;  /* 0x00009832e8107981 */ /* 0x000ee4000c1e1100 */
[----:B---3--:R-:W-:-:S05]  /*10180*/  PRMT R5, R16, 0x8880, RZ ;  /* 0x0000888010057816 */ /* 0x008fca00000000ff */
[----:B------:R-:W-:-:S07]  /*10190*/  IMAD R4, R5, R18, RZ ;  /* 0x0000001205047224 */ /* 0x000fce00078e02ff */
.L_x_445:
[----:B------:R-:W-:Y:S05]  /*101a0*/  BSYNC B1 ;  /* 0x0000000000017941 */ /* 0x000fea0003800000 */
.L_x_444:
[----:B------:R-:W-:Y:S01]  /*101b0*/  @!P4 IMAD R5, R68, R17, R4 ;  /* 0x000000114405c224 */ /* 0x000fe200078e0204 */
[----:B------:R-:W-:Y:S01]  /*101c0*/  LOP3.LUT P3, RZ, R19, 0x2, RZ, 0xc0, !PT ;  /* 0x0000000213ff7812 */ /* 0x000fe2000786c0ff */
[----:B------:R-:W-:Y:S01]  /*101d0*/  BSSY B1, `(.L_x_446) ;  /* 0x000000a000017945 */ /* 0x000fe20003800000 */
[C---:B------:R-:W-:Y:S02]  /*101e0*/  ISETP.LT.OR P0, PT, R0.reuse, 0x9a, !P0 ;  /* 0x0000009a0000780c */ /* 0x040fe40004701670 */
[----:B------:R0:W-:Y:S01]  /*101f0*/  @!P4 STG.E.U8 desc[UR50][R2.64+0x98], R5 ;  /* 0x000098050200c986 */ /* 0x0001e2000c101132 */
[----:B------:R-:W-:-:S13]  /*10200*/  ISETP.LT.OR P3, PT, R0, 0x81, !P3 ;  /* 0x000000810000780c */ /* 0x000fda0005f61670 */
[----:B------:R-:W-:-:S04]  /*10210*/  @!P3 IADD3 R60, P5, P6, R61, UR39, R2 ;  /* 0x000000273d3cbc10 */ /* 0x000fc8000febe002 */
[----:B------:R-:W-:Y:S01]  /*10220*/  @!P3 IADD3.X R61, R23, UR38, R3, P5, P6 ;  /* 0x00000026173dbc10 */ /* 0x000fe2000afec403 */
[----:B0-----:R-:W-:Y:S08]  /*10230*/  @P0 BRA `(.L_x_447) ;  /* 0x00000000000c0947 */ /* 0x001ff00003800000 */
[----:B------:R-:W3:Y:S02]  /*10240*/  LDG.E.U8 R16, desc[UR50][R232.64+0x99] ;  /* 0x00009932e8107981 */ /* 0x000ee4000c1e1100 */
[----:B---3--:R-:W-:-:S05]  /*10250*/  PRMT R5, R16, 0x8880, RZ ;  /* 0x0000888010057816 */ /* 0x008fca00000000ff */
[----:B------:R-:W-:-:S07]  /*10260*/  IMAD R4, R5, R18, RZ ;  /* 0x0000001205047224 */ /* 0x000fce00078e02ff */
.L_x_447:
[----:B------:R-:W-:Y:S05]  /*10270*/  BSYNC B1 ;  /* 0x0000000000017941 */ /* 0x000fea0003800000 */
.L_x_446:
[----:B------:R-:W-:Y:S01]  /*10280*/  @!P0 IMAD R69, R69, R17, R4 ;  /* 0x0000001145458224 */ /* 0x000fe200078e0204 */
[----:B------:R-:W-:Y:S01]  /*10290*/  ISETP.LT.OR P4, PT, R0, 0x99, !P1 ;  /* 0x000000990000780c */ /* 0x000fe20004f81670 */
[----:B------:R-:W-:Y:S01]  /*102a0*/  BSSY B1, `(.L_x_448) ;  /* 0x0000008000017945 */ /* 0x000fe20003800000 */
[----:B------:R-:W-:Y:S02]  /*102b0*/  IMAD.U32 R63, RZ, RZ, UR41 ;  /* 0x00000029ff3f7e24 */ /* 0x000fe4000f8e00ff */
[----:B------:R0:W-:Y:S01]  /*102c0*/  @!P0 STG.E.U8 desc[UR50][R2.64+0x99], R69 ;  /* 0x0000994502008986 */ /* 0x0001e2000c101132 */
[----:B------:R-:W-:-:S08]  /*102d0*/  IMAD.U32 R23, RZ, RZ, UR40 ;  /* 0x00000028ff177e24 */ /* 0x000fd0000f8e00ff */
[----:B------:R-:W-:Y:S05]  /*102e0*/  @P4 BRA `(.L_x_449) ;  /* 0x00000000000c4947 */ /* 0x000fea0003800000 */
[----:B------:R-:W3:Y:S02]  /*102f0*/  LDG.E.U8 R16, desc[UR50][R10.64+0x98] ;  /* 0x000098320a107981 */ /* 0x000ee4000c1e1100 */
[----:B---3--:R-:W-:-:S05]  /*10300*/  PRMT R5, R16, 0x8880, RZ ;  /* 0x0000888010057816 */ /* 0x008fca00000000ff */
[----:B------:R-:W-:-:S07]  /*10310*/  IMAD R4, R5, R18, RZ ;  /* 0x0000001205047224 */ /* 0x000fce00078e02ff */
.L_x_449:
[----:B------:R-:W-:Y:S05]  /*10320*/  BSYNC B1 ;  /* 0x0000000000017941 */ /* 0x000fea0003800000 */
.L_x_448:
[----:B------:R-:W-:Y:S01]  /*10330*/  LOP3.LUT P0, RZ, R19, 0x2, RZ, 0xc0, !PT ;  /* 0x0000000213ff7812 */ /* 0x000fe2000780c0ff */
[----:B------:R-:W-:Y:S01]  /*10340*/  @!P4 IMAD R5, R70, R17, R4 ;  /* 0x000000114605c224 */ /* 0x000fe200078e0204 */
[C---:B------:R-:W-:Y:S01]  /*10350*/  ISETP.LT.OR P1, PT, R0.reuse, 0x9a, !P1 ;  /* 0x0000009a0000780c */ /* 0x040fe20004f21670 */
[----:B------:R-:W-:Y:S01]  /*10360*/  BSSY B1, `(.L_x_450) ;  /* 0x000000d000017945 */ /* 0x000fe20003800000 */
[----:B------:R-:W-:-:S13]  /*10370*/  ISETP.LT.OR P0, PT, R0, 0x82, !P0 ;  /* 0x000000820000780c */ /* 0x000fda0004701670 */
[----:B------:R-:W-:-:S04]  /*10380*/  @!P0 IADD3 R62, P5, P6, R63, UR39, R2 ;  /* 0x000000273f3e8c10 */ /* 0x000fc8000febe002 */
[----:B------:R-:W-:Y:S02]  /*10390*/  @!P0 IADD3.X R63, R23, UR38, R3, P5, P6 ;  /* 0x00000026173f8c10 */ /* 0x000fe4000afec403 */
[----:B------:R-:W-:-:S04]  /*103a0*/  @!P4 IADD3 R56, P5, R2, UR41, RZ ;  /* 0x000000290238cc10 */ /* 0x000fc8000ffbe0ff */
[----:B------:R-:W-:Y:S02]  /*103b0*/  @!P4 IADD3.X R57, R3, UR40, RZ, P5, !PT ;  /* 0x000000280339cc10 */ /* 0x000fe4000affe4ff */
[----:B------:R-:W-:-:S03]  /*103c0*/  @!P1 IADD3 R58, P5, R2, UR41, RZ ;  /* 0x00000029023a9c10 */ /* 0x000fc6000ffbe0ff */
[----:B------:R3:W-:Y:S01]  /*103d0*/  @!P4 STG.E.U8 desc[UR50][R56.64+0x98], R5 ;  /* 0x000098053800c986 */ /* 0x0007e2000c101132 */
[----:B------:R-:W-:Y:S01]  /*103e0*/  @!P1 IADD3.X R59, R3, UR40, RZ, P5, !PT ;  /* 0x00000028033b9c10 */ /* 0x000fe2000affe4ff */
[----:B------:R-:W-:Y:S08]  /*103f0*/  @P1 BRA `(.L_x_451) ;  /* 0x00000000000c1947 */ /* 0x000ff00003800000 */
[----:B------:R-:W3:Y:S02]  /*10400*/  LDG.E.U8 R16, desc[UR50][R10.64+0x99] ;  /* 0x000099320a107981 */ /* 0x000ee4000c1e1100 */
[----:B---3--:R-:W-:-:S05]  /*10410*/  PRMT R5, R16, 0x8880, RZ ;  /* 0x0000888010057816 */ /* 0x008fca00000000ff */
[----:B------:R-:W-:-:S07]  /*10420*/  IMAD R4, R5, R18, RZ ;  /* 0x0000001205047224 */ /* 0x000fce00078e02ff */
.L_x_451:
[----:B------:R-:W-:Y:S05]  /*10430*/  BSYNC B1 ;  /* 0x0000000000017941 */ /* 0x000fea0003800000 */
.L_x_450:
[----:B------:R-:W-:Y:S01]  /*10440*/  @!P1 IMAD R71, R71, R17, R4 ;  /* 0x0000001147479224 */ /* 0x000fe200078e0204 */
[----:B------:R-:W-:Y:S01]  /*10450*/  LOP3.LUT P4, RZ, R19, 0x4, RZ, 0xc0, !PT ;  /* 0x0000000413ff7812 */ /* 0x000fe2000788c0ff */
[----:B------:R-:W-:Y:S03]  /*10460*/  BSSY B1, `(.L_x_452) ;  /* 0x0000007000017945 */ /* 0x000fe60003800000 */
[----:B------:R4:W-:Y:S01]  /*10470*/  @!P1 STG.E.U8 desc[UR50][R58.64+0x99], R71 ;  /* 0x000099473a009986 */ /* 0x0009e2000c101132 */
[----:B------:R-:W-:-:S13]  /*10480*/  ISETP.LT.OR P1, PT, R0, 0x81, !P4 ;  /* 0x000000810000780c */ /* 0x000fda0006721670 */
[----:B----4-:R-:W-:Y:S05]  /*10490*/  @P1 BRA `(.L_x_453) ;  /* 0x00000000000c1947 */ /* 0x010fea0003800000 */
[----:B------:R-:W3:Y:S02]  /*104a0*/  LDG.E.U8 R16, desc[UR50][R8.64+0x80] ;  /* 0x0000803208107981 */ /* 0x000ee4000c1e1100 */
[----:B---3--:R-:W-:-:S05]  /*104b0*/  PRMT R5, R16, 0x8880, RZ ;  /* 0x0000888010057816 */ /* 0x008fca00000000ff */
[----:B------:R-:W-:-:S07]  /*104c0*/  IMAD R4, R5, R18, RZ ;  /* 0x0000001205047224 */ /* 0x000fce00078e02ff */
.L_x_453:
[----:B------:R-:W-:Y:S05]  /*104d0*/  BSYNC B1 ;  /* 0x0000000000017941 */ /* 0x000fea0003800000 */
.L_x_452:
[----:B---3--:R-:W-:Y:S01]  /*104e0*/  @!P1 IMAD R5, R40, R17, R4 ;  /* 0x0000001128059224 */ /* 0x008fe200078e0204 */
        /* <DEDUP_REMOVED lines=9> */
.L_x_455:
[----:B------:R-:W-:Y:S05]  /*10580*/  BSYNC B1 ;  /* 0x0000000000017941 */ /* 0x000fea0003800000 */
.L_x_454:
        /* <DEDUP_REMOVED lines=9> */
[----:B----4-:R-:W-:Y:S07]  /*10620*/  @P3 BRA `(.L_x_457) ;  /* 0x00000000000c3947 */ /* 0x010fee0003800000 */
[----:B-----5:R-:W3:Y:S02]  /*10630*/  LDG.E.U8 R16, desc[UR50][R6.64+0x80] ;  /* 0x0000803206107981 */ /* 0x020ee4000c1e1100 */
[----:B---3--:R-:W-:-:S05]  /*10640*/  PRMT R5, R16, 0x8880, RZ ;  /* 0x0000888010057816 */ /* 0x008fca00000000ff */
[----:B------:R-:W-:-:S07]  /*10650*/  IMAD R4, R5, R18, RZ ;  /* 0x0000001205047224 */ /* 0x000fce00078e02ff */
.L_x_457:
[----:B------:R-:W-:Y:S05]  /*10660*/  BSYNC B1 ;  /* 0x0000000000017941 */ /* 0x000fea0003800000 */
.L_x_456:
[----:B---3--:R-:W-:Y:S01]  /*10670*/  @!P3 IMAD R5, R42, R17, R4 ;  /* 0x000000112a05b224 */ /* 0x008fe200078e0204 */
[----:B------:R-:W-:Y:S01]  /*10680*/  LOP3.LUT P4, RZ, R19, 0x2, RZ, 0xc0, !PT ;  /* 0x0000000213ff7812 */ /* 0x000fe2000788c0ff */
[----:B------:R-:W-:Y:S03]  /*10690*/  BSSY B1, `(.L_x_458) ;  /* 0x0000009000017945 */ /* 0x000fe60003800000 */
[----:B------:R3:W-:Y:S01]  /*106a0*/  @!P3 STG.E.U8 desc[UR50][R60.64+0x80], R5 ;  /* 0x000080053c00b986 */ /* 0x0007e2000c101132 */
[----:B------:R-:W-:-:S13]  /*106b0*/  ISETP.LT.OR P4, PT, R0, 0x8a, !P4 ;  /* 0x0000008a0000780c */ /* 0x000fda0006781670 */
[----:B------:R-:W-:-:S04]  /*106c0*/  @!P4 IADD3 R40, P5, P6, R23, UR39, R2 ;  /* 0x000000271728cc10 */ /* 0x000fc8000febe002 */
[----:B------:R-:W-:Y:S01]  /*106d0*/  @!P4 IADD3.X R41, R57, UR38, R3, P5, P6 ;  /* 0x000000263929cc10 */ /* 0x000fe2000afec403 */
[----:B---3--:R-:W-:Y:S08]  /*106e0*/  @P0 BRA `(.L_x_459) ;  /* 0x00000000000c0947 */ /* 0x008ff00003800000 */
[----:B-----5:R-:W3:Y:S02]  /*106f0*/  LDG.E.U8 R16, desc[UR50][R6.64+0x81] ;  /* 0x0000813206107981 */ /* 0x020ee4000c1e1100 */
[----:B---3--:R-:W-:-:S05]  /*10700*/  PRMT R5, R16, 0x8880, RZ ;  /* 0x0000888010057816 */ /* 0x008fca00000000ff */
[----:B------:R-:W-:-:S07]  /*10710*/  IMAD R4, R5, R18, RZ ;  /* 0x0000001205047224 */ /* 0x000fce00078e02ff */
.L_x_459:
[----:B------:R-:W-:Y:S05]  /*10720*/  BSYNC B1 ;  /* 0x0000000000017941 */ /* 0x000fea0003800000 */
.L_x_458:
[----:B------:R-:W-:Y:S01]  /*10730*/  @!P0 IMAD R43, R43, R17, R4 ;  /* 0x000000112b2b8224 */ /* 0x000fe200078e0204 */
[----:B------:R-:W-:Y:S01]  /*10740*/  LOP3.LUT P3, RZ, R19, 0x4, RZ, 0xc0, !PT ;  /* 0x0000000413ff7812 */ /* 0x000fe2000786c0ff */
[----:B------:R-:W-:Y:S03]  /*10750*/  BSSY B1, `(.L_x_460) ;  /* 0x0000007000017945 */ /* 0x000fe60003800000 */
[----:B------:R3:W-:Y:S01]  /*10760*/  @!P0 STG.E.U8 desc[UR50][R62.64+0x81], R43 ;  /* 0x0000812b3e008986 */ /* 0x0007e2000c101132 */
[----:B------:R-:W-:-:S13]  /*10770*/  ISETP.LT.OR P0, PT, R0, 0x89, !P3 ;  /* 0x000000890000780c */ /* 0x000fda0005f01670 */
[----:B---3--:R-:W-:Y:S05]  /*10780*/  @P0 BRA `(.L_x_461) ;  /* 0x00000000000c0947 */ /* 0x008fea0003800000 */
[----:B------:R-:W3:Y:S02]  /*10790*/  LDG.E.U8 R16, desc[UR50][R8.64+0x88] ;  /* 0x0000883208107981 */ /* 0x000ee4000c1e1100 */
[----:B---3--:R-:W-:-:S05]  /*107a0*/  PRMT R5, R16, 0x8880, RZ ;  /* 0x0000888010057816 */ /* 0x008fca00000000ff */
[----:B------:R-:W-:-:S07]  /*107b0*/  IMAD R4, R5, R18, RZ ;  /* 0x0000001205047224 */ /* 0x000fce00078e02ff */
.L_x_461:
[----:B------:R-:W-:Y:S05]  /*107c0*/  BSYNC B1 ;  /* 0x0000000000017941 */ /* 0x000fea0003800000 */
.L_x_460:
        /* <DEDUP_REMOVED lines=10> */
.L_x_463:
[----:B------:R-:W-:Y:S05]  /*10870*/  BSYNC B1 ;  /* 0x0000000000017941 */ /* 0x000fea0003800000 */
.L_x_462:
        /* <DEDUP_REMOVED lines=13> */
.L_x_465:
[----:B------:R-:W-:Y:S05]  /*10950*/  BSYNC B1 ;  /* 0x0000000000017941 */ /* 0x000fea0003800000 */
.L_x_464:
        /* <DEDUP_REMOVED lines=11> */
.L_x_467:
[----:B------:R-:W-:Y:S05]  /*10a10*/  BSYNC B1 ;  /* 0x0000000000017941 */ /* 0x000fea0003800000 */
.L_x_466:
        /* <DEDUP_REMOVED lines=9> */
.L_x_469:
[----:B------:R-:W-:Y:S05]  /*10ab0*/  BSYNC B1 ;  /* 0x0000000000017941 */ /* 0x000fea0003800000 */
.L_x_468:
[----:B------:R-:W-:Y:S01]  /*10ac0*/  @!P1 IMAD R5, R48, R17, R4 ;  /* 0x0000001130059224 */ /* 0x000fe200078e0204 */
[----:B------:R-:W-:Y:S04]  /*10ad0*/  BSSY B1, `(.L_x_470) ;  /* 0x0000007000017945 */ /* 0x000fe80003800000 */
[----:B------:R3:W-:Y:S01]  /*10ae0*/  @!P1 STG.E.U8 desc[UR50][R12.64+0x90], R5 ;  /* 0x000090050c009986 */ /* 0x0007e2000c101132 */
[----:B------:R-:W-:-:S13]  /*10af0*/  ISETP.LT.OR P1, PT, R0, 0x92, !P5 ;  /* 0x000000920000780c */ /* 0x000fda0006f21670 */
[----:B---3--:R-:W-:Y:S05]  /*10b00*/  @P1 BRA `(.L_x_471) ;  /* 0x00000000000c1947 */ /* 0x008fea0003800000 */
[----:B------:R-:W3:Y:S02]  /*10b10*/  LDG.E.U8 R16, desc[UR50][R8.64+0x91] ;  /* 0x0000913208107981 */ /* 0x000ee4000c1e1100 */
[----:B---3--:R-:W-:-:S05]  /*10b20*/  PRMT R5, R16, 0x8880, RZ ;  /* 0x0000888010057816 */ /* 0x008fca00000000ff */
[----:B------:R-:W-:-:S07]  /*10b30*/  IMAD R4, R5, R18, RZ ;  /* 0x0000001205047224 */ /* 0x000fce00078e02ff */
.L_x_471:
[----:B------:R-:W-:Y:S05]  /*10b40*/  BSYNC B1 ;  /* 0x0000000000017941 */ /* 0x000fea0003800000 */
.L_x_470:
[----:B------:R-:W-:Y:S01]  /*10b50*/  @!P1 IMAD R49, R49, R17, R4 ;  /* 0x0000001131319224 */ /* 0x000fe200078e0204 */
[----:B------:R-:W-:Y:S04]  /*10b60*/  BSSY B1, `(.L_x_472) ;  /* 0x0000006000017945 */ /* 0x000fe80003800000 */
[----:B------:R3:W-:Y:S01]  /*10b70*/  @!P1 STG.E.U8 desc[UR50][R12.64+0x91], R49 ;  /* 0x000091310c009986 */ /* 0x0007e2000c101132 */
[----:B------:R-:W-:Y:S05]  /*10b80*/  @P0 BRA `(.L_x_473) ;  /* 0x00000000000c0947 */ /* 0x000fea0003800000 */
[----:B-----5:R-:W4:Y:S02]  /*10b90*/  LDG.E.U8 R16, desc[UR50][R6.64+0x90] ;  /* 0x0000903206107981 */ /* 0x020f24000c1e1100 */
[----:B----4-:R-:W-:-:S05]  /*10ba0*/  PRMT R5, R16, 0x8880, RZ ;  /* 0x0000888010057816 */ /* 0x010fca00000000ff */
[----:B------:R-:W-:-:S07]  /*10bb0*/  IMAD R4, R5, R18, RZ ;  /* 0x0000001205047224 */ /* 0x000fce00078e02ff */
.L_x_473:
[----:B------:R-:W-:Y:S05]  /*10bc0*/  BSYNC B1 ;  /* 0x0000000000017941 */ /* 0x000fea0003800000 */
.L_x_472:
[----:B------:R-:W-:Y:S01]  /*10bd0*/  @!P0 IMAD R5, R50, R17, R4 ;  /* 0x0000001132058224 */ /* 0x000fe200078e0204 */
[----:B------:R-:W-:Y:S01]  /*10be0*/  LOP3.LUT P4, RZ, R19, 0x2, RZ, 0xc0, !PT ;  /* 0x0000000213ff7812 */ /* 0x000fe2000788c0ff */
[----:B------:R-:W-:Y:S01]  /*10bf0*/  BSSY B1, `(.L_x_474) ;  /* 0x0000009000017945 */ /* 0x000fe20003800000 */
[C---:B------:R-:W-:Y:S02]  /*10c00*/  ISETP.LT.OR P1, PT, R0.reuse, 0x99, !P5 ;  /* 0x000000990000780c */ /* 0x040fe40006f21670 */
[----:B------:R4:W-:Y:S01]  /*10c10*/  @!P0 STG.E.U8 desc[UR50][R42.64+0x90], R5 ;  /* 0x000090052a008986 */ /* 0x0009e2000c101132 */
[C---:B------:R-:W-:Y:S02]  /*10c20*/  ISETP.LT.OR P0, PT, R0.reuse, 0x99, !P4 ;  /* 0x000000990000780c */ /* 0x040fe40006701670 */
[----:B------:R-:W-:Y:S01]  /*10c30*/  ISETP.LT.OR P4, PT, R0, 0x9a, !P4 ;  /* 0x0000009a0000780c */ /* 0x000fe20006781670 */
[----:B------:R-:W-:-:S12]  /*10c40*/  @P3 BRA `(.L_x_475) ;  /* 0x00000000000c3947 */ /* 0x000fd80003800000 */
[----:B-----5:R-:W4:Y:S02]  /*10c50*/  LDG.E.U8 R16, desc[UR50][R6.64+0x91] ;  /* 0x0000913206107981 */ /* 0x020f24000c1e1100 */
[----:B----4-:R-:W-:-:S05]  /*10c60*/  PRMT R5, R16, 0x8880, RZ ;  /* 0x0000888010057816 */ /* 0x010fca00000000ff */
[----:B------:R-:W-:-:S07]  /*10c70*/  IMAD R4, R5, R18, RZ ;  /* 0x0000001205047224 */ /* 0x000fce00078e02ff */
.L_x_475:
[----:B------:R-:W-:Y:S05]  /*10c80*/  BSYNC B1 ;  /* 0x0000000000017941 */ /* 0x000fea0003800000 */
.L_x_474:
[----:B------:R-:W-:Y:S01]  /*10c90*/  @!P3 IMAD R51, R51, R17, R4 ;  /* 0x000000113333b224 */ /* 0x000fe200078e0204 */
[----:B------:R-:W-:Y:S04]  /*10ca0*/  BSSY B1, `(.L_x_476) ;  /* 0x0000006000017945 */ /* 0x000fe80003800000 */
[----:B------:R0:W-:Y:S01]  /*10cb0*/  @!P3 STG.E.U8 desc[UR50][R44.64+0x91], R51 ;  /* 0x000091332c00b986 */ /* 0x0001e2000c101132 */
[----:B------:R-:W-:Y:S05]  /*10cc0*/  @P1 BRA `(.L_x_477) ;  /* 0x00000000000c1947 */ /* 0x000fea0003800000 */
[----:B------:R-:W4:Y:S02]  /*10cd0*/  LDG.E.U8 R16, desc[UR50][R8.64+0x98] ;  /* 0x0000983208107981 */ /* 0x000f24000c1e1100 */
[----:B----4-:R-:W-:-:S05]  /*10ce0*/  PRMT R5, R16, 0x8880, RZ ;  /* 0x0000888010057816 */ /* 0x010fca00000000ff */
[----:B------:R-:W-:-:S07]  /*10cf0*/  IMAD R4, R5, R18, RZ ;  /* 0x0000001205047224 */ /* 0x000fce00078e02ff */
.L_x_477:
[----:B------:R-:W-:Y:S05]  /*10d00*/  BSYNC B1 ;  /* 0x0000000000017941 */ /* 0x000fea0003800000 */
.L_x_476:
[----:B------:R-:W-:Y:S01]  /*10d10*/  ISETP.LT.OR P5, PT, R0, 0x9a, !P5 ;  /* 0x0000009a0000780c */ /* 0x000fe20006fa1670 */
[----:B----4-:R-:W-:Y:S01]  /*10d20*/  @!P1 IMAD R5, R52, R17, R4 ;  /* 0x0000001134059224 */ /* 0x010fe200078e0204 */
[----:B------:R-:W-:Y:S01]  /*10d30*/  BSSY B1, `(.L_x_478) ;  /* 0x000000c000017945 */ /* 0x000fe20003800000 */
[----:B------:R-:W-:Y:S02]  /*10d40*/  IMAD.U32 R11, RZ, RZ, UR41 ;  /* 0x00000029ff0b7e24 */ /* 0x000fe4000f8e00ff */
[----:B------:R-:W-:Y:S01]  /*10d50*/  IMAD.U32 R23, RZ, RZ, UR40 ;  /* 0x00000028ff177e24 */ /* 0x000fe2000f8e00ff */
[----:B------:R4:W-:Y:S01]  /*10d60*/  @!P1 STG.E.U8 desc[UR50][R12.64+0x98], R5 ;  /* 0x000098050c009986 */ /* 0x0009e2000c101132 */
[----:B------:R-:W-:Y:S01]  /*10d70*/  IMAD.U32 R41, RZ, RZ, UR41 ;  /* 0x00000029ff297e24 */ /* 0x000fe2000f8e00ff */
[----:B------:R-:W-:-:S04]  /*10d80*/  @!P0 IADD3 R10, P1, P3, R11, UR39, R2 ;  /* 0x000000270b0a8c10 */ /* 0x000fc8000fb3e002 */
[----:B------:R-:W-:Y:S02]  /*10d90*/  @!P0 IADD3.X R11, R23, UR38, R3, P1, P3 ;  /* 0x00000026170b8c10 */ /* 0x000fe40008fe6403 */
[----:B------:R-:W-:Y:S01]  /*10da0*/  @!P4 IADD3 R40, P3, P1, R41, UR39, R2 ;  /* 0x000000272928cc10 */ /* 0x000fe2000f97e002 */
[----:B------:R-:W-:-:S12]  /*10db0*/  @P5 BRA `(.L_x_479) ;  /* 0x00000000000c5947 */ /* 0x000fd80003800000 */
[----:B------:R-:W4:Y:S02]  /*10dc0*/  LDG.E.U8 R16, desc[UR50][R8.64+0x99] ;  /* 0x0000993208107981 */ /* 0x000f24000c1e1100 */
[----:B----4-:R-:W-:-:S05]  /*10dd0*/  PRMT R5, R16, 0x8880, RZ ;  /* 0x0000888010057816 */ /* 0x010fca00000000ff */
[----:B------:R-:W-:-:S07]  /*10de0*/  IMAD R4, R5, R18, RZ ;  /* 0x0000001205047224 */ /* 0x000fce00078e02ff */
.L_x_479:
[----:B------:R-:W-:Y:S05]  /*10df0*/  BSYNC B1 ;  /* 0x0000000000017941 */ /* 0x000fea0003800000 */
.L_x_478:
[----:B------:R-:W-:Y:S01]  /*10e00*/  @!P5 IMAD R53, R53, R17, R4 ;  /* 0x000000113535d224 */ /* 0x000fe200078e0204 */
[----:B------:R-:W-:Y:S04]  /*10e10*/  BSSY B1, `(.L_x_480) ;  /* 0x0000006000017945 */ /* 0x000fe80003800000 */
[----:B------:R0:W-:Y:S01]  /*10e20*/  @!P5 STG.E.U8 desc[UR50][R12.64+0x99], R53 ;  /* 0x000099350c00d986 */ /* 0x0001e2000c101132 */
[----:B------:R-:W-:Y:S05]  /*10e30*/  @P0 BRA `(.L_x_481) ;  /* 0x00000000000c0947 */ /* 0x000fea0003800000 */
[----:B-----5:R-:W4:Y:S02]  /*10e40*/  LDG.E.U8 R16, desc[UR50][R6.64+0x98] ;  /* 0x0000983206107981 */ /* 0x020f24000c1e1100 */
[----:B----4-:R-:W-:-:S05]  /*10e50*/  PRMT R5, R16, 0x8880, RZ ;  /* 0x0000888010057816 */ /* 0x010fca00000000ff */
[----:B------:R-:W-:-:S07]  /*10e60*/  IMAD R4, R5, R18, RZ ;  /* 0x0000001205047224 */ /* 0x000fce00078e02ff */
.L_x_481:
[----:B------:R-:W-:Y:S05]  /*10e70*/  BSYNC B1 ;  /* 0x0000000000017941 */ /* 0x000fea0003800000 */
.L_x_480:
[----:B----4-:R-:W-:Y:S01]  /*10e80*/  @!P0 IMAD R5, R54, R17, R4 ;  /* 0x0000001136058224 */ /* 0x010fe200078e0204 */
[----:B------:R-:W-:Y:S01]  /*10e90*/  BSSY B1, `(.L_x_482) ;  /* 0x0000007000017945 */ /* 0x000fe20003800000 */
[----:B------:R-:W-:-:S03]  /*10ea0*/  IMAD.U32 R9, RZ, RZ, UR40 ;  /* 0x00000028ff097e24 */ /* 0x000fc6000f8e00ff */
[----:B------:R4:W-:Y:S01]  /*10eb0*/  @!P0 STG.E.U8 desc[UR50][R10.64+0x98], R5 ;  /* 0x000098050a008986 */ /* 0x0009e2000c101132 */
[----:B------:R-:W-:Y:S05]  /*10ec0*/  @P4 BRA `(.L_x_483) ;  /* 0x00000000000c4947 */ /* 0x000fea0003800000 */
[----:B-----5:R-:W4:Y:S02]  /*10ed0*/  LDG.E.U8 R16, desc[UR50][R6.64+0x99] ;  /* 0x0000993206107981 */ /* 0x020f24000c1e1100 */
[----:B----4-:R-:W-:-:S05]  /*10ee0*/  PRMT R5, R16, 0x8880, RZ ;  /* 0x0000888010057816 */ /* 0x010fca00000000ff */
[----:B------:R-:W-:-:S07]  /*10ef0*/  IMAD R4, R5, R18, RZ ;  /* 0x0000001205047224 */ /* 0x000fce00078e02ff */
.L_x_483:
[----:B------:R-:W-:Y:S05]  /*10f00*/  BSYNC B1 ;  /* 0x0000000000017941 */ /* 0x000fea0003800000 */
.L_x_482:
[----:B------:R-:W-:Y:S01]  /*10f10*/  @!P4 IADD3.X R41, R9, UR38, R3, P3, P1 ;  /* 0x000000260929cc10 */ /* 0x000fe20009fe2403 */
[----:B------:R-:W-:Y:S01]  /*10f20*/  @!P4 IMAD R55, R55, R17, R4 ;  /* 0x000000113737c224 */ /* 0x000fe200078e0204 */
[----:B------:R-:W-:Y:S01]  /*10f30*/  LOP3.LUT P6, RZ, R19, 0x1, RZ, 0xc0, !PT ;  /* 0x0000000113ff7812 */ /* 0x000fe200078cc0ff */
[----:B------:R-:W-:Y:S01]  /*10f40*/  BSSY B1, `(.L_x_484) ;  /* 0x0000008000017945 */ /* 0x000fe20003800000 */
[C---:B------:R-:W-:Y:S02]  /*10f50*/  ISETP.LT.OR P0, PT, R0.reuse, 0x81, !P2 ;  /* 0x000000810000780c */ /* 0x040fe40005701670 */
[----:B------:R0:W-:Y:S01]  /*10f60*/  @!P4 STG.E.U8 desc[UR50][R40.64+0x99], R55 ;  /* 0x000099372800c986 */ /* 0x0001e2000c101132 */
[----:B------:R-:W-:-:S13]  /*10f70*/  ISETP.LT.OR P5, PT, R0, 0x81, !P6 ;  /* 0x000000810000780c */ /* 0x000fda00077a1670 */
[----:B0-----:R-:W-:Y:S05]  /*10f80*/  @P5 BRA `(.L_x_485) ;  /* 0x00000000000c5947 */ /* 0x001fea0003800000 */
[----:B------:R-:W4:Y:S02]  /*10f90*/  LDG.E.U8 R16, desc[UR50][R20.64+0x80] ;  /* 0x0000803214107981 */ /* 0x000f24000c1e1100 */
[----:B----4-:R-:W-:-:S05]  /*10fa0*/  PRMT R5, R16, 0x8880, RZ ;  /* 0x0000888010057816 */ /* 0x010fca00000000ff */
[----:B------:R-:W-:-:S07]  /*10fb0*/  IMAD R4, R5, R18, RZ ;  /* 0x0000001205047224 */ /* 0x000fce00078e02ff */
.L_x_485:
[----:B------:R-:W-:Y:S05]  /*10fc0*/  BSYNC B1 ;  /* 0x0000000000017941 */ /* 0x000fea0003800000 */
.L_x_484:
[----:B------:R-:W-:Y:S01]  /*10fd0*/  ISETP.LT.OR P3, PT, R0, 0x82, !P6 ;  /* 0x000000820000780c */ /* 0x000fe20007761670 */
[----:B----4-:R-:W-:Y:S01]  /*10fe0*/  @!P5 IMAD R5, R24, R17, R4 ;  /* 0x000000111805d224 */ /* 0x010fe200078e0204 */
[----:B------:R-:W-:Y:S01]  /*10ff0*/  BSSY B1, `(.L_x_486) ;  /* 0x000000a000017945 */ /* 0x000fe20003800000 */
[----:B-----5:R-:W-:Y:S01]  /*11000*/  IMAD.U32 R7, RZ, RZ, UR41 ;  /* 0x00000029ff077e24 */ /* 0x020fe2000f8e00ff */
[----:B------:R-:W-:Y:S01]  /*11010*/  ISETP.LT.OR P1, PT, R0, 0x82, !P2 ;  /* 0x000000820000780c */ /* 0x000fe20005721670 */
[----:B------:R-:W-:Y:S01]  /*11020*/  IMAD.U32 R9, RZ, RZ, UR40 ;  /* 0x00000028ff097e24 */ /* 0x000fe2000f8e00ff */
[----:B------:R0:W-:Y:S02]  /*11030*/  @!P5 STG.E.U8 desc[UR50][R216.64+0x80], R5 ;  /* 0x00008005d800d986 */ /* 0x0001e4000c101132 */
[----:B------:R-:W-:-:S05]  /*11040*/  @!P0 IADD3 R6, P4, P5, R7, UR43, R2 ;  /* 0x0000002b07068c10 */ /* 0x000fca000fd9e002 */
[----:B------:R-:W-:Y:S08]  /*11050*/  @P3 BRA `(.L_x_487) ;  /* 0x00000000000c3947 */ /* 0x000ff00003800000 */
[----:B------:R-:W0:Y:S02]  /*11060*/  LDG.E.U8 R16, desc[UR50][R20.64+0x81] ;  /* 0x0000813214107981 */ /* 0x000e24000c1e1100 */
[----:B0-----:R-:W-:-:S05]  /*11070*/  PRMT R5, R16, 0x8880, RZ ;  /* 0x0000888010057816 */ /* 0x001fca00000000ff */
[----:B------:R-:W-:-:S07]  /*11080*/  IMAD R4, R5, R18, RZ ;  /* 0x0000001205047224 */ /* 0x000fce00078e02ff */
.L_x_487:
[----:B------:R-:W-:Y:S05]  /*11090*/  BSYNC B1 ;  /* 0x0000000000017941 */ /* 0x000fea0003800000 */
.L_x_486:
[----:B------:R-:W-:Y:S01]  /*110a0*/  @!P3 IMAD R25, R25, R17, R4 ;  /* 0x000000111919b224 */ /* 0x000fe200078e0204 */
[----:B------:R-:W-:Y:S01]  /*110b0*/  BSSY B1, `(.L_x_488) ;  /* 0x0000008000017945 */ /* 0x000fe20003800000 */
[----:B------:R-:W-:Y:S01]  /*110c0*/  IMAD.U32 R11, RZ, RZ, UR41 ;  /* 0x00000029ff0b7e24 */ /* 0x000fe2000f8e00ff */
[----:B------:R-:W-:Y:S02]  /*110d0*/  @!P0 IADD3.X R7, R9, UR42, R3, P4, P5 ;  /* 0x0000002a09078c10 */ /* 0x000fe4000a7ea403 */
[----:B------:R4:W-:Y:S01]  /*110e0*/  @!P3 STG.E.U8 desc[UR50][R216.64+0x81], R25 ;  /* 0x00008119d800b986 */ /* 0x0009e2000c101132 */
[----:B------:R-:W-:Y:S05]  /*110f0*/  @P0 BRA `(.L_x_489) ;  /* 0x00000000000c0947 */ /* 0x000fea0003800000 */
[----:B------:R-:W0:Y:S02]  /*11100*/  LDG.E.U8 R16, desc[UR50][R14.64+0x80] ;  /* 0x000080320e107981 */ /* 0x000e24000c1e1100 */
[----:B0-----:R-:W-:-:S05]  /*11110*/  PRMT R5, R16, 0x8880, RZ ;  /* 0x0000888010057816 */ /* 0x001fca00000000ff */
[----:B------:R-:W-:-:S07]  /*11120*/  IMAD R4, R5, R18, RZ ;  /* 0x0000001205047224 */ /* 0x000fce00078e02ff */
.L_x_489:
[----:B------:R-:W-:Y:S05]  /*11130*/  BSYNC B1 ;  /* 0x0000000000017941 */ /* 0x000fea0003800000 */
.L_x_488:
[----:B0-----:R-:W-:Y:S01]  /*11140*/  @!P0 IMAD R5, R26, R17, R4 ;  /* 0x000000111a058224 */ /* 0x001fe200078e0204 */
[----:B------:R-:W-:Y:S01]  /*11150*/  @!P1 IADD3 R8, P3, P4, R11, UR43, R2 ;  /* 0x0000002b0b089c10 */ /* 0x000fe2000fc7e002 */
[----:B------:R-:W-:Y:S01]  /*11160*/  IMAD.U32 R9, RZ, RZ, UR40 ;  /* 0x00000028ff097e24 */ /* 0x000fe2000f8e00ff */
[----:B------:R-:W-:Y:S01]  /*11170*/  BSSY B1, `(.L_x_490) ;  /* 0x000000b000017945 */ /* 0x000fe20003800000 */
[C---:B------:R-:W-:Y:S01]  /*11180*/  ISETP.LT.OR P5, PT, R0.reuse, 0x89, !P6 ;  /* 0x000000890000780c */ /* 0x040fe200077a1670 */
[----:B------:R0:W-:Y:S01]  /*11190*/  @!P0 STG.E.U8 desc[UR50][R6.64+0x80], R5 ;  /* 0x0000800506008986 */ /* 0x0001e2000c101132 */
[C---:B------:R-:W-:Y:S02]  /*111a0*/  ISETP.LT.OR P0, PT, R0.reuse, 0x8a, !P6 ;  /* 0x0000008a0000780c */ /* 0x040fe40007701670 */
[----:B------:R-:W-:Y:S02]  /*111b0*/  @!P1 IADD3.X R9, R9, UR42, R3, P3, P4 ;  /* 0x0000002a09099c10 */ /* 0x000fe40009fe8403 */
[----:B------:R-:W-:-:S02]  /*111c0*/  ISETP.LT.OR P3, PT, R0, 0x89, !P2 ;  /* 0x000000890000780c */ /* 0x000fc40005761670 */
[----:B------:R-:W-:Y:S01]  /*111d0*/  ISETP.LT.OR P4, PT, R0, 0x8a, !P2 ;  /* 0x0000008a0000780c */ /* 0x000fe20005781670 */
[----:B------:R-:W-:-:S12]  /*111e0*/  @P1 BRA `(.L_x_491) ;  /* 0x00000000000c1947 */ /* 0x000fd80003800000 */
[----:B------:R-:W0:Y:S02]  /*111f0*/  LDG.E.U8 R16, desc[UR50][R14.64+0x81] ;  /* 0x000081320e107981 */ /* 0x000e24000c1e1100 */
[----:B0-----:R-:W-:-:S05]  /*11200*/  PRMT R5, R16, 0x8880, RZ ;  /* 0x0000888010057816 */ /* 0x001fca00000000ff */
[----:B------:R-:W-:-:S07]  /*11210*/  IMAD R4, R5, R18, RZ ;  /* 0x0000001205047224 */ /* 0x000fce00078e02ff */
.L_x_491:
[----:B------:R-:W-:Y:S05]  /*11220*/  BSYNC B1 ;  /* 0x0000000000017941 */ /* 0x000fea0003800000 */
.L_x_490:
[----:B------:R-:W-:Y:S01]  /*11230*/  @!P1 IMAD R27, R27, R17, R4 ;  /* 0x000000111b1b9224 */ /* 0x000fe200078e0204 */
[----:B------:R-:W-:Y:S04]  /*11240*/  BSSY B1, `(.L_x_492) ;  /* 0x0000006000017945 */ /* 0x000fe80003800000 */
[----:B------:R0:W-:Y:S01]  /*11250*/  @!P1 STG.E.U8 desc[UR50][R8.64+0x81], R27 ;  /* 0x0000811b08009986 */ /* 0x0001e2000c101132 */
[----:B------:R-:W-:Y:S05]  /*11260*/  @P5 BRA `(.L_x_493) ;  /* 0x00000000000c5947 */ /* 0x000fea0003800000 */
[----:B------:R-:W0:Y:S02]  /*11270*/  LDG.E.U8 R16, desc[UR50][R20.64+0x88] ;  /* 0x0000883214107981 */ /* 0x000e24000c1e1100 */
[----:B0-----:R-:W-:-:S05]  /*11280*/  PRMT R5, R16, 0x8880, RZ ;  /* 0x0000888010057816 */ /* 0x001fca00000000ff */
[----:B------:R-:W-:-:S07]  /*11290*/  IMAD R4, R5, R18, RZ ;  /* 0x0000001205047224 */ /* 0x000fce00078e02ff */
.L_x_493:
[----:B------:R-:W-:Y:S05]  /*112a0*/  BSYNC B1 ;  /* 0x0000000000017941 */ /* 0x000fea0003800000 */
.L_x_492:
[----:B0-----:R-:W-:Y:S01]  /*112b0*/  @!P5 IMAD R5, R28, R17, R4 ;  /* 0x000000111c05d224 */ /* 0x001fe200078e0204 */
[----:B------:R-:W-:Y:S01]  /*112c0*/  BSSY B1, `(.L_x_494) ;  /* 0x0000007000017945 */ /* 0x000fe20003800000 */
[----:B------:R-:W-:-:S03]  /*112d0*/  IMAD.U32 R7, RZ, RZ, UR41 ;  /* 0x00000029ff077e24 */ /* 0x000fc6000f8e00ff */
[----:B------:R0:W-:Y:S01]  /*112e0*/  @!P5 STG.E.U8 desc[UR50][R216.64+0x88], R5 ;  /* 0x00008805d800d986 */ /* 0x0001e2000c101132 */
[----:B------:R-:W-:Y:S05]  /*112f0*/  @P0 BRA `(.L_x_495) ;  /* 0x00000000000c0947 */ /* 0x000fea0003800000 */
[----:B------:R-:W0:Y:S02]  /*11300*/  LDG.E.U8 R16, desc[UR50][R20.64+0x89] ;  /* 0x0000893214107981 */ /* 0x000e24000c1e1100 */
[----:B0-----:R-:W-:-:S05]  /*11310*/  PRMT R5, R16, 0x8880, RZ ;  /* 0x0000888010057816 */ /* 0x001fca00000000ff */
[----:B------:R-:W-:-:S07]  /*11320*/  IMAD R4, R5, R18, RZ ;  /* 0x0000001205047224 */ /* 0x000fce00078e02ff */
.L_x_495:
[----:B------:R-:W-:Y:S05]  /*11330*/  BSYNC B1 ;  /* 0x0000000000017941 */ /* 0x000fea0003800000 */
.L_x_494:
[----:B------:R-:W-:Y:S01]  /*11340*/  @!P0 IMAD R29, R29, R17, R4 ;  /* 0x000000111d1d8224 */ /* 0x000fe200078e0204 */
[--C-:B------:R-:W-:Y:S01]  /*11350*/  @!P3 IADD3 R6, P1, P5, R7, UR43, R2.reuse ;  /* 0x0000002b0706bc10 */ /* 0x100fe2000fd3e002 */
[----:B0-----:R-:W-:Y:S01]  /*11360*/  IMAD.U32 R5, RZ, RZ, UR40 ;  /* 0x00000028ff057e24 */ /* 0x001fe2000f8e00ff */
[----:B------:R-:W-:Y:S01]  /*11370*/  BSSY B1, `(.L_x_496) ;  /* 0x000000b000017945 */ /* 0x000fe20003800000 */
[----:B------:R-:W-:Y:S01]  /*11380*/  IMAD.U32 R9, RZ, RZ, UR41 ;  /* 0x00000029ff097e24 */ /* 0x000fe2000f8e00ff */
[----:B------:R0:W-:Y:S01]  /*11390*/  @!P0 STG.E.U8 desc[UR50][R216.64+0x89], R29 ;  /* 0x0000891dd8008986 */ /* 0x0001e2000c101132 */
[----:B------:R-:W-:Y:S01]  /*113a0*/  ISETP.LT.OR P0, PT, R0, 0x91, !P2 ;  /* 0x000000910000780c */ /* 0x000fe20005701670 */
[----:B------:R-:W-:Y:S01]  /*113b0*/  IMAD.U32 R11, RZ, RZ, UR40 ;  /* 0x00000028ff0b7e24 */ /* 0x000fe2000f8e00ff */
[----:B------:R-:W-:Y:S02]  /*113c0*/  @!P3 IADD3.X R7, R5, UR42, R3, P1, P5 ;  /* 0x0000002a0507bc10 */ /* 0x000fe40008fea403 */
[----:B------:R-:W-:Y:S01]  /*113d0*/  @!P4 IADD3 R8, P1, P5, R9, UR43, R2 ;  /* 0x0000002b0908cc10 */ /* 0x000fe2000fd3e002 */
[----:B------:R-:W-:-:S12]  /*113e0*/  @P3 BRA `(.L_x_497) ;  /* 0x00000000000c3947 */ /* 0x000fd80003800000 */
[----:B------:R-:W5:Y:S02]  /*113f0*/  LDG.E.U8 R16, desc[UR50][R14.64+0x88] ;  /* 0x000088320e107981 */ /* 0x000f64000c1e1100 */
[----:B-----5:R-:W-:-:S05]  /*11400*/  PRMT R5, R16, 0x8880, RZ ;  /* 0x0000888010057816 */ /* 0x020fca00000000ff */
[----:B------:R-:W-:-:S07]  /*11410*/  IMAD R4, R5, R18, RZ ;  /* 0x0000001205047224 */ /* 0x000fce00078e02ff */
.L_x_497:
[----:B------:R-:W-:Y:S05]  /*11420*/  BSYNC B1 ;  /* 0x0000000000017941 */ /* 0x000fea0003800000 */
.L_x_496:
[----:B------:R-:W-:Y:S01]  /*11430*/  @!P3 IMAD R5, R30, R17, R4 ;  /* 0x000000111e05b224 */ /* 0x000fe200078e0204 */
[----:B------:R-:W-:Y:S01]  /*11440*/  BSSY B1, `(.L_x_498) ;  /* 0x0000008000017945 */ /* 0x000fe20003800000 */
[----:B---3--:R-:W-:Y:S01]  /*11450*/  IMAD.U32 R13, RZ, RZ, UR41 ;  /* 0x00000029ff0d7e24 */ /* 0x008fe2000f8e00ff */
[----:B------:R-:W-:Y:S02]  /*11460*/  @!P4 IADD3.X R9, R11, UR42, R3, P1, P5 ;  /* 0x0000002a0b09cc10 */ /* 0x000fe40008fea403 */
[----:B------:R3:W-:Y:S01]  /*11470*/  @!P3 STG.E.U8 desc[UR50][R6.64+0x88], R5 ;  /* 0x000088050600b986 */ /* 0x0007e2000c101132 */
[----:B------:R-:W-:Y:S05]  /*11480*/  @P4 BRA `(.L_x_499) ;  /* 0x00000000000c4947 */ /* 0x000fea0003800000 */
[----:B------:R-:W3:Y:S02]  /*11490*/  LDG.E.U8 R16, desc[UR50][R14.64+0x89] ;  /* 0x000089320e107981 */ /* 0x000ee4000c1e1100 */
[----:B---3--:R-:W-:-:S05]  /*114a0*/  PRMT R5, R16, 0x8880, RZ ;  /* 0x0000888010057816 */ /* 0x008fca00000000ff */
[----:B------:R-:W-:-:S07]  /*114b0*/  IMAD R4, R5, R18, RZ ;  /* 0x0000001205047224 */ /* 0x000fce00078e02ff */
.L_x_499:
[----:B------:R-:W-:Y:S05]  /*114c0*/  BSYNC B1 ;  /* 0x0000000000017941 */ /* 0x000fea0003800000 */
.L_x_498:
[C---:B------:R-:W-:Y:S01]  /*114d0*/  ISETP.LT.OR P5, PT, R0.reuse, 0x91, !P6 ;  /* 0x000000910000780c */ /* 0x040fe200077a1670 */
[----:B------:R-:W-:Y:S01]  /*114e0*/  @!P4 IMAD R31, R31, R17, R4 ;  /* 0x000000111f1fc224 */ /* 0x000fe200078e0204 */
[----:B---3--:R-:W-:Y:S01]  /*114f0*/  @!P0 IADD3 R6, P1, P3, R13, UR43, R2 ;  /* 0x0000002b0d068c10 */ /* 0x008fe2000fb3e002 */
[----:B------:R-:W-:Y:S01]  /*11500*/  IMAD.U32 R5, RZ, RZ, UR40 ;  /* 0x00000028ff057e24 */ /* 0x000fe2000f8e00ff */
[----:B------:R-:W-:Y:S02]  /*11510*/  BSSY B1, `(.L_x_500) ;  /* 0x000000a000017945 */ /* 0x000fe40003800000 */
[----:B------:R3:W-:Y:S01]  /*11520*/  @!P4 STG.E.U8 desc[UR50][R8.64+0x89], R31 ;  /* 0x0000891f0800c986 */ /* 0x0007e2000c101132 */
[C---:B------:R-:W-:Y:S02]  /*11530*/  ISETP.LT.OR P4, PT, R0.reuse, 0x92, !P6 ;  /* 0x000000920000780c */ /* 0x040fe40007781670 */
[----:B------:R-:W-:Y:S02]  /*11540*/  @!P0 IADD3.X R7, R5, UR42, R3, P1, P3 ;  /* 0x0000002a05078c10 */ /* 0x000fe40008fe6403 */
[----:B------:R-:W-:-:S02]  /*11550*/  ISETP.LT.OR P3, PT, R0, 0x92, !P2 ;  /* 0x000000920000780c */ /* 0x000fc40005761670 */
[----:B------:R-:W-:Y:S01]  /*11560*/  ISETP.LT.OR P1, PT, R0, 0x99, !P2 ;  /* 0x000000990000780c */ /* 0x000fe20005721670 */
[----:B------:R-:W-:-:S12]  /*11570*/  @P5 BRA `(.L_x_501) ;  /* 0x00000000000c5947 */ /* 0x000fd80003800000 */
[----:B------:R-:W5:Y:S02]  /*11580*/  LDG.E.U8 R16, desc[UR50][R20.64+0x90] ;  /* 0x0000903214107981 */ /* 0x000f64000c1e1100 */
[----:B-----5:R-:W-:-:S05]  /*11590*/  PRMT R5, R16, 0x8880, RZ ;  /* 0x0000888010057816 */ /* 0x020fca00000000ff */
[----:B------:R-:W-:-:S07]  /*115a0*/  IMAD R4, R5, R18, RZ ;  /* 0x0000001205047224 */ /* 0x000fce00078e02ff */
.L_x_501:
[----:B------:R-:W-:Y:S05]  /*115b0*/  BSYNC B1 ;  /* 0x0000000000017941 */ /* 0x000fea0003800000 */
.L_x_500:
[----:B------:R-:W-:Y:S01]  /*115c0*/  @!P5 IMAD R5, R32, R17, R4 ;  /* 0x000000112005d224 */ /* 0x000fe200078e0204 */
[----:B------:R-:W-:Y:S04]  /*115d0*/  BSSY B1, `(.L_x_502) ;  /* 0x0000006000017945 */ /* 0x000fe80003800000 */
[----:B------:R0:W-:Y:S01]  /*115e0*/  @!P5 STG.E.U8 desc[UR50][R216.64+0x90], R5 ;  /* 0x00009005d800d986 */ /* 0x0001e2000c101132 */
[----:B------:R-:W-:Y:S05]  /*115f0*/  @P4 BRA `(.L_x_503) ;  /* 0x00000000000c4947 */ /* 0x000fea0003800000 */
[----:B------:R-:W0:Y:S02]  /*11600*/  LDG.E.U8 R16, desc[UR50][R20.64+0x91] ;  /* 0x0000913214107981 */ /* 0x000e24000c1e1100 */
[----:B0-----:R-:W-:-:S05]  /*11610*/  PRMT R5, R16, 0x8880, RZ ;  /* 0x0000888010057816 */ /* 0x001fca00000000ff */
[----:B------:R-:W-:-:S07]  /*11620*/  IMAD R4, R5, R18, RZ ;  /* 0x0000001205047224 */ /* 0x000fce00078e02ff */
.L_x_503:
[----:B------:R-:W-:Y:S05]  /*11630*/  BSYNC B1 ;  /* 0x0000000000017941 */ /* 0x000fea0003800000 */
.L_x_502:
[----:B------:R-:W-:Y:S01]  /*11640*/  @!P4 IMAD R33, R33, R17, R4 ;  /* 0x000000112121c224 */ /* 0x000fe200078e0204 */
[----:B------:R-:W-:Y:S04]  /*11650*/  BSSY B1, `(.L_x_504) ;  /* 0x0000006000017945 */ /* 0x000fe80003800000 */
[----:B------:R0:W-:Y:S01]  /*11660*/  @!P4 STG.E.U8 desc[UR50][R216.64+0x91], R33 ;  /* 0x00009121d800c986 */ /* 0x0001e2000c101132 */
[----:B------:R-:W-:Y:S05]  /*11670*/  @P0 BRA `(.L_x_505) ;  /* 0x00000000000c0947 */ /* 0x000fea0003800000 */
[----:B------:R-:W0:Y:S02]  /*11680*/  LDG.E.U8 R16, desc[UR50][R14.64+0x90] ;  /* 0x000090320e107981 */ /* 0x000e24000c1e1100 */
[----:B0-----:R-:W-:-:S05]  /*11690*/  PRMT R5, R16, 0x8880, RZ ;  /* 0x0000888010057816 */ /* 0x001fca00000000ff */
[----:B------:R-:W-:-:S07]  /*116a0*/  IMAD R4, R5, R18, RZ ;  /* 0x0000001205047224 */ /* 0x000fce00078e02ff */
.L_x_505:
[----:B------:R-:W-:Y:S05]  /*116b0*/  BSYNC B1 ;  /* 0x0000000000017941 */ /* 0x000fea0003800000 */
.L_x_504:
[----:B---3--:R-:W-:Y:S01]  /*116c0*/  IMAD.U32 R9, RZ, RZ, UR41 ;  /* 0x00000029ff097e24 */ /* 0x008fe2000f8e00ff */
[----:B------:R-:W-:Y:S01]  /*116d0*/  BSSY B1, `(.L_x_506) ;  /* 0x000000e000017945 */ /* 0x000fe20003800000 */
[----:B0-----:R-:W-:Y:S02]  /*116e0*/  @!P0 IMAD R5, R34, R17, R4 ;  /* 0x0000001122058224 */ /* 0x001fe400078e0204 */
[----:B------:R-:W-:Y:S01]  /*116f0*/  IMAD.U32 R11, RZ, RZ, UR40 ;  /* 0x00000028ff0b7e24 */ /* 0x000fe2000f8e00ff */
[----:B------:R-:W-:Y:S01]  /*11700*/  @!P3 IADD3 R8, P4, P5, R9, UR43, R2 ;  /* 0x0000002b0908bc10 */ /* 0x000fe2000fd9e002 */
[----:B------:R-:W-:Y:S01]  /*11710*/  IMAD.U32 R13, RZ, RZ, UR41 ;  /* 0x00000029ff0d7e24 */ /* 0x000fe2000f8e00ff */
[----:B------:R0:W-:Y:S01]  /*11720*/  @!P0 STG.E.U8 desc[UR50][R6.64+0x90], R5 ;  /* 0x0000900506008986 */ /* 0x0001e2000c101132 */
[----:B------:R-:W-:Y:S02]  /*11730*/  ISETP.LT.OR P0, PT, R0, 0x99, !P6 ;  /* 0x000000990000780c */ /* 0x000fe40007701670 */
[----:B------:R-:W-:-:S02]  /*11740*/  @!P3 IADD3.X R9, R11, UR42, R3, P4, P5 ;  /* 0x0000002a0b09bc10 */ /* 0x000fc4000a7ea403 */
[----:B------:R-:W-:Y:S02]  /*11750*/  ISETP.LT.OR P6, PT, R0, 0x9a, !P6 ;  /* 0x0000009a0000780c */ /* 0x000fe400077c1670 */
[----:B------:R-:W-:Y:S01]  /*11760*/  @!P1 IADD3 R10, P4, P5, R13, UR43, R2 ;  /* 0x0000002b0d0a9c10 */ /* 0x000fe2000fd9e002 */
[----:B------:R-:W-:-:S12]  /*11770*/  @P3 BRA `(.L_x_507) ;  /* 0x00000000000c3947 */ /* 0x000fd80003800000 */
[----:B------:R-:W0:Y:S02]  /*11780*/  LDG.E.U8 R16, desc[UR50][R14.64+0x91] ;  /* 0x000091320e107981 */ /* 0x000e24000c1e1100 */
[----:B0-----:R-:W-:-:S05]  /*11790*/  PRMT R5, R16, 0x8880, RZ ;  /* 0x0000888010057816 */ /* 0x001fca00000000ff */
[----:B------:R-:W-:-:S07]  /*117a0*/  IMAD R4, R5, R18, RZ ;  /* 0x0000001205047224 */ /* 0x000fce00078e02ff */
.L_x_507:
[----:B------:R-:W-:Y:S05]  /*117b0*/  BSYNC B1 ;  /* 0x0000000000017941 */ /* 0x000fea0003800000 */
.L_x_506:
[----:B------:R-:W-:Y:S01]  /*117c0*/  @!P3 IMAD R35, R35, R17, R4 ;  /* 0x000000112323b224 */ /* 0x000fe200078e0204 */
[----:B------:R-:W-:Y:S04]  /*117d0*/  BSSY B1, `(.L_x_508) ;  /* 0x0000006000017945 */ /* 0x000fe80003800000 */
[----:B------:R3:W-:Y:S01]  /*117e0*/  @!P3 STG.E.U8 desc[UR50][R8.64+0x91], R35 ;  /* 0x000091230800b986 */ /* 0x0007e2000c101132 */
[----:B------:R-:W-:Y:S05]  /*117f0*/  @P0 BRA `(.L_x_509) ;  /* 0x00000000000c0947 */ /* 0x000fea0003800000 */
[----:B------:R-:W0:Y:S02]  /*11800*/  LDG.E.U8 R16, desc[UR50][R20.64+0x98] ;  /* 0x0000983214107981 */ /* 0x000e24000c1e1100 */
[----:B0-----:R-:W-:-:S05]  /*11810*/  PRMT R5, R16, 0x8880, RZ ;  /* 0x0000888010057816 */ /* 0x001fca00000000ff */
[----:B------:R-:W-:-:S07]  /*11820*/  IMAD R4, R5, R18, RZ ;  /* 0x0000001205047224 */ /* 0x000fce00078e02ff */
.L_x_509:
[----:B------:R-:W-:Y:S05]  /*11830*/  BSYNC B1 ;  /* 0x0000000000017941 */ /* 0x000fea0003800000 */
.L_x_508:
        /* <DEDUP_REMOVED lines=8> */
.L_x_511:
[----:B------:R-:W-:Y:S05]  /*118c0*/  BSYNC B1 ;  /* 0x0000000000017941 */ /* 0x000fea0003800000 */
.L_x_510:
[----:B------:R-:W-:Y:S01]  /*118d0*/  @!P6 IMAD R37, R37, R17, R4 ;  /* 0x000000112525e224 */ /* 0x000fe200078e0204 */
[----:B------:R-:W-:Y:S01]  /*118e0*/  BSSY B1, `(.L_x_512) ;  /* 0x0000007000017945 */ /* 0x000fe20003800000 */
[----:B------:R-:W-:-:S03]  /*118f0*/  @!P1 IADD3.X R11, R7, UR42, R3, P4, P5 ;  /* 0x0000002a070b9c10 */ /* 0x000fc6000a7ea403 */
[----:B------:R0:W-:Y:S01]  /*11900*/  @!P6 STG.E.U8 desc[UR50][R216.64+0x99], R37 ;  /* 0x00009925d800e986 */ /* 0x0001e2000c101132 */
[----:B------:R-:W-:Y:S05]  /*11910*/  @P1 BRA `(.L_x_513) ;  /* 0x00000000000c1947 */ /* 0x000fea0003800000 */
[----:B------:R-:W0:Y:S02]  /*11920*/  LDG.E.U8 R16, desc[UR50][R14.64+0x98] ;  /* 0x000098320e107981 */ /* 0x000e24000c1e1100 */
[----:B0-----:R-:W-:-:S05]  /*11930*/  PRMT R5, R16, 0x8880, RZ ;  /* 0x0000888010057816 */ /* 0x001fca00000000ff */
[----:B------:R-:W-:-:S07]  /*11940*/  IMAD R4, R5, R18, RZ ;  /* 0x0000001205047224 */ /* 0x000fce00078e02ff */
.L_x_513:
[----:B------:R-:W-:Y:S05]  /*11950*/  BSYNC B1 ;  /* 0x0000000000017941 */ /* 0x000fea0003800000 */
.L_x_512:
[----:B0-----:R-:W-:Y:S01]  /*11960*/  @!P1 IMAD R5, R38, R17, R4 ;  /* 0x0000001126059224 */ /* 0x001fe200078e0204 */
[----:B------:R-:W-:Y:S01]  /*11970*/  ISETP.LT.OR P2, PT, R0, 0x9a, !P2 ;  /* 0x0000009a0000780c */ /* 0x000fe20005741670 */
[----:B------:R-:W-:Y:S03]  /*11980*/  BSSY B1, `(.L_x_514) ;  /* 0x0000006000017945 */ /* 0x000fe60003800000 */
[----:B------:R0:W-:Y:S09]  /*11990*/  @!P1 STG.E.U8 desc[UR50][R10.64+0x98], R5 ;  /* 0x000098050a009986 */ /* 0x0001f2000c101132 */
[----:B------:R-:W-:Y:S05]  /*119a0*/  @P2 BRA `(.L_x_515) ;  /* 0x00000000000c2947 */ /* 0x000fea0003800000 */
[----:B------:R-:W0:Y:S02]  /*119b0*/  LDG.E.U8 R16, desc[UR50][R14.64+0x99] ;  /* 0x000099320e107981 */ /* 0x000e24000c1e1100 */
[----:B0-----:R-:W-:-:S05]  /*119c0*/  PRMT R5, R16, 0x8880, RZ ;  /* 0x0000888010057816 */ /* 0x001fca00000000ff */
[----:B------:R-:W-:-:S07]  /*119d0*/  IMAD R4, R5, R18, RZ ;  /* 0x0000001205047224 */ /* 0x000fce00078e02ff */
.L_x_515:
[----:B------:R-:W-:Y:S05]  /*119e0*/  BSYNC B1 ;  /* 0x0000000000017941 */ /* 0x000fea0003800000 */
.L_x_514:
[----:B------:R-:W-:Y:S01]  /*119f0*/  IMAD R39, R39, R17, R4 ;  /* 0x0000001127277224 */ /* 0x000fe200078e0204 */
[----:B------:R-:W-:Y:S06]  /*11a00*/  @P2 BRA `(.L_x_516) ;  /* 0x0000005400542947 */ /* 0x000fec0003800000 */
[----:B0-----:R-:W-:Y:S02]  /*11a10*/  IMAD.U32 R5, RZ, RZ, UR41 ;  /* 0x00000029ff057e24 */ /* 0x001fe4000f8e00ff */
[----:B------:R-:W-:-:S03]  /*11a20*/  IMAD.U32 R7, RZ, RZ, UR40 ;  /* 0x00000028ff077e24 */ /* 0x000fc6000f8e00ff */
[----:B------:R-:W-:-:S04]  /*11a30*/  IADD3 R2, P0, P1, R5, UR43, R2 ;  /* 0x0000002b05027c10 */ /* 0x000fc8000f91e002 */
[----:B------:R-:W-:-:S05]  /*11a40*/  IADD3.X R3, R7, UR42, R3, P0, P1 ;  /* 0x0000002a07037c10 */ /* 0x000fca00087e2403 */
[----:B------:R0:W-:Y:S01]  /*11a50*/  STG.E.U8 desc[UR50][R2.64+0x99], R39 ;  /* 0x0000992702007986 */ /* 0x0001e2000c101132 */
[----:B------:R-:W-:Y:S05]  /*11a60*/  BRA `(.L_x_516) ;  /* 0x00000054003c7947 */ /* 0x000fea0003800000 */
.L_x_35:
[----:B------:R-:W2:Y:S01]  /*11a70*/  LDL.LU R4, [R1+0x40] ;  /* 0x0000400001047983 */ /* 0x000ea20000300800 */
[----:B------:R-:W-:-:S03]  /*11a80*/  ULDC.64 UR4, c[0x0][0x5c0] ;  /* 0x0001700000047ab9 */ /* 0x000fc60000000a00 */
[----:B------:R-:W3:Y:S04]  /*11a90*/  LDL.LU R5, [R1+0x44] ;  /* 0x0000440001057983 */ /* 0x000ee80000300800 */
[----:B------:R-:W4:Y:S04]  /*11aa0*/  LDL.LU R6, [R1+0x48] ;  /* 0x0000480001067983 */ /* 0x000f280000300800 */
[----:B------:R-:W5:Y:S04]  /*11ab0*/  LDL.LU R15, [R1+0x50] ;  /* 0x00005000010f7983 */ /* 0x000f680000300800 */
        /* <DEDUP_REMOVED lines=10> */
[----:B------:R-:W5:Y:S04]  /*11b60*/  LDL.LU R11, [R1] ;  /* 0x00000000010b7983 */ /* 0x000f680000300800 */
[----:B------:R-:W5:Y:S04]  /*11b70*/  LDL.LU R7, [R1+0x4] ;  /* 0x0000040001077983 */ /* 0x000f680000300800 */
[----:B------:R-:W5:Y:S04]  /*11b80*/  LDL.LU R10, [R1+0x8] ;  /* 0x00000800010a7983 */ /* 0x000f680000300800 */
[----:B------:R0:W-:Y:S04]  /*11b90*/  STL.64 [R1+0xf8], R44 ;  /* 0x0000f82c01007387 */ /* 0x0001e80000100a00 */
[----:B0-----:R-:W5:Y:S04]  /*11ba0*/  LDL.LU R44, [R1+0x4c] ;  /* 0x00004c00012c7983 */ /* 0x001f680000300800 */
[----:B------:R-:W5:Y:S01]  /*11bb0*/  LDL.LU R45, [R1+0x5c] ;  /* 0x00005c00012d7983 */ /* 0x000f620000300800 */
[----:B------:R-:W-:-:S02]  /*11bc0*/  ISETP.GE.AND P6, PT, R23, 0x1, PT ;  /* 0x000000011700780c */ /* 0x000fc40003fc6270 */
[----:B------:R-:W-:Y:S01]  /*11bd0*/  IADD3 R2, P1, R2, UR4, RZ ;  /* 0x0000000402027c10 */ /* 0x000fe2000ff3e0ff */
[----:B------:R-:W-:Y:S01]  /*11be0*/  STL.64 [R1+0xf0], R46 ;  /* 0x0000f02e01007387 */ /* 0x000fe20000100a00 */
[----:B------:R-:W-:Y:S02]  /*11bf0*/  ISETP.LT.OR P0, PT, R0, 0x1, !P6 ;  /* 0x000000010000780c */ /* 0x000fe40007701670 */
[----:B------:R-:W-:Y:S01]  /*11c00*/  IADD3.X R3, R8, UR5, RZ, P1, !PT ;  /* 0x0000000508037c10 */ /* 0x000fe20008ffe4ff */
[----:B------:R-:W-:Y:S01]  /*11c10*/  IMAD.U32 R8, RZ, RZ, UR41 ;  /* 0x00000029ff087e24 */ /* 0x000fe2000f8e00ff */
[C---:B------:R-:W-:Y:S01]  /*11c20*/  ISETP.GE.AND P1, PT, R23.reuse, 0x9, PT ;  /* 0x000000091700780c */ /* 0x040fe20003f26270 */
[----:B------:R-:W-:Y:S01]  /*11c30*/  STL.64 [R1+0xe8], R48 ;  /* 0x0000e83001007387 */ /* 0x000fe20000100a00 */
[----:B------:R-:W-:Y:S02]  /*11c40*/  ISETP.GE.AND P4, PT, R23, 0x89, PT ;  /* 0x000000891700780c */ /* 0x000fe40003f86270 */
[----:B------:R-:W-:Y:S01]  /*11c50*/  LOP3.LUT R22, R22, 0xdfffffff, RZ, 0xc0, !PT ;  /* 0xdfffffff16167812 */ /* 0x000fe200078ec0ff */
[----:B------:R-:W-:Y:S01]  /*11c60*/  STL.64 [R1+0xe0], R50 ;  /* 0x0000e03201007387 */ /* 0x000fe20000100a00 */
[----:B------:R-:W-:-:S03]  /*11c70*/  ISETP.LT.OR P5, PT, R0, 0x9, !P4 ;  /* 0x000000090000780c */ /* 0x000fc600067a1670 */
[----:B------:R-:W-:Y:S04]  /*11c80*/  STL.64 [R1+0xd8], R52 ;  /* 0x0000d83401007387 */ /* 0x000fe80000100a00 */
[----:B------:R-:W-:Y:S04]  /*11c90*/  STL.64 [R1+0xd0], R54 ;  /* 0x0000d03601007387 */ /* 0x000fe80000100a00 */
[----:B------:R-:W-:Y:S02]  /*11ca0*/  STL.64 [R1+0xc8], R24 ;  /* 0x0000c81801007387 */ /* 0x000fe40000100a00 */
[----:B------:R-:W-:-:S02]  /*11cb0*/  @P5 LOP3.LUT R22, R22, 0x20000000, RZ, 0xfc, !PT ;  /* 0x2000000016165812 */ /* 0x000fc400078efcff */
[----:B------:R-:W-:Y:S02]  /*11cc0*/  STL.64 [R1+0xc0], R26 ;  /* 0x0000c01a01007387 */ /* 0x000fe40000100a00 */
[----:B------:R-:W-:Y:S02]  /*11cd0*/  LOP3.LUT R22, R22, 0xf7ffffff, RZ, 0xc0, !PT ;  /* 0xf7ffffff16167812 */ /* 0x000fe400078ec0ff */
[----:B------:R-:W-:Y:S02]  /*11ce0*/  STL.64 [R1+0xb8], R28 ;  /* 0x0000b81c01007387 */ /* 0x000fe40000100a00 */
[----:B------:R-:W-:Y:S02]  /*11cf0*/  @P1 LOP3.LUT R22, R22, 0x8000000, RZ, 0xfc, !PT ;  /* 0x0800000016161812 */ /* 0x000fe400078efcff */
[----:B------:R-:W-:Y:S04]  /*11d00*/  STL.64 [R1+0xb0], R30 ;  /* 0x0000b01e01007387 */ /* 0x000fe80000100a00 */
[----:B------:R-:W-:Y:S04]  /*11d10*/  STL.64 [R1+0xa8], R32 ;  /* 0x0000a82001007387 */ /* 0x000fe80000100a00 */
[----:B------:R-:W-:Y:S04]  /*11d20*/  STL.64 [R1+0xa0], R34 ;  /* 0x0000a02201007387 */ /* 0x000fe80000100a00 */
[----:B------:R-:W-:Y:S04]  /*11d30*/  STL.64 [R1+0x98], R36 ;  /* 0x0000982401007387 */ /* 0x000fe80000100a00 */
[----:B------:R-:W-:Y:S01]  /*11d40*/  STL.64 [R1+0x90], R38 ;  /* 0x0000902601007387 */ /* 0x000fe20000100a00 */
[----:B--2---:R-:W-:-:S05]  /*11d50*/  @!P0 IMAD R4, R4, R17, RZ ;  /* 0x0000001104048224 */ /* 0x004fca00078e02ff */
[----:B------:R3:W-:Y:S01]  /*11d60*/  @!P0 STG.E.U8 desc[UR50][R2.64], R4 ;  /* 0x0000000402008986 */ /* 0x0007e2000c101132 */
[----:B------:R-:W-:-:S13]  /*11d70*/  ISETP.LT.OR P0, PT, R0, 0x2, !P6 ;  /* 0x000000020000780c */ /* 0x000fda0007701670 */
[----:B---3--:R-:W-:-:S05]  /*11d80*/  @!P0 IMAD R4, R5, R17, RZ ;  /* 0x0000001105048224 */ /* 0x008fca00078e02ff */
[----:B------:R0:W-:Y:S01]  /*11d90*/  @!P0 STG.E.U8 desc[UR50][R2.64+0x1], R4 ;  /* 0x0000010402008986 */ /* 0x0001e2000c101132 */
[----:B------:R-:W-:-:S13]  /*11da0*/  ISETP.LT.OR P0, PT, R0, 0x1, !P1 ;  /* 0x000000010000780c */ /* 0x000fda0004f01670 */
[----:B0-----:R-:W-:Y:S01]  /*11db0*/  @!P0 IADD3 R4, P2, R2, UR41, RZ ;  /* 0x0000002902048c10 */ /* 0x001fe2000ff5e0ff */
[----:B----4-:R-:W-:-:S03]  /*11dc0*/  @!P0 IMAD R6, R6, R17, RZ ;  /* 0x0000001106068224 */ /* 0x010fc600078e02ff */
[----:B------:R-:W-:Y:S02]  /*11dd0*/  @!P0 IADD3.X R5, R3, UR40, RZ, P2, !PT ;  /* 0x0000002803058c10 */ /* 0x000fe400097fe4ff */
[----:B------:R-:W-:-:S03]  /*11de0*/  ISETP.LT.OR P2, PT, R0, 0x9, !P6 ;  /* 0x000000090000780c */ /* 0x000fc60007741670 */
[----:B------:R0:W-:Y:S01]  /*11df0*/  @!P0 STG.E.U8 desc[UR50][R4.64], R6 ;  /* 0x0000000604008986 */ /* 0x0001e2000c101132 */
[----:B------:R-:W-:-:S13]  /*11e00*/  ISETP.LT.OR P0, PT, R0, 0x2, !P1 ;  /* 0x000000020000780c */ /* 0x000fda0004f01670 */
[----:B0-----:R-:W-:-:S04]  /*11e10*/  @!P0 IADD3 R4, P3, R2, UR41, RZ ;  /* 0x0000002902048c10 */ /* 0x001fc8000ff7e0ff */
[----:B------:R-:W-:Y:S01]  /*11e20*/  @!P0 IADD3.X R5, R3, UR40, RZ, P3, !PT ;  /* 0x0000002803058c10 */ /* 0x000fe20009ffe4ff */
[----:B-----5:R-:W-:-:S05]  /*11e30*/  @!P0 IMAD R6, R44, R17, RZ ;  /* 0x000000112c068224 */ /* 0x020fca00078e02ff */
[----:B------:R0:W-:Y:S01]  /*11e40*/  @!P0 STG.E.U8 desc[UR50][R4.64+0x1], R6 ;  /* 0x0000010604008986 */ /* 0x0001e2000c101132 */
[----:B------:R-:W-:Y:S01]  /*11e50*/  ISETP.LT.OR P0, PT, R0, 0xa, !P6 ;  /* 0x0000000a0000780c */ /* 0x000fe20007701670 */
[----:B0-----:R-:W-:-:S05]  /*11e60*/  @!P2 IMAD R4, R15, R17, RZ ;  /* 0x000000110f04a224 */ /* 0x001fca00078e02ff */
[----:B------:R0:W-:Y:S01]  /*11e70*/  @!P2 STG.E.U8 desc[UR50][R2.64+0x8], R4 ;  /* 0x000008040200a986 */ /* 0x0001e2000c101132 */
[----:B------:R-:W-:-:S06]  /*11e80*/  ISETP.LT.OR P2, PT, R0, 0x9, !P1 ;  /* 0x000000090000780c */ /* 0x000fcc0004f41670 */
[----:B0-----:R-:W-:-:S07]  /*11e90*/  @!P0 IMAD R4, R14, R17, RZ ;  /* 0x000000110e048224 */ /* 0x001fce00078e02ff */
[----:B------:R-:W-:Y:S02]  /*11ea0*/  @!P2 IMAD R6, R9, R17, RZ ;  /* 0x000000110906a224 */ /* 0x000fe400078e02ff */
[----:B------:R-:W-:Y:S01]  /*11eb0*/  IMAD.U32 R14, RZ, RZ, UR41 ;  /* 0x00000029ff0e7e24 */ /* 0x000fe2000f8e00ff */
[----:B------:R0:W-:Y:S02]  /*11ec0*/  @!P0 STG.E.U8 desc[UR50][R2.64+0x9], R4 ;  /* 0x0000090402008986 */ /* 0x0001e4000c101132 */
[----:B0-----:R-:W-:-:S04]  /*11ed0*/  @!P2 IADD3 R4, P0, R2, UR41, RZ ;  /* 0x000000290204ac10 */ /* 0x001fc8000ff1e0ff */
[----:B------:R-:W-:Y:S02]  /*11ee0*/  @!P2 IADD3.X R5, R3, UR40, RZ, P0, !PT ;  /* 0x000000280305ac10 */ /* 0x000fe400087fe4ff */
[----:B------:R-:W-:-:S03]  /*11ef0*/  @!P5 IADD3 R8, P0, P3, R8, UR39, R2 ;  /* 0x000000270808dc10 */ /* 0x000fc6000fb1e002 */
[----:B------:R0:W-:Y:S01]  /*11f00*/  @!P2 STG.E.U8 desc[UR50][R4.64+0x8], R6 ;  /* 0x000008060400a986 */ /* 0x0001e2000c101132 */
[----:B------:R-:W-:Y:S01]  /*11f10*/  ISETP.LT.OR P2, PT, R0, 0xa, !P4 ;  /* 0x0000000a0000780c */ /* 0x000fe20006741670 */
[----:B0-----:R-:W-:-:S05]  /*11f20*/  IMAD.U32 R4, RZ, RZ, UR40 ;  /* 0x00000028ff047e24 */ /* 0x001fca000f8e00ff */
[----:B------:R-:W-:-:S07]  /*11f30*/  @!P5 IADD3.X R9, R4, UR38, R3, P0, P3 ;  /* 0x000000260409dc10 */ /* 0x000fce00087e6403 */
[----:B------:R-:W-:Y:S02]  /*11f40*/  @!P2 IADD3 R14, P0, P3, R14, UR39, R2 ;  /* 0x000000270e0eac10 */ /* 0x000fe4000fb1e002 */
[----:B------:R-:W-:Y:S02]  /*11f50*/  ISETP.LT.OR P5, PT, R0, 0x11, !P4 ;  /* 0x000000110000780c */ /* 0x000fe400067a1670 */
[----:B------:R-:W-:Y:S02]  /*11f60*/  @!P2 IADD3.X R15, R4, UR38, R3, P0, P3 ;  /* 0x00000026040fac10 */ /* 0x000fe400087e6403 */
[----:B------:R-:W-:-:S13]  /*11f70*/  ISETP.LT.OR P3, PT, R0, 0xa, !P1 ;  /* 0x0000000a0000780c */ /* 0x000fda0004f61670 */
[----:B------:R-:W-:Y:S01]  /*11f80*/  @!P3 IADD3 R4, P0, R2, UR41, RZ ;  /* 0x000000290204bc10 */ /* 0x000fe2000ff1e0ff */
[----:B------:R-:W-:-:S03]  /*11f90*/  @!P3 IMAD R6, R45, R17, RZ ;  /* 0x000000112d06b224 */ /* 0x000fc600078e02ff */
[----:B------:R-:W-:Y:S02]  /*11fa0*/  @!P3 IADD3.X R5, R3, UR40, RZ, P0, !PT ;  /* 0x000000280305bc10 */ /* 0x000fe400087fe4ff */
[----:B------:R-:W-:-:S03]  /*11fb0*/  ISETP.LT.OR P0, PT, R0, 0x11, !P6 ;  /* 0x000000110000780c */ /* 0x000fc60007701670 */
[----:B------:R0:W-:Y:S10]  /*11fc0*/  @!P3 STG.E.U8 desc[UR50][R4.64+0x9], R6 ;  /* 0x000009060400b986 */ /* 0x0001f4000c101132 */
[----:B0-----:R-:W-:-:S02]  /*11fd0*/  @!P0 IMAD R4, R235, R17, RZ ;  /* 0x00000011eb048224 */ /* 0x001fc400078e02ff */
[----:B------:R-:W-:-:S03]  /*11fe0*/  IMAD.U32 R5, RZ, RZ, UR40 ;  /* 0x00000028ff057e24 */ /* 0x000fc6000f8e00ff */
[----:B------:R0:W-:Y:S02]  /*11ff0*/  @!P0 STG.E.U8 desc[UR50][R2.64+0x10], R4 ;  /* 0x0000100402008986 */ /* 0x0001e4000c101132 */
[----:B0-----:R-:W-:-:S05]  /*12000*/  IMAD.U32 R4, RZ, RZ, UR41 ;  /* 0x00000029ff047e24 */ /* 0x001fca000f8e00ff */
[----:B------:R-:W-:-:S04]  /*12010*/  @!P5 IADD3 R44, P0, P3, R4, UR39, R2 ;  /* 0x00000027042cdc10 */ /* 0x000fc8000fb1e002 */
[----:B------:R-:W-:Y:S02]  /*12020*/  @!P5 IADD3.X R45, R5, UR38, R3, P0, P3 ;  /* 0x00000026052ddc10 */ /* 0x000fe400087e6403 */
[C---:B------:R-:W-:Y:S02]  /*12030*/  ISETP.LT.OR P0, PT, R0.reuse, 0x12, !P6 ;  /* 0x000000120000780c */ /* 0x040fe40007701670 */
[----:B------:R-:W-:-:S11]  /*12040*/  ISETP.LT.OR P5, PT, R0, 0x12, !P4 ;  /* 0x000000120000780c */ /* 0x000fd600067a1670 */
[----:B------:R-:W-:-:S05]  /*12050*/  @!P0 IMAD R4, R234, R17, RZ ;  /* 0x00000011ea048224 */ /* 0x000fca00078e02ff */
[----:B------:R0:W-:Y:S01]  /*12060*/  @!P0 STG.E.U8 desc[UR50][R2.64+0x11], R4 ;  /* 0x0000110402008986 */ /* 0x0001e2000c101132 */
[----:B------:R-:W-:-:S13]  /*12070*/  ISETP.LT.OR P0, PT, R0, 0x11, !P1 ;  /* 0x000000110000780c */ /* 0x000fda0004f01670 */
[----:B0-----:R-:W-:Y:S01]  /*12080*/  @!P0 IADD3 R4, P3, R2, UR41, RZ ;  /* 0x0000002902048c10 */ /* 0x001fe2000ff7e0ff */
[----:B------:R-:W-:-:S03]  /*12090*/  @!P0 IMAD R6, R233, R17, RZ ;  /* 0x00000011e9068224 */ /* 0x000fc600078e02ff */
[----:B------:R-:W-:-:S05]  /*120a0*/  @!P0 IADD3.X R5, R3, UR40, RZ, P3, !PT ;  /* 0x0000002803058c10 */ /* 0x000fca0009ffe4ff */
[----:B------:R0:W-:Y:S02]  /*120b0*/  @!P0 STG.E.U8 desc[UR50][R4.64+0x10], R6 ;  /* 0x0000100604008986 */ /* 0x0001e4000c101132 */
[----:B0-----:R-:W-:Y:S02]  /*120c0*/  IMAD.U32 R4, RZ, RZ, UR41 ;  /* 0x00000029ff047e24 */ /* 0x001fe4000f8e00ff */
[----:B------:R-:W-:-:S03]  /*120d0*/  IMAD.U32 R5, RZ, RZ, UR40 ;  /* 0x00000028ff057e24 */ /* 0x000fc6000f8e00ff */
[----:B------:R-:W-:-:S04]  /*120e0*/  @!P5 IADD3 R46, P0, P3, R4, UR39, R2 ;  /* 0x00000027042edc10 */ /* 0x000fc8000fb1e002 */
[----:B------:R-:W-:Y:S02]  /*120f0*/  @!P5 IADD3.X R47, R5, UR38, R3, P0, P3 ;  /* 0x00000026052fdc10 */ /* 0x000fe400087e6403 */
[C---:B------:R-:W-:Y:S02]  /*12100*/  ISETP.LT.OR P0, PT, R0.reuse, 0x12, !P1 ;  /* 0x000000120000780c */ /* 0x040fe40004f01670 */
[----:B------:R-:W-:-:S11]  /*12110*/  ISETP.LT.OR P5, PT, R0, 0x19, !P4 ;  /* 0x000000190000780c */ /* 0x000fd600067a1670 */
[----:B------:R-:W-:Y:S01]  /*12120*/  @!P0 IADD3 R4, P3, R2, UR41, RZ ;  /* 0x0000002902048c10 */ /* 0x000fe2000ff7e0ff */
[----:B------:R-:W-:-:S03]  /*12130*/  @!P0 IMAD R6, R13, R17, RZ ;  /* 0x000000110d068224 */ /* 0x000fc600078e02ff */
[----:B------:R-:W-:-:S05]  /*12140*/  @!P0 IADD3.X R5, R3, UR40, RZ, P3, !PT ;  /* 0x0000002803058c10 */ /* 0x000fca0009ffe4ff */
[----:B------:R0:W-:Y:S01]  /*12150*/  @!P0 STG.E.U8 desc[UR50][R4.64+0x11], R6 ;  /* 0x0000110604008986 */ /* 0x0001e2000c101132 */
[----:B------:R-:W-:-:S13]  /*12160*/  ISETP.LT.OR P0, PT, R0, 0x19, !P6 ;  /* 0x000000190000780c */ /* 0x000fda0007701670 */
[----:B0-----:R-:W-:Y:S02]  /*12170*/  @!P0 IMAD R4, R12, R17, RZ ;  /* 0x000000110c048224 */ /* 0x001fe400078e02ff */
[----:B------:R-:W-:-:S03]  /*12180*/  IMAD.U32 R12, RZ, RZ, UR41 ;  /* 0x00000029ff0c7e24 */ /* 0x000fc6000f8e00ff */
[----:B------:R0:W-:Y:S02]  /*12190*/  @!P0 STG.E.U8 desc[UR50][R2.64+0x18], R4 ;  /* 0x0000180402008986 */ /* 0x0001e4000c101132 */
[----:B------:R-:W-:Y:S01]  /*121a0*/  @!P5 IADD3 R12, P0, P3, R12, UR39, R2 ;  /* 0x000000270c0cdc10 */ /* 0x000fe2000fb1e002 */
[----:B0-----:R-:W-:-:S05]  /*121b0*/  IMAD.U32 R4, RZ, RZ, UR40 ;  /* 0x00000028ff047e24 */ /* 0x001fca000f8e00ff */
[----:B------:R-:W-:Y:S02]  /*121c0*/  @!P5 IADD3.X R13, R4, UR38, R3, P0, P3 ;  /* 0x00000026040ddc10 */ /* 0x000fe400087e6403 */
[----:B------:R-:W-:-:S13]  /*121d0*/  ISETP.LT.OR P0, PT, R0, 0x1a, !P6 ;  /* 0x0000001a0000780c */ /* 0x000fda0007701670 */
[----:B------:R-:W-:-:S05]  /*121e0*/  @!P0 IMAD R4, R232, R17, RZ ;  /* 0x00000011e8048224 */ /* 0x000fca00078e02ff */
[----:B------:R0:W-:Y:S01]  /*121f0*/  @!P0 STG.E.U8 desc[UR50][R2.64+0x19], R4 ;  /* 0x0000190402008986 */ /* 0x0001e2000c101132 */
[----:B------:R-:W-:-:S13]  /*12200*/  ISETP.LT.OR P0, PT, R0, 0x19, !P1 ;  /* 0x000000190000780c */ /* 0x000fda0004f01670 */
[----:B0-----:R-:W-:Y:S01]  /*12210*/  @!P0 IADD3 R4, P3, R2, UR41, RZ ;  /* 0x0000002902048c10 */ /* 0x001fe2000ff7e0ff */
[----:B------:R-:W-:-:S03]  /*12220*/  @!P0 IMAD R6, R21, R17, RZ ;  /* 0x0000001115068224 */ /* 0x000fc600078e02ff */
[----:B------:R-:W-:-:S05]  /*12230*/  @!P0 IADD3.X R5, R3, UR40, RZ, P3, !PT ;  /* 0x0000002803058c10 */ /* 0x000fca0009ffe4ff */
[----:B------:R0:W-:Y:S01]  /*12240*/  @!P0 STG.E.U8 desc[UR50][R4.64+0x18], R6 ;  /* 0x0000180604008986 */ /* 0x0001e2000c101132 */
[----:B------:R-:W-:-:S13]  /*12250*/  ISETP.LT.OR P0, PT, R0, 0x1a, !P1 ;  /* 0x0000001a0000780c */ /* 0x000fda0004f01670 */
[----:B0-----:R-:W-:Y:S01]  /*12260*/  @!P0 IMAD R6, R20, R17, RZ ;  /* 0x0000001114068224 */ /* 0x001fe200078e02ff */
[----:B------:R-:W-:Y:S01]  /*12270*/  @!P0 IADD3 R4, P3, R2, UR41, RZ ;  /* 0x0000002902048c10 */ /* 0x000fe2000ff7e0ff */
[----:B------:R-:W2:Y:S03]  /*12280*/  LDL.LU R20, [R1+0xc] ;  /* 0x00000c0001147983 */ /* 0x000ea60000300800 */
[----:B------:R-:W-:Y:S01]  /*12290*/  @!P0 IADD3.X R5, R3, UR40, RZ, P3, !PT ;  /* 0x0000002803058c10 */ /* 0x000fe20009ffe4ff */
[----:B------:R-:W3:Y:S04]  /*122a0*/  LDL.LU R233, [R1+0x10] ;  /* 0x0000100001e97983 */ /* 0x000ee80000300800 */
[----:B------:R-:W4:Y:S04]  /*122b0*/  LDL.LU R232, [R1+0x14] ;  /* 0x0000140001e87983 */ /* 0x000f280000300800 */
[----:B------:R-:W5:Y:S04]  /*122c0*/  LDL.LU R21, [R1+0x18] ;  /* 0x0000180001157983 */ /* 0x000f680000300800 */
[----:B------:R-:W5:Y:S04]  /*122d0*/  LDL.LU R52, [R1+0x1c] ;  /* 0x00001c0001347983 */ /* 0x000f680000300800 */
[----:B------:R-:W5:Y:S04]  /*122e0*/  LDL.LU R53, [R1+0x20] ;  /* 0x0000200001357983 */ /* 0x000f680000300800 */
[----:B------:R-:W5:Y:S04]  /*122f0*/  LDL.LU R50, [R1+0x24] ;  /* 0x0000240001327983 */ /* 0x000f680000300800 */
[----:B------:R-:W5:Y:S01]  /*12300*/  LDL.LU R51, [R1+0x28] ;  /* 0x0000280001337983 */ /* 0x000f620000300800 */
[----:B------:R-:W-:-:S03]  /*12310*/  ISETP.GE.AND P3, PT, R23, 0x81, PT ;  /* 0x000000811700780c */ /* 0x000fc60003f66270 */
[----:B------:R0:W-:Y:S01]  /*12320*/  @!P0 STG.E.U8 desc[UR50][R4.64+0x19], R6 ;  /* 0x0000190604008986 */ /* 0x0001e2000c101132 */
[----:B------:R-:W-:Y:S01]  /*12330*/  ISETP.LT.OR P5, PT, R0, 0x1a, !P4 ;  /* 0x0000001a0000780c */ /* 0x000fe200067a1670 */
[----:B------:R-:W-:Y:S01]  /*12340*/  IMAD.U32 R236, RZ, RZ, UR41 ;  /* 0x00000029ffec7e24 */ /* 0x000fe2000f8e00ff */
[----:B------:R-:W-:Y:S01]  /*12350*/  LOP3.LUT R22, R22, 0xefffffff, RZ, 0xc0, !PT ;  /* 0xefffffff16167812 */ /* 0x000fe200078ec0ff */
[----:B------:R-:W-:Y:S01]  /*12360*/  IMAD.U32 R234, RZ, RZ, UR41 ;  /* 0x00000029ffea7e24 */ /* 0x000fe2000f8e00ff */
[----:B------:R-:W5:Y:S04]  /*12370*/  LDL.LU R48, [R1+0x2c] ;  /* 0x00002c0001307983 */ /* 0x000f680000300800 */
[----:B------:R-:W5:Y:S01]  /*12380*/  LDL.LU R49, [R1+0x30] ;  /* 0x0000300001317983 */ /* 0x000f620000300800 */
[----:B0-----:R-:W-:-:S04]  /*12390*/  IADD3 R4, P0, R2, UR39, RZ ;  /* 0x0000002702047c10 */ /* 0x001fc8000ff1e0ff */
[----:B------:R-:W-:Y:S02]  /*123a0*/  IADD3.X R5, R3, UR38, RZ, P0, !PT ;  /* 0x0000002603057c10 */ /* 0x000fe400087fe4ff */
[----:B------:R-:W-:-:S13]  /*123b0*/  ISETP.LT.OR P0, PT, R0, 0x1, !P3 ;  /* 0x000000010000780c */ /* 0x000fda0005f01670 */
[----:B------:R-:W-:-:S05]  /*123c0*/  @!P0 IMAD R6, R11, R17, RZ ;  /* 0x000000110b068224 */ /* 0x000fca00078e02ff */
[----:B------:R0:W-:Y:S01]  /*123d0*/  @!P0 STG.E.U8 desc[UR50][R4.64], R6 ;  /* 0x0000000604008986 */ /* 0x0001e2000c101132 */
[----:B------:R-:W-:-:S13]  /*123e0*/  ISETP.LT.OR P0, PT, R0, 0x2, !P3 ;  /* 0x000000020000780c */ /* 0x000fda0005f01670 */
[----:B0-----:R-:W-:-:S05]  /*123f0*/  @!P0 IMAD R6, R7, R17, RZ ;  /* 0x0000001107068224 */ /* 0x001fca00078e02ff */
        /* <DEDUP_REMOVED lines=10> */
[----:B------:R-:W-:-:S04]  /*124a0*/  ISETP.GE.AND P0, PT, R23, 0x109, PT ;  /* 0x000001091700780c */ /* 0x000fc80003f06270 */
[----:B------:R-:W-:Y:S01]  /*124b0*/  ISETP.LT.OR P5, PT, R0, 0xa, !P0 ;  /* 0x0000000a0000780c */ /* 0x000fe200047a1670 */
[----:B------:R-:W-:Y:S02]  /*124c0*/  IMAD.U32 R6, RZ, RZ, UR41 ;  /* 0x00000029ff067e24 */ /* 0x000fe4000f8e00ff */
[----:B------:R-:W-:-:S10]  /*124d0*/  IMAD.U32 R7, RZ, RZ, UR40 ;  /* 0x00000028ff077e24 */ /* 0x000fd4000f8e00ff */
[----:B------:R-:W-:-:S04]  /*124e0*/  @!P5 IADD3 R24, P1, P6, R6, UR43, R2 ;  /* 0x0000002b0618dc10 */ /* 0x000fc8000fe3e002 */
[----:B------:R-:W-:Y:S02]  /*124f0*/  @!P5 IADD3.X R25, R7, UR42, R3, P1, P6 ;  /* 0x0000002a0719dc10 */ /* 0x000fe40008fec403 */
[----:B------:R-:W-:-:S13]  /*12500*/  ISETP.LT.OR P6, PT, R0, 0x2, !P4 ;  /* 0x000000020000780c */ /* 0x000fda00067c1670 */
[----:B------:R-:W-:-:S04]  /*12510*/  @!P6 IADD3 R6, P1, R4, UR41, RZ ;  /* 0x000000290406ec10 */ /* 0x000fc8000ff3e0ff */
[----:B------:R-:W-:Y:S02]  /*12520*/  @!P6 IADD3.X R7, R5, UR40, RZ, P1, !PT ;  /* 0x000000280507ec10 */ /* 0x000fe40008ffe4ff */
[----:B------:R-:W-:-:S13]  /*12530*/  ISETP.LT.OR P1, PT, R0, 0x11, !P0 ;  /* 0x000000110000780c */ /* 0x000fda0004721670 */
[----:B------:R-:W-:Y:S01]  /*12540*/  @P1 LOP3.LUT R22, R22, 0x10000000, RZ, 0xfc, !PT ;  /* 0x1000000016161812 */ /* 0x000fe200078efcff */
[----:B--2---:R-:W-:-:S05]  /*12550*/  @!P6 IMAD R20, R20, R17, RZ ;  /* 0x000000111414e224 */ /* 0x004fca00078e02ff */
[----:B------:R0:W-:Y:S01]  /*12560*/  @!P6 STG.E.U8 desc[UR50][R6.64+0x1], R20 ;  /* 0x000001140600e986 */ /* 0x0001e2000c101132 */
[----:B------:R-:W-:Y:S01]  /*12570*/  @!P1 IADD3 R236, P5, P6, R236, UR43, R2 ;  /* 0x0000002becec9c10 */ /* 0x000fe2000febe002 */
[----:B0-----:R-:W-:-:S05]  /*12580*/  IMAD.U32 R6, RZ, RZ, UR40 ;  /* 0x00000028ff067e24 */ /* 0x001fca000f8e00ff */
[----:B------:R-:W-:Y:S02]  /*12590*/  @!P1 IADD3.X R237, R6, UR42, R3, P5, P6 ;  /* 0x0000002a06ed9c10 */ /* 0x000fe4000afec403 */
[C---:B------:R-:W-:Y:S02]  /*125a0*/  ISETP.LT.OR P6, PT, R0.reuse, 0x9, !P3 ;  /* 0x000000090000780c */ /* 0x040fe40005fc1670 */
[----:B------:R-:W-:-:S11]  /*125b0*/  ISETP.LT.OR P5, PT, R0, 0x12, !P0 ;  /* 0x000000120000780c */ /* 0x000fd600047a1670 */
[----:B---3--:R-:W-:-:S05]  /*125c0*/  @!P6 IMAD R6, R233, R17, RZ ;  /* 0x00000011e906e224 */ /* 0x008fca00078e02ff */
[----:B------:R0:W-:Y:S01]  /*125d0*/  @!P6 STG.E.U8 desc[UR50][R4.64+0x8], R6 ;  /* 0x000008060400e986 */ /* 0x0001e2000c101132 */
[----:B------:R-:W-:Y:S01]  /*125e0*/  @!P5 IADD3 R234, P1, P6, R234, UR43, R2 ;  /* 0x0000002beaeadc10 */ /* 0x000fe2000fe3e002 */
[----:B0-----:R-:W-:-:S05]  /*125f0*/  IMAD.U32 R6, RZ, RZ, UR40 ;  /* 0x00000028ff067e24 */ /* 0x001fca000f8e00ff */
[----:B------:R-:W-:Y:S02]  /*12600*/  @!P5 IADD3.X R235, R6, UR42, R3, P1, P6 ;  /* 0x0000002a06ebdc10 */ /* 0x000fe40008fec403 */
[----:B------:R-:W-:Y:S02]  /*12610*/  ISETP.LT.OR P6, PT, R0, 0xa, !P3 ;  /* 0x0000000a0000780c */ /* 0x000fe40005fc1670 */
[----:B------:R-:W-:Y:S02]  /*12620*/  LOP3.LUT P5, RZ, R22, 0x20000000, RZ, 0xc0, !PT ;  /* 0x2000000016ff7812 */ /* 0x000fe400078ac0ff */
[----:B------:R-:W-:-:S09]  /*12630*/  ISETP.LT.OR P1, PT, R0, 0x19, !P0 ;  /* 0x000000190000780c */ /* 0x000fd20004721670 */
[----:B----4-:R-:W-:Y:S02]  /*12640*/  @!P6 IMAD R6, R232, R17, RZ ;  /* 0x00000011e806e224 */ /* 0x010fe400078e02ff */
[----:B------:R-:W-:-:S03]  /*12650*/  IMAD.U32 R232, RZ, RZ, UR41 ;  /* 0x00000029ffe87e24 */ /* 0x000fc6000f8e00ff */
[----:B------:R5:W-:Y:S02]  /*12660*/  @!P6 STG.E.U8 desc[UR50][R4.64+0x9], R6 ;  /* 0x000009060400e986 */ /* 0x000be4000c101132 */
[----:B-----5:R-:W-:-:S05]  /*12670*/  @!P5 IMAD R6, R21, R17, RZ ;  /* 0x000000111506d224 */ /* 0x020fca00078e02ff */
[----:B------:R0:W-:Y:S01]  /*12680*/  @!P5 STG.E.U8 desc[UR50][R8.64+0x8], R6 ;  /* 0x000008060800d986 */ /* 0x0001e2000c101132 */
[----:B------:R-:W-:Y:S01]  /*12690*/  @!P1 IADD3 R232, P5, P6, R232, UR43, R2 ;  /* 0x0000002be8e89c10 */ /* 0x000fe2000febe002 */
[----:B0-----:R-:W-:-:S05]  /*126a0*/  IMAD.U32 R6, RZ, RZ, UR40 ;  /* 0x00000028ff067e24 */ /* 0x001fca000f8e00ff */
[----:B------:R-:W-:Y:S02]  /*126b0*/  @!P1 IADD3.X R233, R6, UR42, R3, P5, P6 ;  /* 0x0000002a06e99c10 */ /* 0x000fe4000afec403 */
[----:B------:R-:W-:Y:S01]  /*126c0*/  ISETP.LT.OR P1, PT, R0, 0x1a, !P0 ;  /* 0x0000001a0000780c */ /* 0x000fe20004721670 */
[----:B------:R-:W-:-:S12]  /*126d0*/  IMAD.U32 R20, RZ, RZ, UR41 ;  /* 0x00000029ff147e24 */ /* 0x000fd8000f8e00ff */
[----:B------:R-:W-:-:S04]  /*126e0*/  @!P1 IADD3 R20, P5, P6, R20, UR43, R2 ;  /* 0x0000002b14149c10 */ /* 0x000fc8000febe002 */
[----:B------:R-:W-:Y:S02]  /*126f0*/  @!P1 IADD3.X R21, R6, UR42, R3, P5, P6 ;  /* 0x0000002a06159c10 */ /* 0x000fe4000afec403 */
[----:B------:R-:W-:Y:S01]  /*12700*/  ISETP.LT.OR P1, PT, R0, 0x21, !P4 ;  /* 0x000000210000780c */ /* 0x000fe20006721670 */
[----:B------:R-:W-:-:S05]  /*12710*/  @!P2 IMAD R6, R52, R17, RZ ;  /* 0x000000113406a224 */ /* 0x000fca00078e02ff */
[----:B------:R0:W-:Y:S02]  /*12720*/  @!P2 STG.E.U8 desc[UR50][R14.64+0x9], R6 ;  /* 0x000009060e00a986 */ /* 0x0001e4000c101132 */
[----:B0-----:R-:W-:Y:S02]  /*12730*/  IMAD.U32 R14, RZ, RZ, UR41 ;  /* 0x00000029ff0e7e24 */ /* 0x001fe4000f8e00ff */
[----:B------:R-:W-:-:S03]  /*12740*/  IMAD.U32 R6, RZ, RZ, UR40 ;  /* 0x00000028ff067e24 */ /* 0x000fc6000f8e00ff */
[----:B------:R-:W-:-:S04]  /*12750*/  @!P1 IADD3 R14, P2, P5, R14, UR39, R2 ;  /* 0x000000270e0e9c10 */ /* 0x000fc8000fd5e002 */
[----:B------:R-:W-:Y:S02]  /*12760*/  @!P1 IADD3.X R15, R6, UR38, R3, P2, P5 ;  /* 0x00000026060f9c10 */ /* 0x000fe400097ea403 */
[C---:B------:R-:W-:Y:S02]  /*12770*/  ISETP.LT.OR P2, PT, R0.reuse, 0x11, !P3 ;  /* 0x000000110000780c */ /* 0x040fe40005f41670 */
[----:B------:R-:W-:Y:S01]  /*12780*/  ISETP.LT.OR P1, PT, R0, 0x22, !P4 ;  /* 0x000000220000780c */ /* 0x000fe20006721670 */
[----:B------:R-:W-:-:S10]  /*12790*/  IMAD.U32 R8, RZ, RZ, UR41 ;  /* 0x00000029ff087e24 */ /* 0x000fd4000f8e00ff */
[----:B------:R-:W-:-:S05]  /*127a0*/  @!P2 IMAD R6, R53, R17, RZ ;  /* 0x000000113506a224 */ /* 0x000fca00078e02ff */
[----:B------:R0:W-:Y:S01]  /*127b0*/  @!P2 STG.E.U8 desc[UR50][R4.64+0x10], R6 ;  /* 0x000010060400a986 */ /* 0x0001e2000c101132 */
[----:B------:R-:W-:Y:S01]  /*127c0*/  @!P1 IADD3 R8, P2, P5, R8, UR39, R2 ;  /* 0x0000002708089c10 */ /* 0x000fe2000fd5e002 */
[----:B0-----:R-:W-:-:S05]  /*127d0*/  IMAD.U32 R6, RZ, RZ, UR40 ;  /* 0x00000028ff067e24 */ /* 0x001fca000f8e00ff */
[----:B------:R-:W-:Y:S02]  /*127e0*/  @!P1 IADD3.X R9, R6, UR38, R3, P2, P5 ;  /* 0x0000002606099c10 */ /* 0x000fe400097ea403 */
[C---:B------:R-:W-:Y:S02]  /*127f0*/  ISETP.LT.OR P2, PT, R0.reuse, 0x12, !P3 ;  /* 0x000000120000780c */ /* 0x040fe40005f41670 */
[----:B------:R-:W-:-:S11]  /*12800*/  ISETP.LT.OR P1, PT, R0, 0x11, !P4 ;  /* 0x000000110000780c */ /* 0x000fd60006721670 */
[-C--:B------:R-:W-:Y:S02]  /*12810*/  @!P2 IMAD R6, R50, R17.reuse, RZ ;  /* 0x000000113206a224 */ /* 0x080fe400078e02ff */
[----:B------:R-:W2:Y:S04]  /*12820*/  LDL.LU R50, [R1+0x34] ;  /* 0x0000340001327983 */ /* 0x000ea80000300800 */
[----:B------:R0:W-:Y:S02]  /*12830*/  @!P2 STG.E.U8 desc[UR50][R4.64+0x11], R6 ;  /* 0x000011060400a986 */ /* 0x0001e4000c101132 */
[----:B0-----:R-:W-:Y:S02]  /*12840*/  @!P1 IMAD R6, R51, R17, RZ ;  /* 0x0000001133069224 */ /* 0x001fe400078e02ff */
[----:B------:R-:W3:Y:S04]  /*12850*/  LDL.LU R51, [R1+0x38] ;  /* 0x0000380001337983 */ /* 0x000ee80000300800 */
[----:B------:R-:W4:Y:S04]  /*12860*/  LDL.LU R55, [R1+0x3c] ;  /* 0x00003c0001377983 */ /* 0x000f280000300800 */
[----:B------:R0:W-:Y:S01]  /*12870*/  @!P1 STG.E.U8 desc[UR50][R44.64+0x10], R6 ;  /* 0x000010062c009986 */ /* 0x0001e2000c101132 */
[C---:B------:R-:W-:Y:S01]  /*12880*/  ISETP.LT.OR P1, PT, R0.reuse, 0x29, !P4 ;  /* 0x000000290000780c */ /* 0x040fe20006721670 */
[----:B------:R-:W-:Y:S01]  /*12890*/  IMAD.U32 R7, RZ, RZ, UR40 ;  /* 0x00000028ff077e24 */ /* 0x000fe2000f8e00ff */
[----:B------:R-:W-:Y:S01]  /*128a0*/  ISETP.LT.OR P6, PT, R0, 0x2a, !P4 ;  /* 0x0000002a0000780c */ /* 0x000fe200067c1670 */
[----:B0-----:R-:W-:-:S10]  /*128b0*/  IMAD.U32 R6, RZ, RZ, UR41 ;  /* 0x00000029ff067e24 */ /* 0x001fd4000f8e00ff */
[----:B------:R-:W-:-:S04]  /*128c0*/  @!P1 IADD3 R6, P2, P5, R6, UR39, R2 ;  /* 0x0000002706069c10 */ /* 0x000fc8000fd5e002 */
[----:B------:R-:W-:Y:S02]  /*128d0*/  @!P1 IADD3.X R7, R7, UR38, R3, P2, P5 ;  /* 0x0000002607079c10 */ /* 0x000fe400097ea403 */
[----:B------:R-:W-:Y:S01]  /*128e0*/  ISETP.LT.OR P1, PT, R0, 0x12, !P4 ;  /* 0x000000120000780c */ /* 0x000fe20006721670 */
[----:B------:R-:W-:Y:S02]  /*128f0*/  IMAD.U32 R27, RZ, RZ, UR41 ;  /* 0x00000029ff1b7e24 */ /* 0x000fe4000f8e00ff */
[----:B------:R-:W-:-:S03]  /*12900*/  IMAD.U32 R26, RZ, RZ, UR40 ;  /* 0x00000028ff1a7e24 */ /* 0x000fc6000f8e00ff */
[----:B------:R-:W-:-:S04]  /*12910*/  @!P6 IADD3 R44, P2, P5, R27, UR39, R2 ;  /* 0x000000271b2cec10 */ /* 0x000fc8000fd5e002 */
[----:B------:R-:W-:-:S03]  /*12920*/  @!P6 IADD3.X R45, R26, UR38, R3, P2, P5 ;  /* 0x000000261a2dec10 */ /* 0x000fc600097ea403 */
[----:B------:R-:W-:-:S05]  /*12930*/  @!P1 IMAD R26, R48, R17, RZ ;  /* 0x00000011301a9224 */ /* 0x000fca00078e02ff */
[----:B------:R0:W-:Y:S01]  /*12940*/  @!P1 STG.E.U8 desc[UR50][R46.64+0x11], R26 ;  /* 0x0000111a2e009986 */ /* 0x0001e2000c101132 */
[----:B------:R-:W-:Y:S01]  /*12950*/  ISETP.LT.OR P1, PT, R0, 0x31, !P4 ;  /* 0x000000310000780c */ /* 0x000fe20006721670 */
[----:B0-----:R-:W-:-:S12]  /*12960*/  IMAD.U32 R26, RZ, RZ, UR40 ;  /* 0x00000028ff1a7e24 */ /* 0x001fd8000f8e00ff */
[----:B------:R-:W-:-:S04]  /*12970*/  @!P1 IADD3 R46, P2, P5, R27, UR39, R2 ;  /* 0x000000271b2e9c10 */ /* 0x000fc8000fd5e002 */
[----:B------:R-:W-:Y:S02]  /*12980*/  @!P1 IADD3.X R47, R26, UR38, R3, P2, P5 ;  /* 0x000000261a2f9c10 */ /* 0x000fe400097ea403 */
[C---:B------:R-:W-:Y:S02]  /*12990*/  ISETP.LT.OR P2, PT, R0.reuse, 0x19, !P3 ;  /* 0x000000190000780c */ /* 0x040fe40005f41670 */
[----:B------:R-:W-:-:S11]  /*129a0*/  ISETP.LT.OR P1, PT, R0, 0x32, !P4 ;  /* 0x000000320000780c */ /* 0x000fd60006721670 */
[----:B------:R-:W-:-:S05]  /*129b0*/  @!P2 IMAD R26, R49, R17, RZ ;  /* 0x00000011311aa224 */ /* 0x000fca00078e02ff */
[----:B------:R0:W-:Y:S01]  /*129c0*/  @!P2 STG.E.U8 desc[UR50][R4.64+0x18], R26 ;  /* 0x0000181a0400a986 */ /* 0x0001e2000c101132 */
[----:B------:R-:W-:Y:S01]  /*129d0*/  @!P1 IADD3 R48, P2, P5, R27, UR39, R2 ;  /* 0x000000271b309c10 */ /* 0x000fe2000fd5e002 */
[----:B0-----:R-:W-:-:S05]  /*129e0*/  IMAD.U32 R26, RZ, RZ, UR40 ;  /* 0x00000028ff1a7e24 */ /* 0x001fca000f8e00ff */
[----:B------:R-:W-:Y:S02]  /*129f0*/  @!P1 IADD3.X R49, R26, UR38, R3, P2, P5 ;  /* 0x000000261a319c10 */ /* 0x000fe400097ea403 */
[C---:B------:R-:W-:Y:S02]  /*12a00*/  ISETP.LT.OR P2, PT, R0.reuse, 0x1a, !P3 ;  /* 0x0000001a0000780c */ /* 0x040fe40005f41670 */
[----:B------:R-:W-:Y:S02]  /*12a10*/  ISETP.LT.OR P1, PT, R0, 0x19, !P4 ;  /* 0x000000190000780c */ /* 0x000fe40006721670 */
[----:B------:R-:W-:-:S04]  /*12a20*/  LOP3.LUT R22, R22, 0xfbffffff, RZ, 0xc0, !PT ;  /* 0xfbffffff16167812 */ /* 0x000fc800078ec0ff */
[----:B------:R-:W-:Y:S02]  /*12a30*/  @P3 LOP3.LUT R22, R22, 0x4000000, RZ, 0xfc, !PT ;  /* 0x0400000016163812 */ /* 0x000fe400078efcff */
[----:B------:R-:W-:-:S03]  /*12a40*/  ISETP.LT.OR P3, PT, R0, 0x3a, !P4 ;  /* 0x0000003a0000780c */ /* 0x000fc60006761670 */
[----:B--2---:R-:W-:-:S05]  /*12a50*/  @!P2 IMAD R26, R50, R17, RZ ;  /* 0x00000011321aa224 */ /* 0x004fca00078e02ff */
[----:B------:R3:W-:Y:S02]  /*12a60*/  @!P2 STG.E.U8 desc[UR50][R4.64+0x19], R26 ;  /* 0x0000191a0400a986 */ /* 0x0007e4000c101132 */
[----:B---3--:R-:W-:-:S05]  /*12a70*/  @!P1 IMAD R26, R51, R17, RZ ;  /* 0x00000011331a9224 */ /* 0x008fca00078e02ff */
[----:B------:R0:W-:Y:S01]  /*12a80*/  @!P1 STG.E.U8 desc[UR50][R12.64+0x18], R26 ;  /* 0x0000181a0c009986 */ /* 0x0001e2000c101132 */
[----:B------:R-:W-:Y:S01]  /*12a90*/  ISETP.LT.OR P1, PT, R0, 0x39, !P4 ;  /* 0x000000390000780c */ /* 0x000fe20006721670 */
[----:B0-----:R-:W-:Y:S02]  /*12aa0*/  IMAD.U32 R12, RZ, RZ, UR41 ;  /* 0x00000029ff0c7e24 */ /* 0x001fe4000f8e00ff */
[----:B------:R-:W-:-:S10]  /*12ab0*/  IMAD.U32 R13, RZ, RZ, UR40 ;  /* 0x00000028ff0d7e24 */ /* 0x000fd4000f8e00ff */
[----:B------:R-:W-:-:S04]  /*12ac0*/  @!P1 IADD3 R50, P2, P5, R12, UR39, R2 ;  /* 0x000000270c329c10 */ /* 0x000fc8000fd5e002 */
[----:B------:R-:W-:Y:S02]  /*12ad0*/  @!P1 IADD3.X R51, R13, UR38, R3, P2, P5 ;  /* 0x000000260d339c10 */ /* 0x000fe400097ea403 */
[----:B------:R-:W-:Y:S02]  /*12ae0*/  ISETP.LT.OR P1, PT, R0, 0x1a, !P4 ;  /* 0x0000001a0000780c */ /* 0x000fe40006721670 */
[----:B------:R-:W-:-:S04]  /*12af0*/  @!P3 IADD3 R52, P2, P5, R12, UR39, R2 ;  /* 0x000000270c34bc10 */ /* 0x000fc8000fd5e002 */
[----:B------:R-:W-:-:S07]  /*12b00*/  @!P3 IADD3.X R53, R13, UR38, R3, P2, P5 ;  /* 0x000000260d35bc10 */ /* 0x000fce00097ea403 */
[----:B----4-:R-:W-:-:S05]  /*12b10*/  @!P1 IMAD R12, R55, R17, RZ ;  /* 0x00000011370c9224 */ /* 0x010fca00078e02ff */
[----:B------:R0:W-:Y:S02]  /*12b20*/  @!P1 STG.E.U8 desc[UR50][R10.64+0x19], R12 ;  /* 0x0000190c0a009986 */ /* 0x0001e4000c101132 */
[----:B0-----:R-:W-:-:S04]  /*12b30*/  IADD3 R10, P2, R2, UR43, RZ ;  /* 0x0000002b020a7c10 */ /* 0x001fc8000ff5e0ff */
[----:B------:R-:W-:Y:S02]  /*12b40*/  IADD3.X R11, R3, UR42, RZ, P2, !PT ;  /* 0x0000002a030b7c10 */ /* 0x000fe400097fe4ff */
[----:B------:R-:W-:-:S04]  /*12b50*/  ISETP.GE.AND P2, PT, R23, 0x101, PT ;  /* 0x000001011700780c */ /* 0x000fc80003f46270 */
[----:B------:R-:W-:-:S13]  /*12b60*/  ISETP.LT.OR P5, PT, R0, 0x1, !P2 ;  /* 0x000000010000780c */ /* 0x000fda00057a1670 */
[----:B------:R-:W-:-:S05]  /*12b70*/  @!P5 IMAD R216, R216, R17, RZ ;  /* 0x00000011d8d8d224 */ /* 0x000fca00078e02ff */
[----:B------:R0:W-:Y:S01]  /*12b80*/  @!P5 STG.E.U8 desc[UR50][R10.64], R216 ;  /* 0x000000d80a00d986 */ /* 0x0001e2000c101132 */
[----:B------:R-:W-:-:S13]  /*12b90*/  ISETP.LT.OR P5, PT, R0, 0x2, !P2 ;  /* 0x000000020000780c */ /* 0x000fda00057a1670 */
[----:B------:R-:W-:-:S05]  /*12ba0*/  @!P5 IMAD R217, R217, R17, RZ ;  /* 0x00000011d9d9d224 */ /* 0x000fca00078e02ff */
[----:B------:R-:W-:Y:S01]  /*12bb0*/  @!P5 STG.E.U8 desc[UR50][R10.64+0x1], R217 ;  /* 0x000001d90a00d986 */ /* 0x000fe2000c101132 */
[----:B------:R-:W-:-:S13]  /*12bc0*/  ISETP.LT.OR P5, PT, R0, 0x1, !P0 ;  /* 0x000000010000780c */ /* 0x000fda00047a1670 */
[----:B------:R-:W-:Y:S01]  /*12bd0*/  @!P5 IADD3 R12, P6, R10, UR41, RZ ;  /* 0x000000290a0cdc10 */ /* 0x000fe2000ffde0ff */
[----:B------:R-:W-:-:S03]  /*12be0*/  @!P5 IMAD R218, R218, R17, RZ ;  /* 0x00000011dadad224 */ /* 0x000fc600078e02ff */
[----:B------:R-:W-:-:S05]  /*12bf0*/  @!P5 IADD3.X R13, R11, UR40, RZ, P6, !PT ;  /* 0x000000280b0ddc10 */ /* 0x000fca000b7fe4ff */
[----:B------:R1:W-:Y:S01]  /*12c00*/  @!P5 STG.E.U8 desc[UR50][R12.64], R218 ;  /* 0x000000da0c00d986 */ /* 0x0003e2000c101132 */
[C---:B------:R-:W-:Y:S02]  /*12c10*/  ISETP.LT.OR P5, PT, R0.reuse, 0x2, !P0 ;  /* 0x000000020000780c */ /* 0x040fe400047a1670 */
[----:B------:R-:W-:Y:S01]  /*12c20*/  ISETP.LT.OR P1, PT, R0, 0x21, !P0 ;  /* 0x000000210000780c */ /* 0x000fe20004721670 */
[----:B0-----:R-:W-:-:S10]  /*12c30*/  IMAD.U32 R216, RZ, RZ, UR41 ;  /* 0x00000029ffd87e24 */ /* 0x001fd4000f8e00ff */
[----:B-1----:R-:W-:Y:S01]  /*12c40*/  @!P5 IADD3 R12, P6, R10, UR41, RZ ;  /* 0x000000290a0cdc10 */ /* 0x002fe2000ffde0ff */
[----:B------:R-:W-:-:S03]  /*12c50*/  @!P5 IMAD R219, R219, R17, RZ ;  /* 0x00000011dbdbd224 */ /* 0x000fc600078e02ff */
[----:B------:R-:W-:-:S05]  /*12c60*/  @!P5 IADD3.X R13, R11, UR40, RZ, P6, !PT ;  /* 0x000000280b0ddc10 */ /* 0x000fca000b7fe4ff */
        /* <DEDUP_REMOVED lines=8> */
[----:B------:R-:W-:-:S13]  /*12cf0*/  ISETP.LT.OR P5, PT, R0, 0x9, !P2 ;  /* 0x000000090000780c */ /* 0x000fda00057a1670 */
[----:B------:R-:W-:-:S05]  /*12d00*/  @!P5 IMAD R220, R220, R17, RZ ;  /* 0x00000011dcdcd224 */ /* 0x000fca00078e02ff */
[----:B------:R0:W-:Y:S01]  /*12d10*/  @!P5 STG.E.U8 desc[UR50][R10.64+0x8], R220 ;  /* 0x000008dc0a00d986 */ /* 0x0001e2000c101132 */
[C---:B------:R-:W-:Y:S02]  /*12d20*/  ISETP.LT.OR P5, PT, R0.reuse, 0xa, !P2 ;  /* 0x0000000a0000780c */ /* 0x040fe400057a1670 */
[----:B------:R-:W-:Y:S01]  /*12d30*/  ISETP.LT.OR P1, PT, R0, 0x29, !P0 ;  /* 0x000000290000780c */ /* 0x000fe20004721670 */
[----:B------:R-:W-:Y:S02]  /*12d40*/  IMAD.U32 R12, RZ, RZ, UR41 ;  /* 0x00000029ff0c7e24 */ /* 0x000fe4000f8e00ff */
[----:B------:R-:W-:-:S08]  /*12d50*/  IMAD.U32 R13, RZ, RZ, UR40 ;  /* 0x00000028ff0d7e24 */ /* 0x000fd0000f8e00ff */
[----:B------:R-:W-:-:S05]  /*12d60*/  @!P5 IMAD R221, R221, R17, RZ ;  /* 0x00000011ddddd224 */ /* 0x000fca00078e02ff */
[----:B------:R-:W-:Y:S01]  /*12d70*/  @!P5 STG.E.U8 desc[UR50][R10.64+0x9], R221 ;  /* 0x000009dd0a00d986 */ /* 0x000fe2000c101132 */
[----:B------:R-:W-:-:S04]  /*12d80*/  @!P1 IADD3 R54, P5, P6, R12, UR43, R2 ;  /* 0x0000002b0c369c10 */ /* 0x000fc8000febe002 */
[----:B------:R-:W-:Y:S02]  /*12d90*/  @!P1 IADD3.X R55, R13, UR42, R3, P5, P6 ;  /* 0x0000002a0d379c10 */ /* 0x000fe4000afec403 */
[C---:B------:R-:W-:Y:S02]  /*12da0*/  ISETP.LT.OR P5, PT, R0.reuse, 0x9, !P0 ;  /* 0x000000090000780c */ /* 0x040fe400047a1670 */
[C---:B------:R-:W-:Y:S02]  /*12db0*/  ISETP.LT.OR P3, PT, R0.reuse, 0xa, !P0 ;  /* 0x0000000a0000780c */ /* 0x040fe40004761670 */
[----:B------:R-:W-:-:S09]  /*12dc0*/  ISETP.LT.OR P1, PT, R0, 0x2a, !P0 ;  /* 0x0000002a0000780c */ /* 0x000fd20004721670 */
[----:B------:R-:W-:Y:S01]  /*12dd0*/  @!P5 IADD3 R12, P6, R10, UR41, RZ ;  /* 0x000000290a0cdc10 */ /* 0x000fe2000ffde0ff */
[-C--:B------:R-:W-:Y:S02]  /*12de0*/  @!P5 IMAD R222, R222, R17.reuse, RZ ;  /* 0x00000011deded224 */ /* 0x080fe400078e02ff */
[----:B------:R-:W-:Y:S01]  /*12df0*/  @!P3 IMAD R223, R223, R17, RZ ;  /* 0x00000011dfdfb224 */ /* 0x000fe200078e02ff */
[----:B------:R-:W-:-:S05]  /*12e00*/  @!P5 IADD3.X R13, R11, UR40, RZ, P6, !PT ;  /* 0x000000280b0ddc10 */ /* 0x000fca000b7fe4ff */
[----:B------:R1:W-:Y:S04]  /*12e10*/  @!P5 STG.E.U8 desc[UR50][R12.64+0x8], R222 ;  /* 0x000008de0c00d986 */ /* 0x0003e8000c101132 */
[----:B------:R2:W-:Y:S01]  /*12e20*/  @!P3 STG.E.U8 desc[UR50][R24.64+0x9], R223 ;  /* 0x000009df1800b986 */ /* 0x0005e2000c101132 */
[----:B------:R-:W-:Y:S01]  /*12e30*/  ISETP.LT.OR P3, PT, R0, 0x31, !P0 ;  /* 0x000000310000780c */ /* 0x000fe20004761670 */
[----:B0-----:R-:W-:-:S05]  /*12e40*/  IMAD.U32 R220, RZ, RZ, UR41 ;  /* 0x00000029ffdc7e24 */ /* 0x001fca000f8e00ff */
[----:B------:R-:W-:Y:S01]  /*12e50*/  @!P1 IADD3 R220, P5, P6, R220, UR43, R2 ;  /* 0x0000002bdcdc9c10 */ /* 0x000fe2000febe002 */
[----:B-1----:R-:W-:Y:S02]  /*12e60*/  IMAD.U32 R12, RZ, RZ, UR40 ;  /* 0x00000028ff0c7e24 */ /* 0x002fe4000f8e00ff */
[----:B------:R-:W-:-:S03]  /*12e70*/  IMAD.U32 R222, RZ, RZ, UR41 ;  /* 0x00000029ffde7e24 */ /* 0x000fc6000f8e00ff */
[----:B------:R-:W-:Y:S02]  /*12e80*/  @!P1 IADD3.X R221, R12, UR42, R3, P5, P6 ;  /* 0x0000002a0cdd9c10 */ /* 0x000fe4000afec403 */
[----:B------:R-:W-:-:S04]  /*12e90*/  @!P3 IADD3 R222, P5, P6, R222, UR43, R2 ;  /* 0x0000002bdedebc10 */ /* 0x000fc8000febe002 */
[----:B--2---:R-:W-:Y:S02]  /*12ea0*/  @!P3 IADD3.X R223, R12, UR42, R3, P5, P6 ;  /* 0x0000002a0cdfbc10 */ /* 0x004fe4000afec403 */
[----:B------:R-:W-:Y:S01]  /*12eb0*/  ISETP.LT.OR P3, PT, R0, 0x32, !P0 ;  /* 0x000000320000780c */ /* 0x000fe20004761670 */
[----:B------:R-:W-:Y:S02]  /*12ec0*/  IMAD.U32 R12, RZ, RZ, UR41 ;  /* 0x00000029ff0c7e24 */ /* 0x000fe4000f8e00ff */
[----:B------:R-:W-:-:S10]  /*12ed0*/  IMAD.U32 R13, RZ, RZ, UR40 ;  /* 0x00000028ff0d7e24 */ /* 0x000fd4000f8e00ff */
[----:B------:R-:W-:-:S04]  /*12ee0*/  @!P3 IADD3 R24, P5, P6, R12, UR43, R2 ;  /* 0x0000002b0c18bc10 */ /* 0x000fc8000febe002 */
[----:B------:R-:W-:Y:S02]  /*12ef0*/  @!P3 IADD3.X R25, R13, UR42, R3, P5, P6 ;  /* 0x0000002a0d19bc10 */ /* 0x000fe4000afec403 */
[----:B------:R-:W-:-:S13]  /*12f00*/  ISETP.LT.OR P5, PT, R0, 0x11, !P2 ;  /* 0x000000110000780c */ /* 0x000fda00057a1670 */
[----:B------:R-:W-:-:S05]  /*12f10*/  @!P5 IMAD R224, R224, R17, RZ ;  /* 0x00000011e0e0d224 */ /* 0x000fca00078e02ff */
[----:B------:R0:W-:Y:S01]  /*12f20*/  @!P5 STG.E.U8 desc[UR50][R10.64+0x10], R224 ;  /* 0x000010e00a00d986 */ /* 0x0001e2000c101132 */
[C---:B------:R-:W-:Y:S02]  /*12f30*/  ISETP.LT.OR P5, PT, R0.reuse, 0x12, !P2 ;  /* 0x000000120000780c */ /* 0x040fe400057a1670 */
[----:B------:R-:W-:Y:S02]  /*12f40*/  ISETP.LT.OR P3, PT, R0, 0x39, !P0 ;  /* 0x000000390000780c */ /* 0x000fe40004761670 */
[----:B------:R-:W-:-:S09]  /*12f50*/  LOP3.LUT P1, RZ, R22, 0x10000000, RZ, 0xc0, !PT ;  /* 0x1000000016ff7812 */ /* 0x000fd2000782c0ff */
[----:B------:R-:W-:-:S05]  /*12f60*/  @!P5 IMAD R225, R225, R17, RZ ;  /* 0x00000011e1e1d224 */ /* 0x000fca00078e02ff */
[----:B------:R1:W-:Y:S01]  /*12f70*/  @!P5 STG.E.U8 desc[UR50][R10.64+0x11], R225 ;  /* 0x000011e10a00d986 */ /* 0x0003e2000c101132 */
[----:B------:R-:W-:-:S04]  /*12f80*/  @!P3 IADD3 R26, P5, P6, R12, UR43, R2 ;  /* 0x0000002b0c1abc10 */ /* 0x000fc8000febe002 */
[----:B------:R-:W-:Y:S02]  /*12f90*/  @!P3 IADD3.X R27, R13, UR42, R3, P5, P6 ;  /* 0x0000002a0d1bbc10 */ /* 0x000fe4000afec403 */
[----:B------:R-:W-:Y:S01]  /*12fa0*/  ISETP.LT.OR P3, PT, R0, 0x12, !P0 ;  /* 0x000000120000780c */ /* 0x000fe20004761670 */
[----:B------:R-:W-:-:S05]  /*12fb0*/  @!P1 IMAD R226, R226, R17, RZ ;  /* 0x00000011e2e29224 */ /* 0x000fca00078e02ff */
[----:B------:R-:W-:Y:S01]  /*12fc0*/  @!P1 STG.E.U8 desc[UR50][R236.64+0x10], R226 ;  /* 0x000010e2ec009986 */ /* 0x000fe2000c101132 */
[----:B------:R-:W-:Y:S01]  /*12fd0*/  ISETP.LT.OR P1, PT, R0, 0x3a, !P0 ;  /* 0x0000003a0000780c */ /* 0x000fe20004721670 */
[----:B0-----:R-:W-:-:S05]  /*12fe0*/  IMAD.U32 R224, RZ, RZ, UR41 ;  /* 0x00000029ffe07e24 */ /* 0x001fca000f8e00ff */
[----:B------:R-:W-:Y:S02]  /*12ff0*/  @!P3 IMAD R227, R227, R17, RZ ;  /* 0x00000011e3e3b224 */ /* 0x000fe400078e02ff */
[----:B------:R-:W-:-:S03]  /*13000*/  IMAD.U32 R12, RZ, RZ, UR40 ;  /* 0x00000028ff0c7e24 */ /* 0x000fc6000f8e00ff */
[----:B------:R-:W-:Y:S01]  /*13010*/  @!P3 STG.E.U8 desc[UR50][R234.64+0x11], R227 ;  /* 0x000011e3ea00b986 */ /* 0x000fe2000c101132 */
[----:B------:R-:W-:Y:S02]  /*13020*/  ISETP.LT.OR P3, PT, R0, 0x41, !P4 ;  /* 0x000000410000780c */ /* 0x000fe40006761670 */
[----:B------:R-:W-:-:S04]  /*13030*/  @!P1 IADD3 R224, P5, P6, R224, UR43, R2 ;  /* 0x0000002be0e09c10 */ /* 0x000fc8000febe002 */
[----:B-1----:R-:W-:Y:S01]  /*13040*/  @!P1 IADD3.X R225, R12, UR42, R3, P5, P6 ;  /* 0x0000002a0ce19c10 */ /* 0x002fe2000afec403 */
[----:B------:R-:W-:Y:S01]  /*13050*/  IMAD.U32 R12, RZ, RZ, UR41 ;  /* 0x00000029ff0c7e24 */ /* 0x000fe2000f8e00ff */
[C---:B------:R-:W-:Y:S02]  /*13060*/  LOP3.LUT P1, RZ, R22.reuse, 0x8000000, RZ, 0xc0, !PT ;  /* 0x0800000016ff7812 */ /* 0x040fe4000782c0ff */
[----:B------:R-:W-:-:S03]  /*13070*/  LOP3.LUT R22, R22, 0xfffbffff, RZ, 0xc0, !PT ;  /* 0xfffbffff16167812 */ /* 0x000fc600078ec0ff */
[----:B------:R-:W-:Y:S02]  /*13080*/  @!P3 IADD3 R28, P5, P6, R12, UR39, R2 ;  /* 0x000000270c1cbc10 */ /* 0x000fe4000febe002 */
[----:B------:R-:W-:Y:S02]  /*13090*/  @P3 LOP3.LUT R22, R22, 0x40000, RZ, 0xfc, !PT ;  /* 0x0004000016163812 */ /* 0x000fe400078efcff */
[----:B------:R-:W-:Y:S02]  /*130a0*/  @!P3 IADD3.X R29, R13, UR38, R3, P5, P6 ;  /* 0x000000260d1dbc10 */ /* 0x000fe4000afec403 */
[----:B------:R-:W-:-:S13]  /*130b0*/  ISETP.LT.OR P3, PT, R0, 0x42, !P4 ;  /* 0x000000420000780c */ /* 0x000fda0006761670 */
[----:B------:R-:W-:-:S04]  /*130c0*/  @!P3 IADD3 R30, P5, P6, R12, UR39, R2 ;  /* 0x000000270c1ebc10 */ /* 0x000fc8000febe002 */
[----:B------:R-:W-:Y:S02]  /*130d0*/  @!P3 IADD3.X R31, R13, UR38, R3, P5, P6 ;  /* 0x000000260d1fbc10 */ /* 0x000fe4000afec403 */
[----:B------:R-:W-:Y:S02]  /*130e0*/  ISETP.LT.OR P5, PT, R0, 0x19, !P2 ;  /* 0x000000190000780c */ /* 0x000fe400057a1670 */
[----:B------:R-:W-:-:S04]  /*130f0*/  LOP3.LUT R22, R22, 0xfffdffff, RZ, 0xc0, !PT ;  /* 0xfffdffff16167812 */ /* 0x000fc800078ec0ff */
[----:B------:R-:W-:-:S07]  /*13100*/  @P3 LOP3.LUT R22, R22, 0x20000, RZ, 0xfc, !PT ;  /* 0x0002000016163812 */ /* 0x000fce00078efcff */
[----:B------:R-:W-:Y:S01]  /*13110*/  @!P5 IMAD R228, R228, R17, RZ ;  /* 0x00000011e4e4d224 */ /* 0x000fe200078e02ff */
[----:B------:R-:W-:-:S04]  /*13120*/  ISETP.LT.OR P3, PT, R0, 0x19, !P0 ;  /* 0x000000190000780c */ /* 0x000fc80004761670 */
[----:B------:R-:W-:Y:S01]  /*13130*/  @!P5 STG.E.U8 desc[UR50][R10.64+0x18], R228 ;  /* 0x000018e40a00d986 */ /* 0x000fe2000c101132 */
[----:B------:R-:W-:Y:S02]  /*13140*/  ISETP.LT.OR P5, PT, R0, 0x1a, !P2 ;  /* 0x0000001a0000780c */ /* 0x000fe400057a1670 */
[----:B------:R-:W-:-:S04]  /*13150*/  LOP3.LUT R22, R22, 0xfdffffff, RZ, 0xc0, !PT ;  /* 0xfdffffff16167812 */ /* 0x000fc800078ec0ff */
[----:B------:R-:W-:Y:S02]  /*13160*/  @P2 LOP3.LUT R22, R22, 0x2000000, RZ, 0xfc, !PT ;  /* 0x0200000016162812 */ /* 0x000fe400078efcff */
[----:B------:R-:W-:Y:S01]  /*13170*/  @!P3 IMAD R230, R230, R17, RZ ;  /* 0x00000011e6e6b224 */ /* 0x000fe200078e02ff */
[----:B------:R-:W-:-:S04]  /*13180*/  ISETP.LT.OR P2, PT, R0, 0x49, !P4 ;  /* 0x000000490000780c */ /* 0x000fc80006741670 */
[----:B------:R-:W-:-:S05]  /*13190*/  @!P5 IMAD R229, R229, R17, RZ ;  /* 0x00000011e5e5d224 */ /* 0x000fca00078e02ff */
[----:B------:R-:W-:Y:S04]  /*131a0*/  @!P5 STG.E.U8 desc[UR50][R10.64+0x19], R229 ;  /* 0x000019e50a00d986 */ /* 0x000fe8000c101132 */
[----:B------:R-:W-:Y:S01]  /*131b0*/  @!P3 STG.E.U8 desc[UR50][R232.64+0x18], R230 ;  /* 0x000018e6e800b986 */ /* 0x000fe2000c101132 */
[----:B------:R-:W-:Y:S02]  /*131c0*/  ISETP.LT.OR P3, PT, R0, 0x1a, !P0 ;  /* 0x0000001a0000780c */ /* 0x000fe40004761670 */
[----:B------:R-:W-:Y:S02]  /*131d0*/  LOP3.LUT R22, R22, 0xfffeffff, RZ, 0xc0, !PT ;  /* 0xfffeffff16167812 */ /* 0x000fe400078ec0ff */
[----:B------:R-:W-:Y:S02]  /*131e0*/  @!P2 IADD3 R32, P5, P6, R12, UR39, R2 ;  /* 0x000000270c20ac10 */ /* 0x000fe4000febe002 */
[----:B------:R-:W-:-:S02]  /*131f0*/  @P2 LOP3.LUT R22, R22, 0x10000, RZ, 0xfc, !PT ;  /* 0x0001000016162812 */ /* 0x000fc400078efcff */
[----:B------:R-:W-:Y:S02]  /*13200*/  @!P2 IADD3.X R33, R13, UR38, R3, P5, P6 ;  /* 0x000000260d21ac10 */ /* 0x000fe4000afec403 */
[----:B------:R-:W-:-:S03]  /*13210*/  ISETP.LT.OR P2, PT, R0, 0x4a, !P4 ;  /* 0x0000004a0000780c */ /* 0x000fc60006741670 */
[----:B------:R-:W-:-:S05]  /*13220*/  @!P3 IMAD R231, R231, R17, RZ ;  /* 0x00000011e7e7b224 */ /* 0x000fca00078e02ff */
[----:B------:R-:W-:Y:S01]  /*13230*/  @!P3 STG.E.U8 desc[UR50][R20.64+0x19], R231 ;  /* 0x000019e71400b986 */ /* 0x000fe2000c101132 */
[----:B------:R-:W-:Y:S02]  /*13240*/  ISETP.LT.OR P3, PT, R0, 0x51, !P4 ;  /* 0x000000510000780c */ /* 0x000fe40006761670 */
[----:B------:R-:W-:Y:S02]  /*13250*/  LOP3.LUT R22, R22, 0xffff7fff, RZ, 0xc0, !PT ;  /* 0xffff7fff16167812 */ /* 0x000fe400078ec0ff */
[----:B------:R-:W-:Y:S02]  /*13260*/  @!P2 IADD3 R34, P5, P6, R12, UR39, R2 ;  /* 0x000000270c22ac10 */ /* 0x000fe4000febe002 */
[----:B------:R-:W-:Y:S02]  /*13270*/  @P2 LOP3.LUT R22, R22, 0x8000, RZ, 0xfc, !PT ;  /* 0x0000800016162812 */ /* 0x000fe400078efcff */
[----:B------:R-:W-:Y:S02]  /*13280*/  @!P2 IADD3.X R35, R13, UR38, R3, P5, P6 ;  /* 0x000000260d23ac10 */ /* 0x000fe4000afec403 */
[----:B------:R-:W-:-:S03]  /*13290*/  ISETP.GE.AND P2, PT, R23, 0x1, PT ;  /* 0x000000011700780c */ /* 0x000fc60003f46270 */
[----:B------:R-:W-:-:S04]  /*132a0*/  @!P3 IADD3 R36, P5, P6, R12, UR39, R2 ;  /* 0x000000270c24bc10 */ /* 0x000fc8000febe002 */
[----:B------:R-:W-:Y:S02]  /*132b0*/  @!P3 IADD3.X R37, R13, UR38, R3, P5, P6 ;  /* 0x000000260d25bc10 */ /* 0x000fe4000afec403 */
[----:B------:R-:W-:Y:S02]  /*132c0*/  ISETP.LT.OR P5, PT, R0, 0x21, !P2 ;  /* 0x000000210000780c */ /* 0x000fe400057a1670 */
[----:B------:R-:W-:-:S11]  /*132d0*/  LOP3.LUT R22, R22, 0xffffbfff, RZ, 0xc0, !PT ;  /* 0xffffbfff16167812 */ /* 0x000fd600078ec0ff */
[----:B------:R-:W-:-:S05]  /*132e0*/  @!P5 IMAD R200, R200, R17, RZ ;  /* 0x00000011c8c8d224 */ /* 0x000fca00078e02ff */
[----:B------:R-:W-:Y:S01]  /*132f0*/  @!P5 STG.E.U8 desc[UR50][R2.64+0x20], R200 ;  /* 0x000020c80200d986 */ /* 0x000fe2000c101132 */
[----:B------:R-:W-:Y:S02]  /*13300*/  ISETP.LT.OR P5, PT, R0, 0x22, !P2 ;  /* 0x000000220000780c */ /* 0x000fe400057a1670 */
[----:B------:R-:W-:Y:S02]  /*13310*/  @P3 LOP3.LUT R22, R22, 0x4000, RZ, 0xfc, !PT ;  /* 0x0000400016163812 */ /* 0x000fe400078efcff */
[----:B------:R-:W-:-:S09]  /*13320*/  ISETP.LT.OR P3, PT, R0, 0x52, !P4 ;  /* 0x000000520000780c */ /* 0x000fd20006761670 */
[----:B------:R-:W-:-:S05]  /*13330*/  @!P5 IMAD R201, R201, R17, RZ ;  /* 0x00000011c9c9d224 */ /* 0x000fca00078e02ff */
[----:B------:R-:W-:Y:S01]  /*13340*/  @!P5 STG.E.U8 desc[UR50][R2.64+0x21], R201 ;  /* 0x000021c90200d986 */ /* 0x000fe2000c101132 */
[----:B------:R-:W-:-:S04]  /*13350*/  @!P3 IADD3 R38, P5, P6, R12, UR39, R2 ;  /* 0x000000270c26bc10 */ /* 0x000fc8000febe002 */
[----:B------:R-:W-:Y:S02]  /*13360*/  @!P3 IADD3.X R39, R13, UR38, R3, P5, P6 ;  /* 0x000000260d27bc10 */ /* 0x000fe4000afec403 */
[----:B------:R-:W-:-:S13]  /*13370*/  ISETP.LT.OR P5, PT, R0, 0x21, !P1 ;  /* 0x000000210000780c */ /* 0x000fda0004fa1670 */
[----:B------:R-:W-:Y:S01]  /*13380*/  @!P5 IADD3 R12, P6, R2, UR41, RZ ;  /* 0x00000029020cdc10 */ /* 0x000fe2000ffde0ff */
[----:B------:R-:W-:-:S03]  /*13390*/  @!P5 IMAD R202, R202, R17, RZ ;  /* 0x00000011cacad224 */ /* 0x000fc600078e02ff */
[----:B------:R-:W-:-:S05]  /*133a0*/  @!P5 IADD3.X R13, R3, UR40, RZ, P6, !PT ;  /* 0x00000028030ddc10 */ /* 0x000fca000b7fe4ff */
[----:B------:R0:W-:Y:S01]  /*133b0*/  @!P5 STG.E.U8 desc[UR50][R12.64+0x20], R202 ;  /* 0x000020ca0c00d986 */ /* 0x0001e2000c101132 */
[----:B------:R-:W-:Y:S02]  /*133c0*/  ISETP.LT.OR P5, PT, R0, 0x22, !P1 ;  /* 0x000000220000780c */ /* 0x000fe40004fa1670 */
[----:B------:R-:W-:-:S04]  /*133d0*/  LOP3.LUT R22, R22, 0xffffdfff, RZ, 0xc0, !PT ;  /* 0xffffdfff16167812 */ /* 0x000fc800078ec0ff */
[----:B------:R-:W-:Y:S02]  /*133e0*/  @P3 LOP3.LUT R22, R22, 0x2000, RZ, 0xfc, !PT ;  /* 0x0000200016163812 */ /* 0x000fe400078efcff */
[----:B------:R-:W-:-:S05]  /*133f0*/  ISETP.LT.OR P3, PT, R0, 0x59, !P4 ;  /* 0x000000590000780c */ /* 0x000fca0006761670 */
[----:B0-----:R-:W-:Y:S01]  /*13400*/  @!P5 IADD3 R12, P6, R2, UR41, RZ ;  /* 0x00000029020cdc10 */ /* 0x001fe2000ffde0ff */
[----:B------:R-:W-:-:S03]  /*13410*/  @!P5 IMAD R203, R203, R17, RZ ;  /* 0x00000011cbcbd224 */ /* 0x000fc600078e02ff */
[----:B------:R-:W-:Y:S01]  /*13420*/  @!P5 IADD3.X R13, R3, UR40, RZ, P6, !PT ;  /* 0x00000028030ddc10 */ /* 0x000fe2000b7fe4ff */
[----:B------:R-:W-:-:S04]  /*13430*/  IMAD.U32 R236, RZ, RZ, UR41 ;  /* 0x00000029ffec7e24 */ /* 0x000fc8000f8e00ff */
[----:B------:R0:W-:Y:S01]  /*13440*/  @!P5 STG.E.U8 desc[UR50][R12.64+0x21], R203 ;  /* 0x000021cb0c00d986 */ /* 0x0001e2000c101132 */
[----:B------:R-:W-:Y:S01]  /*13450*/  @!P3 IADD3 R236, P5, P6, R236, UR39, R2 ;  /* 0x00000027ececbc10 */ /* 0x000fe2000febe002 */
[----:B0-----:R-:W-:-:S05]  /*13460*/  IMAD.U32 R12, RZ, RZ, UR40 ;  /* 0x00000028ff0c7e24 */ /* 0x001fca000f8e00ff */
[----:B------:R-:W-:Y:S02]  /*13470*/  @!P3 IADD3.X R237, R12, UR38, R3, P5, P6 ;  /* 0x000000260cedbc10 */ /* 0x000fe4000afec403 */
[----:B------:R-:W-:Y:S02]  /*13480*/  ISETP.LT.OR P5, PT, R0, 0x29, !P2 ;  /* 0x000000290000780c */ /* 0x000fe400057a1670 */
[----:B------:R-:W-:-:S11]  /*13490*/  LOP3.LUT R22, R22, 0xffffefff, RZ, 0xc0, !PT ;  /* 0xffffefff16167812 */ /* 0x000fd600078ec0ff */
[----:B------:R-:W-:-:S05]  /*134a0*/  @!P5 IMAD R204, R204, R17, RZ ;  /* 0x00000011ccccd224 */ /* 0x000fca00078e02ff */
[----:B------:R-:W-:Y:S01]  /*134b0*/  @!P5 STG.E.U8 desc[UR50][R2.64+0x28], R204 ;  /* 0x000028cc0200d986 */ /* 0x000fe2000c101132 */
[----:B------:R-:W-:Y:S02]  /*134c0*/  ISETP.LT.OR P5, PT, R0, 0x2a, !P2 ;  /* 0x0000002a0000780c */ /* 0x000fe400057a1670 */
[----:B------:R-:W-:Y:S02]  /*134d0*/  @P3 LOP3.LUT R22, R22, 0x1000, RZ, 0xfc, !PT ;  /* 0x0000100016163812 */ /* 0x000fe400078efcff */
[----:B------:R-:W-:Y:S01]  /*134e0*/  ISETP.LT.OR P3, PT, R0, 0x5a, !P4 ;  /* 0x0000005a0000780c */ /* 0x000fe20006761670 */
[----:B------:R-:W-:-:S08]  /*134f0*/  IMAD.U32 R234, RZ, RZ, UR41 ;  /* 0x00000029ffea7e24 */ /* 0x000fd0000f8e00ff */
        /* <DEDUP_REMOVED lines=50> */
[----:B------:R-:W-:-:S13]  /*13820*/  ISETP.LT.OR P5, PT, R0, 0x39, !P2 ;  /* 0x000000390000780c */ /* 0x000fda00057a1670 */
[----:B------:R-:W-:-:S05]  /*13830*/  @!P5 IMAD R212, R212, R17, RZ ;  /* 0x00000011d4d4d224 */ /* 0x000fca00078e02ff */
[----:B------:R-:W-:Y:S01]  /*13840*/  @!P5 STG.E.U8 desc[UR50][R2.64+0x38], R212 ;  /* 0x000038d40200d986 */ /* 0x000fe2000c101132 */
[C---:B------:R-:W-:Y:S02]  /*13850*/  ISETP.LT.OR P5, PT, R0.reuse, 0x3a, !P2 ;  /* 0x0000003a0000780c */ /* 0x040fe400057a1670 */
[----:B------:R-:W-:Y:S01]  /*13860*/  ISETP.LT.OR P2, PT, R0, 0x4a, !P0 ;  /* 0x0000004a0000780c */ /* 0x000fe20004741670 */
[----:B------:R-:W-:-:S10]  /*13870*/  IMAD.U32 R226, RZ, RZ, UR41 ;  /* 0x00000029ffe27e24 */ /* 0x000fd4000f8e00ff */
        /* <DEDUP_REMOVED lines=10> */
[----:B------:R-:W-:Y:S02]  /*13920*/  LOP3.LUT R19, R19, 0xdfffffff, RZ, 0xc0, !PT ;  /* 0xdfffffff13137812 */ /* 0x000fe400078ec0ff */
[----:B------:R-:W-:Y:S02]  /*13930*/  LOP3.LUT R22, R22, 0xffffffef, RZ, 0xc0, !PT ;  /* 0xffffffef16167812 */ /* 0x000fe400078ec0ff */
[----:B------:R-:W-:Y:S02]  /*13940*/  @P2 LOP3.LUT R19, R19, 0x20000000, RZ, 0xfc, !PT ;  /* 0x2000000013132812 */ /* 0x000fe400078efcff */
[----:B------:R-:W-:Y:S02]  /*13950*/  @P3 LOP3.LUT R22, R22, 0x10, RZ, 0xfc, !PT ;  /* 0x0000001016163812 */ /* 0x000fe400078efcff */
[----:B------:R-:W-:-:S03]  /*13960*/  ISETP.LT.OR P2, PT, R0, 0x51, !P0 ;  /* 0x000000510000780c */ /* 0x000fc60004741670 */
[----:B0-----:R-:W-:Y:S02]  /*13970*/  @!P5 IADD3 R12, P6, R2, UR41, RZ ;  /* 0x00000029020cdc10 */ /* 0x001fe4000ffde0ff */
[C---:B------:R-:W-:Y:S01]  /*13980*/  LOP3.LUT P3, RZ, R22.reuse, 0x4000000, RZ, 0xc0, !PT ;  /* 0x0400000016ff7812 */ /* 0x040fe2000786c0ff */
[----:B------:R-:W-:Y:S01]  /*13990*/  @!P5 IMAD R215, R215, R17, RZ ;  /* 0x00000011d7d7d224 */ /* 0x000fe200078e02ff */
[----:B------:R-:W-:Y:S02]  /*139a0*/  LOP3.LUT R22, R22, 0xff7fffff, RZ, 0xc0, !PT ;  /* 0xff7fffff16167812 */ /* 0x000fe400078ec0ff */
[----:B------:R-:W-:Y:S01]  /*139b0*/  @!P5 IADD3.X R13, R3, UR40, RZ, P6, !PT ;  /* 0x00000028030ddc10 */ /* 0x000fe2000b7fe4ff */
[----:B------:R-:W-:Y:S01]  /*139c0*/  IMAD.U32 R20, RZ, RZ, UR41 ;  /* 0x00000029ff147e24 */ /* 0x000fe2000f8e00ff */
[----:B------:R-:W-:Y:S02]  /*139d0*/  @P1 LOP3.LUT R22, R22, 0x800000, RZ, 0xfc, !PT ;  /* 0x0080000016161812 */ /* 0x000fe400078efcff */
[----:B------:R-:W-:Y:S01]  /*139e0*/  ISETP.LT.OR P1, PT, R0, 0x52, !P0 ;  /* 0x000000520000780c */ /* 0x000fe20004721670 */
[----:B------:R0:W-:Y:S01]  /*139f0*/  @!P5 STG.E.U8 desc[UR50][R12.64+0x39], R215 ;  /* 0x000039d70c00d986 */ /* 0x0001e2000c101132 */
[----:B------:R-:W-:Y:S01]  /*13a00*/  @!P2 IADD3 R20, P5, P6, R20, UR43, R2 ;  /* 0x0000002b1414ac10 */ /* 0x000fe2000febe002 */
[----:B0-----:R-:W-:-:S05]  /*13a10*/  IMAD.U32 R12, RZ, RZ, UR40 ;  /* 0x00000028ff0c7e24 */ /* 0x001fca000f8e00ff */
[----:B------:R-:W-:Y:S01]  /*13a20*/  @!P2 IADD3.X R21, R12, UR42, R3, P5, P6 ;  /* 0x0000002a0c15ac10 */ /* 0x000fe2000afec403 */
[----:B------:R-:W-:Y:S02]  /*13a30*/  IMAD.U32 R12, RZ, RZ, UR41 ;  /* 0x00000029ff0c7e24 */ /* 0x000fe4000f8e00ff */
[----:B------:R-:W-:-:S03]  /*13a40*/  IMAD.U32 R13, RZ, RZ, UR40 ;  /* 0x00000028ff0d7e24 */ /* 0x000fc6000f8e00ff */
[----:B------:R-:W-:-:S04]  /*13a50*/  @!P1 IADD3 R12, P5, P6, R12, UR43, R2 ;  /* 0x0000002b0c0c9c10 */ /* 0x000fc8000febe002 */
[----:B------:R-:W-:Y:S02]  /*13a60*/  @!P1 IADD3.X R13, R13, UR42, R3, P5, P6 ;  /* 0x0000002a0d0d9c10 */ /* 0x000fe4000afec403 */
[----:B------:R-:W-:Y:S02]  /*13a70*/  ISETP.LT.OR P5, PT, R0, 0x21, !P3 ;  /* 0x000000210000780c */ /* 0x000fe40005fa1670 */
[----:B------:R-:W-:-:S04]  /*13a80*/  LOP3.LUT R19, R19, 0xfdffffff, RZ, 0xc0, !PT ;  /* 0xfdffffff13137812 */ /* 0x000fc800078ec0ff */
[----:B------:R-:W-:-:S07]  /*13a90*/  @P2 LOP3.LUT R19, R19, 0x2000000, RZ, 0xfc, !PT ;  /* 0x0200000013132812 */ /* 0x000fce00078efcff */
[----:B------:R-:W-:Y:S01]  /*13aa0*/  @!P5 IMAD R184, R184, R17, RZ ;  /* 0x00000011b8b8d224 */ /* 0x000fe200078e02ff */
[----:B------:R-:W-:-:S04]  /*13ab0*/  LOP3.LUT R19, R19, 0xffbfffff, RZ, 0xc0, !PT ;  /* 0xffbfffff13137812 */ /* 0x000fc800078ec0ff */
[----:B------:R0:W-:Y:S01]  /*13ac0*/  @!P5 STG.E.U8 desc[UR50][R4.64+0x20], R184 ;  /* 0x000020b80400d986 */ /* 0x0001e2000c101132 */
[C---:B------:R-:W-:Y:S02]  /*13ad0*/  ISETP.LT.OR P5, PT, R0.reuse, 0x22, !P3 ;  /* 0x000000220000780c */ /* 0x040fe40005fa1670 */
[----:B------:R-:W-:Y:S02]  /*13ae0*/  @P1 LOP3.LUT R19, R19, 0x400000, RZ, 0xfc, !PT ;  /* 0x0040000013131812 */ /* 0x000fe400078efcff */
[C---:B------:R-:W-:Y:S02]  /*13af0*/  ISETP.LT.OR P1, PT, R0.reuse, 0x59, !P0 ;  /* 0x000000590000780c */ /* 0x040fe40004721670 */
[----:B------:R-:W-:Y:S01]  /*13b00*/  ISETP.LT.OR P2, PT, R0, 0x21, !P4 ;  /* 0x000000210000780c */ /* 0x000fe20006741670 */
[----:B0-----:R-:W-:-:S06]  /*13b10*/  IMAD.U32 R184, RZ, RZ, UR41 ;  /* 0x00000029ffb87e24 */ /* 0x001fcc000f8e00ff */
[----:B------:R-:W-:Y:S01]  /*13b20*/  @!P5 IMAD R185, R185, R17, RZ ;  /* 0x00000011b9b9d224 */ /* 0x000fe200078e02ff */
[----:B------:R-:W-:-:S04]  /*13b30*/  LOP3.LUT R19, R19, 0xfff7ffff, RZ, 0xc0, !PT ;  /* 0xfff7ffff13137812 */ /* 0x000fc800078ec0ff */
[----:B------:R0:W-:Y:S01]  /*13b40*/  @!P5 STG.E.U8 desc[UR50][R4.64+0x21], R185 ;  /* 0x000021b90400d986 */ /* 0x0001e2000c101132 */
[----:B------:R-:W-:Y:S02]  /*13b50*/  @!P1 IADD3 R184, P5, P6, R184, UR43, R2 ;  /* 0x0000002bb8b89c10 */ /* 0x000fe4000febe002 */
[----:B------:R-:W-:Y:S01]  /*13b60*/  @P1 LOP3.LUT R19, R19, 0x80000, RZ, 0xfc, !PT ;  /* 0x0008000013131812 */ /* 0x000fe200078efcff */
[----:B------:R-:W-:Y:S02]  /*13b70*/  @!P2 IMAD R186, R186, R17, RZ ;  /* 0x00000011babaa224 */ /* 0x000fe400078e02ff */
[----:B0-----:R-:W-:-:S05]  /*13b80*/  IMAD.U32 R185, RZ, RZ, UR40 ;  /* 0x00000028ffb97e24 */ /* 0x001fca000f8e00ff */
[----:B------:R-:W-:Y:S02]  /*13b90*/  @!P1 IADD3.X R185, R185, UR42, R3, P5, P6 ;  /* 0x0000002ab9b99c10 */ /* 0x000fe4000afec403 */
[C---:B------:R-:W-:Y:S01]  /*13ba0*/  ISETP.LT.OR P1, PT, R0.reuse, 0x5a, !P0 ;  /* 0x0000005a0000780c */ /* 0x040fe20004721670 */
[----:B------:R0:W-:Y:S01]  /*13bb0*/  @!P2 STG.E.U8 desc[UR50][R14.64+0x20], R186 ;  /* 0x000020ba0e00a986 */ /* 0x0001e2000c101132 */
[----:B------:R-:W-:Y:S02]  /*13bc0*/  ISETP.LT.OR P2, PT, R0, 0x22, !P4 ;  /* 0x000000220000780c */ /* 0x000fe40006741670 */
[----:B------:R-:W-:Y:S01]  /*13bd0*/  LOP3.LUT R19, R19, 0xfffff7ff, RZ, 0xc0, !PT ;  /* 0xfffff7ff13137812 */ /* 0x000fe200078ec0ff */
[----:B0-----:R-:W-:Y:S02]  /*13be0*/  IMAD.U32 R14, RZ, RZ, UR41 ;  /* 0x00000029ff0e7e24 */ /* 0x001fe4000f8e00ff */
[----:B------:R-:W-:-:S06]  /*13bf0*/  IMAD.U32 R15, RZ, RZ, UR40 ;  /* 0x00000028ff0f7e24 */ /* 0x000fcc000f8e00ff */
[----:B------:R-:W-:Y:S02]  /*13c00*/  @!P1 IADD3 R14, P5, P6, R14, UR43, R2 ;  /* 0x0000002b0e0e9c10 */ /* 0x000fe4000febe002 */
[----:B------:R-:W-:Y:S02]  /*13c10*/  @P1 LOP3.LUT R19, R19, 0x800, RZ, 0xfc, !PT ;  /* 0x0000080013131812 */ /* 0x000fe400078efcff */
[----:B------:R-:W-:Y:S02]  /*13c20*/  @!P1 IADD3.X R15, R15, UR42, R3, P5, P6 ;  /* 0x0000002a0f0f9c10 */ /* 0x000fe4000afec403 */
[----:B------:R-:W-:Y:S01]  /*13c30*/  ISETP.LT.OR P1, PT, R0, 0x61, !P4 ;  /* 0x000000610000780c */ /* 0x000fe20006721670 */
[----:B------:R-:W-:Y:S02]  /*13c40*/  @!P2 IMAD R187, R187, R17, RZ ;  /* 0x00000011bbbba224 */ /* 0x000fe400078e02ff */
[----:B------:R-:W-:Y:S01]  /*13c50*/  IMAD.U32 R186, RZ, RZ, UR41 ;  /* 0x00000029ffba7e24 */ /* 0x000fe2000f8e00ff */
[----:B------:R-:W-:-:S02]  /*13c60*/  LOP3.LUT R22, R22, 0xfffffdff, RZ, 0xc0, !PT ;  /* 0xfffffdff16167812 */ /* 0x000fc400078ec0ff */
[----:B------:R0:W-:Y:S07]  /*13c70*/  @!P2 STG.E.U8 desc[UR50][R8.64+0x21], R187 ;  /* 0x000021bb0800a986 */ /* 0x0001ee000c101132 */
[----:B------:R-:W-:Y:S01]  /*13c80*/  @!P1 IADD3 R186, P5, P6, R186, UR39, R2 ;  /* 0x00000027baba9c10 */ /* 0x000fe2000febe002 */
[----:B0-----:R-:W-:Y:S01]  /*13c90*/  IMAD.U32 R8, RZ, RZ, UR40 ;  /* 0x00000028ff087e24 */ /* 0x001fe2000f8e00ff */
[----:B------:R-:W-:-:S04]  /*13ca0*/  @P1 LOP3.LUT R22, R22, 0x200, RZ, 0xfc, !PT ;  /* 0x0000020016161812 */ /* 0x000fc800078efcff */
[----:B------:R-:W-:Y:S02]  /*13cb0*/  @!P1 IADD3.X R187, R8, UR38, R3, P5, P6 ;  /* 0x0000002608bb9c10 */ /* 0x000fe4000afec403 */
[----:B------:R-:W-:Y:S01]  /*13cc0*/  ISETP.LT.OR P1, PT, R0, 0x62, !P4 ;  /* 0x000000620000780c */ /* 0x000fe20006721670 */
[----:B------:R-:W-:Y:S02]  /*13cd0*/  IMAD.U32 R8, RZ, RZ, UR41 ;  /* 0x00000029ff087e24 */ /* 0x000fe4000f8e00ff */
[----:B------:R-:W-:-:S10]  /*13ce0*/  IMAD.U32 R9, RZ, RZ, UR40 ;  /* 0x00000028ff097e24 */ /* 0x000fd4000f8e00ff */
[----:B------:R-:W-:-:S04]  /*13cf0*/  @!P1 IADD3 R8, P5, P6, R8, UR39, R2 ;  /* 0x0000002708089c10 */ /* 0x000fc8000febe002 */
[----:B------:R-:W-:Y:S02]  /*13d00*/  @!P1 IADD3.X R9, R9, UR38, R3, P5, P6 ;  /* 0x0000002609099c10 */ /* 0x000fe4000afec403 */
[----:B------:R-:W-:Y:S02]  /*13d10*/  ISETP.LT.OR P5, PT, R0, 0x29, !P3 ;  /* 0x000000290000780c */ /* 0x000fe40005fa1670 */
[----:B------:R-:W-:-:S11]  /*13d20*/  LOP3.LUT R22, R22, 0xfffffeff, RZ, 0xc0, !PT ;  /* 0xfffffeff16167812 */ /* 0x000fd600078ec0ff */
[----:B------:R-:W-:-:S05]  /*13d30*/  @!P5 IMAD R188, R188, R17, RZ ;  /* 0x00000011bcbcd224 */ /* 0x000fca00078e02ff */
[----:B------:R0:W-:Y:S01]  /*13d40*/  @!P5 STG.E.U8 desc[UR50][R4.64+0x28], R188 ;  /* 0x000028bc0400d986 */ /* 0x0001e2000c101132 */
[----:B------:R-:W-:Y:S02]  /*13d50*/  ISETP.LT.OR P5, PT, R0, 0x2a, !P3 ;  /* 0x0000002a0000780c */ /* 0x000fe40005fa1670 */
        /* <DEDUP_REMOVED lines=12> */
[----:B------:R-:W-:Y:S01]  /*13e20*/  ISETP.LT.OR P1, PT, R0, 0x6a, !P4 ;  /* 0x0000006a0000780c */ /* 0x000fe20006721670 */
[----:B------:R0:W-:Y:S01]  /*13e30*/  @!P2 STG.E.U8 desc[UR50][R6.64+0x28], R190 ;  /* 0x000028be0600a986 */ /* 0x0001e2000c101132 */
[----:B------:R-:W-:Y:S01]  /*13e40*/  LOP3.LUT R22, R22, 0xffffffdf, RZ, 0xc0, !PT ;  /* 0xffffffdf16167812 */ /* 0x000fe200078ec0ff */
[----:B0-----:R-:W-:Y:S02]  /*13e50*/  IMAD.U32 R6, RZ, RZ, UR41 ;  /* 0x00000029ff067e24 */ /* 0x001fe4000f8e00ff */
[----:B------:R-:W-:-:S08]  /*13e60*/  IMAD.U32 R7, RZ, RZ, UR40 ;  /* 0x00000028ff077e24 */ /* 0x000fd0000f8e00ff */
[----:B------:R-:W-:Y:S02]  /*13e70*/  @!P1 IADD3 R6, P5, P6, R6, UR39, R2 ;  /* 0x0000002706069c10 */ /* 0x000fe4000febe002 */
[----:B------:R-:W-:Y:S02]  /*13e80*/  @P1 LOP3.LUT R22, R22, 0x20, RZ, 0xfc, !PT ;  /* 0x0000002016161812 */ /* 0x000fe400078efcff */
[----:B------:R-:W-:Y:S02]  /*13e90*/  @!P1 IADD3.X R7, R7, UR38, R3, P5, P6 ;  /* 0x0000002607079c10 */ /* 0x000fe4000afec403 */
[C---:B------:R-:W-:Y:S01]  /*13ea0*/  ISETP.LT.OR P1, PT, R0.reuse, 0x71, !P4 ;  /* 0x000000710000780c */ /* 0x040fe20006721670 */
[----:B------:R-:W-:Y:S01]  /*13eb0*/  IMAD.U32 R200, RZ, RZ, UR41 ;  /* 0x00000029ffc87e24 */ /* 0x000fe2000f8e00ff */
[----:B------:R-:W-:Y:S01]  /*13ec0*/  ISETP.LT.OR P2, PT, R0, 0x2a, !P4 ;  /* 0x0000002a0000780c */ /* 0x000fe20006741670 */
[----:B------:R-:W-:Y:S01]  /*13ed0*/  IMAD.U32 R190, RZ, RZ, UR40 ;  /* 0x00000028ffbe7e24 */ /* 0x000fe2000f8e00ff */
[----:B------:R-:W-:-:S09]  /*13ee0*/  LOP3.LUT R22, R22, 0xfffffff7, RZ, 0xc0, !PT ;  /* 0xfffffff716167812 */ /* 0x000fd200078ec0ff */
[----:B------:R-:W-:Y:S02]  /*13ef0*/  @!P1 IADD3 R200, P5, P6, R200, UR39, R2 ;  /* 0x00000027c8c89c10 */ /* 0x000fe4000febe002 */
[----:B------:R-:W-:Y:S02]  /*13f00*/  @P1 LOP3.LUT R22, R22, 0x8, RZ, 0xfc, !PT ;  /* 0x0000000816161812 */ /* 0x000fe400078efcff */
[----:B------:R-:W-:Y:S02]  /*13f10*/  @!P1 IADD3.X R201, R190, UR38, R3, P5, P6 ;  /* 0x00000026bec99c10 */ /* 0x000fe4000afec403 */
[----:B------:R-:W-:Y:S01]  /*13f20*/  ISETP.LT.OR P1, PT, R0, 0x72, !P4 ;  /* 0x000000720000780c */ /* 0x000fe20006721670 */
[----:B------:R-:W-:Y:S02]  /*13f30*/  @!P2 IMAD R191, R191, R17, RZ ;  /* 0x00000011bfbfa224 */ /* 0x000fe400078e02ff */
[----:B------:R-:W-:-:S03]  /*13f40*/  IMAD.U32 R190, RZ, RZ, UR41 ;  /* 0x00000029ffbe7e24 */ /* 0x000fc6000f8e00ff */
[----:B------:R0:W-:Y:S07]  /*13f50*/  @!P2 STG.E.U8 desc[UR50][R44.64+0x29], R191 ;  /* 0x000029bf2c00a986 */ /* 0x0001ee000c101132 */
[----:B------:R-:W-:Y:S01]  /*13f60*/  @!P1 IADD3 R190, P5, P6, R190, UR39, R2 ;  /* 0x00000027bebe9c10 */ /* 0x000fe2000febe002 */
[----:B0-----:R-:W-:Y:S01]  /*13f70*/  IMAD.U32 R191, RZ, RZ, UR40 ;  /* 0x00000028ffbf7e24 */ /* 0x001fe2000f8e00ff */
[----:B------:R-:W-:Y:S01]  /*13f80*/  LOP3.LUT R22, R22, 0xfffffffd, RZ, 0xc0, !PT ;  /* 0xfffffffd16167812 */ /* 0x000fe200078ec0ff */
[----:B------:R-:W-:Y:S01]  /*13f90*/  IMAD.U32 R202, RZ, RZ, UR41 ;  /* 0x00000029ffca7e24 */ /* 0x000fe2000f8e00ff */
[----:B------:R-:W-:Y:S01]  /*13fa0*/  LOP3.LUT R19, R19, 0xefffffff, RZ, 0xc0, !PT ;  /* 0xefffffff13137812 */ /* 0x000fe200078ec0ff */
[----:B------:R-:W-:Y:S01]  /*13fb0*/  IMAD.U32 R204, RZ, RZ, UR41 ;  /* 0x00000029ffcc7e24 */ /* 0x000fe2000f8e00ff */
[----:B------:R-:W-:Y:S01]  /*13fc0*/  @!P1 IADD3.X R191, R191, UR38, R3, P5, P6 ;  /* 0x00000026bfbf9c10 */ /* 0x000fe2000afec403 */
[----:B------:R-:W-:Y:S01]  /*13fd0*/  IMAD.U32 R206, RZ, RZ, UR41 ;  /* 0x00000029ffce7e24 */ /* 0x000fe2000f8e00ff */
[----:B------:R-:W-:Y:S01]  /*13fe0*/  ISETP.LT.OR P5, PT, R0, 0x31, !P3 ;  /* 0x000000310000780c */ /* 0x000fe20005fa1670 */
[----:B------:R-:W-:Y:S01]  /*13ff0*/  IMAD.U32 R208, RZ, RZ, UR41 ;  /* 0x00000029ffd07e24 */ /* 0x000fe2000f8e00ff */
[----:B------:R-:W-:Y:S01]  /*14000*/  @P1 LOP3.LUT R22, R22, 0x2, RZ, 0xfc, !PT ;  /* 0x0000000216161812 */ /* 0x000fe200078efcff */
[----:B------:R-:W-:Y:S01]  /*14010*/  IMAD.U32 R210, RZ, RZ, UR41 ;  /* 0x00000029ffd27e24 */ /* 0x000fe2000f8e00ff */
[----:B------:R-:W2:Y:S09]  /*14020*/  LDL.LU.64 R44, [R1+0xf8] ;  /* 0x0000f800012c7983 */ /* 0x000eb20000300a00 */
[----:B------:R-:W-:-:S05]  /*14030*/  @!P5 IMAD R192, R192, R17, RZ ;  /* 0x00000011c0c0d224 */ /* 0x000fca00078e02ff */
[----:B------:R0:W-:Y:S01]  /*14040*/  @!P5 STG.E.U8 desc[UR50][R4.64+0x30], R192 ;  /* 0x000030c00400d986 */ /* 0x0001e2000c101132 */
[C---:B------:R-:W-:Y:S02]  /*14050*/  ISETP.LT.OR P5, PT, R0.reuse, 0x32, !P3 ;  /* 0x000000320000780c */ /* 0x040fe40005fa1670 */
[C---:B------:R-:W-:Y:S02]  /*14060*/  ISETP.LT.OR P1, PT, R0.reuse, 0x79, !P4 ;  /* 0x000000790000780c */ /* 0x040fe40006721670 */
[----:B------:R-:W-:-:S09]  /*14070*/  ISETP.LT.OR P2, PT, R0, 0x31, !P4 ;  /* 0x000000310000780c */ /* 0x000fd20006741670 */
[----:B------:R-:W-:Y:S02]  /*14080*/  @!P5 IMAD R193, R193, R17, RZ ;  /* 0x00000011c1c1d224 */ /* 0x000fe400078e02ff */
[----:B0-----:R-:W-:-:S03]  /*14090*/  IMAD.U32 R192, RZ, RZ, UR40 ;  /* 0x00000028ffc07e24 */ /* 0x001fc6000f8e00ff */
[----:B------:R0:W-:Y:S01]  /*140a0*/  @!P5 STG.E.U8 desc[UR50][R4.64+0x31], R193 ;  /* 0x000031c10400d986 */ /* 0x0001e2000c101132 */
[----:B------:R-:W-:Y:S02]  /*140b0*/  @!P1 IADD3 R202, P5, P6, R202, UR39, R2 ;  /* 0x00000027caca9c10 */ /* 0x000fe4000febe002 */
[----:B------:R-:W-:Y:S02]  /*140c0*/  @P1 LOP3.LUT R19, R19, 0x10000000, RZ, 0xfc, !PT ;  /* 0x1000000013131812 */ /* 0x000fe400078efcff */
[----:B------:R-:W-:Y:S02]  /*140d0*/  @!P1 IADD3.X R203, R192, UR38, R3, P5, P6 ;  /* 0x00000026c0cb9c10 */ /* 0x000fe4000afec403 */
[----:B------:R-:W-:Y:S01]  /*140e0*/  ISETP.LT.OR P1, PT, R0, 0x32, !P4 ;  /* 0x000000320000780c */ /* 0x000fe20006721670 */
[----:B------:R-:W-:-:S05]  /*140f0*/  @!P2 IMAD R194, R194, R17, RZ ;  /* 0x00000011c2c2a224 */ /* 0x000fca00078e02ff */
[----:B------:R1:W-:Y:S01]  /*14100*/  @!P2 STG.E.U8 desc[UR50][R46.64+0x30], R194 ;  /* 0x000030c22e00a986 */ /* 0x0003e2000c101132 */
[----:B------:R-:W-:-:S06]  /*14110*/  ISETP.LT.OR P2, PT, R0, 0x7a, !P4 ;  /* 0x0000007a0000780c */ /* 0x000fcc0006741670 */
[----:B------:R-:W-:-:S05]  /*14120*/  @!P1 IMAD R195, R195, R17, RZ ;  /* 0x00000011c3c39224 */ /* 0x000fca00078e02ff */
[----:B------:R3:W-:Y:S01]  /*14130*/  @!P1 STG.E.U8 desc[UR50][R48.64+0x31], R195 ;  /* 0x000031c330009986 */ /* 0x0007e2000c101132 */
[----:B------:R-:W-:Y:S01]  /*14140*/  ISETP.LT.OR P1, PT, R0, 0x61, !P0 ;  /* 0x000000610000780c */ /* 0x000fe20004721670 */
[----:B------:R-:W-:Y:S01]  /*14150*/  IMAD.U32 R192, RZ, RZ, UR41 ;  /* 0x00000029ffc07e24 */ /* 0x000fe2000f8e00ff */
[----:B------:R-:W-:Y:S01]  /*14160*/  LOP3.LUT R19, R19, 0xfbffffff, RZ, 0xc0, !PT ;  /* 0xfbffffff13137812 */ /* 0x000fe200078ec0ff */
[----:B0-----:R-:W-:Y:S01]  /*14170*/  IMAD.U32 R193, RZ, RZ, UR40 ;  /* 0x00000028ffc17e24 */ /* 0x001fe2000f8e00ff */
[----:B-1----:R-:W4:Y:S02]  /*14180*/  LDL.LU.64 R46, [R1+0xf0] ;  /* 0x0000f000012e7983 */ /* 0x002f240000300a00 */
[--C-:B------:R-:W-:Y:S02]  /*14190*/  @!P2 IADD3 R192, P5, P6, R192, UR39, R2.reuse ;  /* 0x00000027c0c0ac10 */ /* 0x100fe4000febe002 */
[----:B------:R-:W-:Y:S01]  /*141a0*/  @P2 LOP3.LUT R19, R19, 0x4000000, RZ, 0xfc, !PT ;  /* 0x0400000013132812 */ /* 0x000fe200078efcff */
[----:B------:R-:W-:Y:S01]  /*141b0*/  IMAD.U32 R194, RZ, RZ, UR40 ;  /* 0x00000028ffc27e24 */ /* 0x000fe2000f8e00ff */
[--C-:B------:R-:W-:Y:S01]  /*141c0*/  @!P2 IADD3.X R193, R193, UR38, R3.reuse, P5, P6 ;  /* 0x00000026c1c1ac10 */ /* 0x100fe2000afec403 */
[----:B---3--:R-:W-:Y:S01]  /*141d0*/  IMAD.U32 R195, RZ, RZ, UR40 ;  /* 0x00000028ffc37e24 */ /* 0x008fe2000f8e00ff */
[----:B------:R-:W-:Y:S01]  /*141e0*/  LOP3.LUT R19, R19, 0xfeffffff, RZ, 0xc0, !PT ;  /* 0xfeffffff13137812 */ /* 0x000fe200078ec0ff */
[----:B------:R-:W-:Y:S01]  /*141f0*/  IMAD.U32 R212, RZ, RZ, UR41 ;  /* 0x00000029ffd47e24 */ /* 0x000fe2000f8e00ff */
[----:B------:R-:W-:Y:S01]  /*14200*/  @!P1 IADD3 R204, P5, P6, R204, UR43, R2 ;  /* 0x0000002bcccc9c10 */ /* 0x000fe2000febe002 */
[----:B------:R-:W-:Y:S01]  /*14210*/  IMAD.U32 R214, RZ, RZ, UR41 ;  /* 0x00000029ffd67e24 */ /* 0x000fe2000f8e00ff */
[----:B------:R-:W-:Y:S01]  /*14220*/  @P1 LOP3.LUT R19, R19, 0x1000000, RZ, 0xfc, !PT ;  /* 0x0100000013131812 */ /* 0x000fe200078efcff */
[----:B------:R-:W3:Y:S01]  /*14230*/  LDL.LU.64 R48, [R1+0xe8] ;  /* 0x0000e80001307983 */ /* 0x000ee20000300a00 */
[----:B------:R-:W-:-:S02]  /*14240*/  @!P1 IADD3.X R205, R194, UR42, R3, P5, P6 ;  /* 0x0000002ac2cd9c10 */ /* 0x000fc4000afec403 */
[----:B------:R-:W-:Y:S01]  /*14250*/  ISETP.LT.OR P1, PT, R0, 0x62, !P0 ;  /* 0x000000620000780c */ /* 0x000fe20004721670 */
[----:B------:R-:W-:-:S12]  /*14260*/  IMAD.U32 R194, RZ, RZ, UR41 ;  /* 0x00000029ffc27e24 */ /* 0x000fd8000f8e00ff */
[----:B------:R-:W-:-:S04]  /*14270*/  @!P1 IADD3 R194, P5, P6, R194, UR43, R2 ;  /* 0x0000002bc2c29c10 */ /* 0x000fc8000febe002 */
[----:B------:R-:W-:Y:S02]  /*14280*/  @!P1 IADD3.X R195, R195, UR42, R3, P5, P6 ;  /* 0x0000002ac3c39c10 */ /* 0x000fe4000afec403 */
[----:B------:R-:W-:Y:S02]  /*14290*/  ISETP.LT.OR P5, PT, R0, 0x39, !P3 ;  /* 0x000000390000780c */ /* 0x000fe40005fa1670 */
[----:B------:R-:W-:-:S04]  /*142a0*/  LOP3.LUT R19, R19, 0xffdfffff, RZ, 0xc0, !PT ;  /* 0xffdfffff13137812 */ /* 0x000fc800078ec0ff */
[----:B------:R-:W-:-:S07]  /*142b0*/  @P1 LOP3.LUT R19, R19, 0x200000, RZ, 0xfc, !PT ;  /* 0x0020000013131812 */ /* 0x000fce00078efcff */
[----:B------:R-:W-:Y:S01]  /*142c0*/  @!P5 IMAD R196, R196, R17, RZ ;  /* 0x00000011c4c4d224 */ /* 0x000fe200078e02ff */
[----:B------:R-:W-:-:S04]  /*142d0*/  ISETP.LT.OR P1, PT, R0, 0x39, !P4 ;  /* 0x000000390000780c */ /* 0x000fc80006721670 */
[----:B------:R0:W-:Y:S01]  /*142e0*/  @!P5 STG.E.U8 desc[UR50][R4.64+0x38], R196 ;  /* 0x000038c40400d986 */ /* 0x0001e2000c101132 */
[----:B------:R-:W-:Y:S02]  /*142f0*/  ISETP.LT.OR P5, PT, R0, 0x3a, !P3 ;  /* 0x0000003a0000780c */ /* 0x000fe40005fa1670 */
[C---:B------:R-:W-:Y:S02]  /*14300*/  LOP3.LUT P2, RZ, R22.reuse, 0x2000000, RZ, 0xc0, !PT ;  /* 0x0200000016ff7812 */ /* 0x040fe4000784c0ff */
[----:B------:R-:W-:-:S04]  /*14310*/  LOP3.LUT R22, R22, 0xfeffffff, RZ, 0xc0, !PT ;  /* 0xfeffffff16167812 */ /* 0x000fc800078ec0ff */
[----:B------:R-:W-:Y:S01]  /*14320*/  @!P1 IMAD R198, R198, R17, RZ ;  /* 0x00000011c6c69224 */ /* 0x000fe200078e02ff */
[----:B------:R-:W-:-:S04]  /*14330*/  @P3 LOP3.LUT R22, R22, 0x1000000, RZ, 0xfc, !PT ;  /* 0x0100000016163812 */ /* 0x000fc800078efcff */
[----:B------:R-:W-:Y:S01]  /*14340*/  @!P5 IMAD R197, R197, R17, RZ ;  /* 0x00000011c5c5d224 */ /* 0x000fe200078e02ff */
[----:B------:R-:W-:-:S04]  /*14350*/  ISETP.LT.OR P3, PT, R0, 0x69, !P0 ;  /* 0x000000690000780c */ /* 0x000fc80004761670 */
[----:B------:R1:W-:Y:S04]  /*14360*/  @!P5 STG.E.U8 desc[UR50][R4.64+0x39], R197 ;  /* 0x000039c50400d986 */ /* 0x0003e8000c101132 */
[----:B------:R5:W-:Y:S01]  /*14370*/  @!P1 STG.E.U8 desc[UR50][R50.64+0x38], R198 ;  /* 0x000038c632009986 */ /* 0x000be2000c101132 */
[----:B------:R-:W-:Y:S01]  /*14380*/  ISETP.LT.OR P1, PT, R0, 0x3a, !P4 ;  /* 0x0000003a0000780c */ /* 0x000fe20006721670 */
[----:B0-----:R-:W-:Y:S01]  /*14390*/  IMAD.U32 R196, RZ, RZ, UR40 ;  /* 0x00000028ffc47e24 */ /* 0x001fe2000f8e00ff */
[----:B------:R-:W-:Y:S02]  /*143a0*/  LOP3.LUT R19, R19, 0xfffbffff, RZ, 0xc0, !PT ;  /* 0xfffbffff13137812 */ /* 0x000fe400078ec0ff */
[----:B------:R-:W-:Y:S02]  /*143b0*/  @!P3 IADD3 R206, P5, P6, R206, UR43, R2 ;  /* 0x0000002bcecebc10 */ /* 0x000fe4000febe002 */
[----:B------:R-:W-:-:S02]  /*143c0*/  @P3 LOP3.LUT R19, R19, 0x40000, RZ, 0xfc, !PT ;  /* 0x0004000013133812 */ /* 0x000fc400078efcff */
[----:B------:R-:W-:Y:S02]  /*143d0*/  @!P3 IADD3.X R207, R196, UR42, R3, P5, P6 ;  /* 0x0000002ac4cfbc10 */ /* 0x000fe4000afec403 */
[----:B------:R-:W-:Y:S01]  /*143e0*/  ISETP.LT.OR P3, PT, R0, 0x6a, !P0 ;  /* 0x0000006a0000780c */ /* 0x000fe20004761670 */
[----:B-1----:R-:W-:Y:S01]  /*143f0*/  IMAD.U32 R197, RZ, RZ, UR40 ;  /* 0x00000028ffc57e24 */ /* 0x002fe2000f8e00ff */
[----:B------:R-:W-:Y:S01]  /*14400*/  LOP3.LUT R22, R22, 0xfffffffb, RZ, 0xc0, !PT ;  /* 0xfffffffb16167812 */ /* 0x000fe200078ec0ff */
[----:B------:R-:W-:Y:S01]  /*14410*/  @!P1 IMAD R199, R199, R17, RZ ;  /* 0x00000011c7c79224 */ /* 0x000fe200078e02ff */
[----:B-----5:R-:W5:Y:S04]  /*14420*/  LDL.LU.64 R50, [R1+0xe0] ;  /* 0x0000e00001327983 */ /* 0x020f680000300a00 */
[----:B------:R0:W-:Y:S01]  /*14430*/  @!P1 STG.E.U8 desc[UR50][R52.64+0x39], R199 ;  /* 0x000039c734009986 */ /* 0x0001e2000c101132 */
[----:B------:R-:W-:Y:S01]  /*14440*/  ISETP.LT.OR P1, PT, R0, 0x71, !P0 ;  /* 0x000000710000780c */ /* 0x000fe20004721670 */
[----:B------:R-:W-:Y:S01]  /*14450*/  IMAD.U32 R196, RZ, RZ, UR41 ;  /* 0x00000029ffc47e24 */ /* 0x000fe2000f8e00ff */
[----:B------:R-:W-:-:S04]  /*14460*/  LOP3.LUT R19, R19, 0xfffffbff, RZ, 0xc0, !PT ;  /* 0xfffffbff13137812 */ /* 0x000fc800078ec0ff */
[--C-:B------:R-:W-:Y:S02]  /*14470*/  @!P3 IADD3 R196, P5, P6, R196, UR43, R2.reuse ;  /* 0x0000002bc4c4bc10 */ /* 0x100fe4000febe002 */
[----:B------:R-:W-:Y:S01]  /*14480*/  @P3 LOP3.LUT R19, R19, 0x400, RZ, 0xfc, !PT ;  /* 0x0000040013133812 */ /* 0x000fe200078efcff */
[----:B------:R-:W-:Y:S01]  /*14490*/  IMAD.U32 R198, RZ, RZ, UR40 ;  /* 0x00000028ffc67e24 */ /* 0x000fe2000f8e00ff */
[----:B------:R-:W-:Y:S01]  /*144a0*/  @!P3 IADD3.X R197, R197, UR42, R3, P5, P6 ;  /* 0x0000002ac5c5bc10 */ /* 0x000fe2000afec403 */
[----:B0-----:R-:W-:Y:S01]  /*144b0*/  IMAD.U32 R199, RZ, RZ, UR40 ;  /* 0x00000028ffc77e24 */ /* 0x001fe2000f8e00ff */
[----:B------:R-:W-:Y:S01]  /*144c0*/  LOP3.LUT R19, R19, 0xffffff7f, RZ, 0xc0, !PT ;  /* 0xffffff7f13137812 */ /* 0x000fe200078ec0ff */
[----:B------:R-:W5:Y:S01]  /*144d0*/  LDL.LU.64 R52, [R1+0xd8] ;  /* 0x0000d80001347983 */ /* 0x000f620000300a00 */
[----:B------:R-:W-:Y:S02]  /*144e0*/  @!P1 IADD3 R208, P5, P6, R208, UR43, R2 ;  /* 0x0000002bd0d09c10 */ /* 0x000fe4000febe002 */
[----:B------:R-:W-:-:S02]  /*144f0*/  @P1 LOP3.LUT R19, R19, 0x80, RZ, 0xfc, !PT ;  /* 0x0000008013131812 */ /* 0x000fc400078efcff */
[----:B------:R-:W-:Y:S02]  /*14500*/  @!P1 IADD3.X R209, R198, UR42, R3, P5, P6 ;  /* 0x0000002ac6d19c10 */ /* 0x000fe4000afec403 */
        /* <DEDUP_REMOVED lines=10> */
[C---:B------:R-:W-:Y:S02]  /*145b0*/  ISETP.LT.OR P5, PT, R0.reuse, 0x22, !P2 ;  /* 0x000000220000780c */ /* 0x040fe400057a1670 */
[----:B------:R-:W-:-:S06]  /*145c0*/  ISETP.LT.OR P3, PT, R0, 0x79, !P0 ;  /* 0x000000790000780c */ /* 0x000fcc0004761670 */
[----:B------:R-:W-:-:S05]  /*145d0*/  @!P1 IMAD R170, R170, R17, RZ ;  /* 0x00000011aaaa9224 */ /* 0x000fca00078e02ff */
[----:B------:R-:W-:-:S05]  /*145e0*/  @!P5 IMAD R169, R169, R17, RZ ;  /* 0x00000011a9a9d224 */ /* 0x000fca00078e02ff */
        /* <DEDUP_REMOVED lines=8> */
[----:B------:R-:W-:-:S03]  /*14670*/  ISETP.LT.OR P3, PT, R0, 0x7a, !P0 ;  /* 0x0000007a0000780c */ /* 0x000fc60004761670 */
[----:B------:R-:W-:-:S05]  /*14680*/  @!P1 IMAD R171, R171, R17, RZ ;  /* 0x00000011abab9224 */ /* 0x000fca00078e02ff */
[----:B------:R0:W-:Y:S01]  /*14690*/  @!P1 STG.E.U8 desc[UR50][R218.64+0x21], R171 ;  /* 0x000021abda009986 */ /* 0x0001e2000c101132 */
[----:B------:R-:W-:Y:S01]  /*146a0*/  ISETP.LT.OR P1, PT, R0, 0x81, !P4 ;  /* 0x000000810000780c */ /* 0x000fe20006721670 */
[----:B------:R-:W-:Y:S02]  /*146b0*/  IMAD.U32 R168, RZ, RZ, UR41 ;  /* 0x00000029ffa87e24 */ /* 0x000fe4000f8e00ff */
[----:B-1----:R-:W-:-:S03]  /*146c0*/  IMAD.U32 R169, RZ, RZ, UR40 ;  /* 0x00000028ffa97e24 */ /* 0x002fc6000f8e00ff */
[----:B------:R-:W-:Y:S01]  /*146d0*/  @!P3 IADD3 R168, P5, P6, R168, UR43, R2 ;  /* 0x0000002ba8a8bc10 */ /* 0x000fe2000febe002 */
[----:B------:R-:W-:-:S03]  /*146e0*/  IMAD.U32 R170, RZ, RZ, UR40 ;  /* 0x00000028ffaa7e24 */ /* 0x000fc6000f8e00ff */
[----:B------:R-:W-:-:S03]  /*146f0*/  @!P3 IADD3.X R169, R169, UR42, R3, P5, P6 ;  /* 0x0000002aa9a9bc10 */ /* 0x000fc6000afec403 */
[----:B------:R-:W-:Y:S02]  /*14700*/  @!P1 IADD3 R212, P5, P6, R212, UR39, R2 ;  /* 0x00000027d4d49c10 */ /* 0x000fe4000febe002 */
[----:B------:R-:W-:Y:S02]  /*14710*/  @P1 LOP3.LUT R22, R22, 0x4, RZ, 0xfc, !PT ;  /* 0x0000000416161812 */ /* 0x000fe400078efcff */
[----:B------:R-:W-:Y:S02]  /*14720*/  @!P1 IADD3.X R213, R170, UR38, R3, P5, P6 ;  /* 0x00000026aad59c10 */ /* 0x000fe4000afec403 */
[----:B------:R-:W-:Y:S01]  /*14730*/  ISETP.LT.OR P1, PT, R0, 0x82, !P4 ;  /* 0x000000820000780c */ /* 0x000fe20006721670 */
[----:B------:R-:W-:Y:S02]  /*14740*/  IMAD.U32 R170, RZ, RZ, UR41 ;  /* 0x00000029ffaa7e24 */ /* 0x000fe4000f8e00ff */
[----:B0-----:R-:W-:-:S10]  /*14750*/  IMAD.U32 R171, RZ, RZ, UR40 ;  /* 0x00000028ffab7e24 */ /* 0x001fd4000f8e00ff */
        /* <DEDUP_REMOVED lines=9> */
[----:B------:R-:W-:-:S04]  /*147f0*/  LOP3.LUT R19, R19, 0xfffffff7, RZ, 0xc0, !PT ;  /* 0xfffffff713137812 */ /* 0x000fc800078ec0ff */
[----:B------:R-:W-:Y:S02]  /*14800*/  @P3 LOP3.LUT R19, R19, 0x8, RZ, 0xfc, !PT ;  /* 0x0000000813133812 */ /* 0x000fe400078efcff */
[----:B------:R-:W-:Y:S01]  /*14810*/  @!P1 IMAD R174, R174, R17, RZ ;  /* 0x00000011aeae9224 */ /* 0x000fe200078e02ff */
[----:B------:R-:W-:-:S04]  /*14820*/  ISETP.LT.OR P3, PT, R0, 0x89, !P4 ;  /* 0x000000890000780c */ /* 0x000fc80006761670 */
        /* <DEDUP_REMOVED lines=11> */
[----:B--2---:R-:W2:Y:S01]  /*148e0*/  LDL.LU.64 R54, [R1+0xd0] ;  /* 0x0000d00001367983 */ /* 0x004ea20000300a00 */
[----:B------:R-:W-:-:S05]  /*148f0*/  @!P1 IMAD R175, R175, R17, RZ ;  /* 0x00000011afaf9224 */ /* 0x000fca00078e02ff */
[----:B------:R0:W-:Y:S01]  /*14900*/  @!P1 STG.E.U8 desc[UR50][R220.64+0x29], R175 ;  /* 0x000029afdc009986 */ /* 0x0001e2000c101132 */
[----:B------:R-:W-:Y:S01]  /*14910*/  ISETP.LT.OR P1, PT, R0, 0x91, !P4 ;  /* 0x000000910000780c */ /* 0x000fe20006721670 */
[----:B------:R-:W-:Y:S01]  /*14920*/  IMAD.U32 R172, RZ, RZ, UR41 ;  /* 0x00000029ffac7e24 */ /* 0x000fe2000f8e00ff */
[----:B------:R-:W-:Y:S01]  /*14930*/  LOP3.LUT R19, R19, 0xfffdffff, RZ, 0xc0, !PT ;  /* 0xfffdffff13137812 */ /* 0x000fe200078ec0ff */
[----:B------:R-:W-:-:S03]  /*14940*/  IMAD.U32 R216, RZ, RZ, UR41 ;  /* 0x00000029ffd87e24 */ /* 0x000fc6000f8e00ff */
[--C-:B------:R-:W-:Y:S02]  /*14950*/  @!P3 IADD3 R172, P5, P6, R172, UR39, R2.reuse ;  /* 0x00000027acacbc10 */ /* 0x100fe4000febe002 */
[----:B------:R-:W-:Y:S01]  /*14960*/  @P3 LOP3.LUT R19, R19, 0x20000, RZ, 0xfc, !PT ;  /* 0x0002000013133812 */ /* 0x000fe200078efcff */
[----:B------:R-:W-:Y:S01]  /*14970*/  IMAD.U32 R174, RZ, RZ, UR40 ;  /* 0x00000028ffae7e24 */ /* 0x000fe2000f8e00ff */
[----:B------:R-:W-:Y:S02]  /*14980*/  @!P3 IADD3.X R173, R173, UR38, R3, P5, P6 ;  /* 0x00000026adadbc10 */ /* 0x000fe4000afec403 */
[----:B------:R-:W-:Y:S02]  /*14990*/  LOP3.LUT R19, R19, 0xfffeffff, RZ, 0xc0, !PT ;  /* 0xfffeffff13137812 */ /* 0x000fe400078ec0ff */
[----:B------:R-:W-:Y:S02]  /*149a0*/  @!P1 IADD3 R216, P5, P6, R216, UR39, R2 ;  /* 0x00000027d8d89c10 */ /* 0x000fe4000febe002 */
[----:B------:R-:W-:-:S02]  /*149b0*/  @P1 LOP3.LUT R19, R19, 0x10000, RZ, 0xfc, !PT ;  /* 0x0001000013131812 */ /* 0x000fc400078efcff */
        /* <DEDUP_REMOVED lines=19> */
[----:B------:R-:W-:Y:S02]  /*14af0*/  IMAD.U32 R218, RZ, RZ, UR41 ;  /* 0x00000029ffda7e24 */ /* 0x000fe4000f8e00ff */
[----:B0-----:R-:W-:-:S03]  /*14b00*/  IMAD.U32 R176, RZ, RZ, UR40 ;  /* 0x00000028ffb07e24 */ /* 0x001fc6000f8e00ff */
[----:B------:R-:W-:-:S04]  /*14b10*/  @!P3 IADD3 R218, P5, P6, R218, UR39, R2 ;  /* 0x00000027dadabc10 */ /* 0x000fc8000febe002 */
[----:B------:R-:W-:Y:S02]  /*14b20*/  @!P3 IADD3.X R219, R176, UR38, R3, P5, P6 ;  /* 0x00000026b0dbbc10 */ /* 0x000fe4000afec403 */
[----:B------:R-:W-:Y:S01]  /*14b30*/  ISETP.LT.OR P6, PT, R0, 0x9a, !P4 ;  /* 0x0000009a0000780c */ /* 0x000fe200067c1670 */
[----:B------:R-:W-:Y:S01]  /*14b40*/  @!P1 IMAD R179, R179, R17, RZ ;  /* 0x00000011b3b39224 */ /* 0x000fe200078e02ff */
[----:B------:R-:W-:-:S04]  /*14b50*/  LOP3.LUT R19, R19, 0xffffbfff, RZ, 0xc0, !PT ;  /* 0xffffbfff13137812 */ /* 0x000fc800078ec0ff */
[----:B------:R0:W-:Y:S01]  /*14b60*/  @!P1 STG.E.U8 desc[UR50][R24.64+0x31], R179 ;  /* 0x000031b318009986 */ /* 0x0001e2000c101132 */
[----:B------:R-:W-:Y:S02]  /*14b70*/  ISETP.LT.OR P1, PT, R0, 0x81, !P0 ;  /* 0x000000810000780c */ /* 0x000fe40004721670 */
[----:B------:R-:W-:Y:S01]  /*14b80*/  @P3 LOP3.LUT R19, R19, 0x4000, RZ, 0xfc, !PT ;  /* 0x0000400013133812 */ /* 0x000fe200078efcff */
[----:B------:R-:W-:-:S03]  /*14b90*/  IMAD.U32 R176, RZ, RZ, UR41 ;  /* 0x00000029ffb07e24 */ /* 0x000fc6000f8e00ff */
[----:B------:R-:W-:Y:S01]  /*14ba0*/  LOP3.LUT R19, R19, 0xffffdfff, RZ, 0xc0, !PT ;  /* 0xffffdfff13137812 */ /* 0x000fe200078ec0ff */
[----:B-1----:R-:W-:Y:S01]  /*14bb0*/  IMAD.U32 R177, RZ, RZ, UR40 ;  /* 0x00000028ffb17e24 */ /* 0x002fe2000f8e00ff */
[--C-:B------:R-:W-:Y:S01]  /*14bc0*/  @!P6 IADD3 R176, P4, P5, R176, UR39, R2.reuse ;  /* 0x00000027b0b0ec10 */ /* 0x100fe2000fd9e002 */
[----:B------:R-:W-:Y:S01]  /*14bd0*/  IMAD.U32 R220, RZ, RZ, UR41 ;  /* 0x00000029ffdc7e24 */ /* 0x000fe2000f8e00ff */
[----:B------:R-:W-:Y:S01]  /*14be0*/  @P6 LOP3.LUT R19, R19, 0x2000, RZ, 0xfc, !PT ;  /* 0x0000200013136812 */ /* 0x000fe200078efcff */
[----:B----4-:R-:W-:Y:S01]  /*14bf0*/  IMAD.U32 R178, RZ, RZ, UR40 ;  /* 0x00000028ffb27e24 */ /* 0x010fe2000f8e00ff */
[----:B------:R-:W-:Y:S01]  /*14c00*/  @!P6 IADD3.X R177, R177, UR38, R3, P4, P5 ;  /* 0x00000026b1b1ec10 */ /* 0x000fe2000a7ea403 */
[----:B0-----:R-:W-:Y:S01]  /*14c10*/  IMAD.U32 R179, RZ, RZ, UR40 ;  /* 0x00000028ffb37e24 */ /* 0x001fe2000f8e00ff */
[----:B------:R-:W-:Y:S01]  /*14c20*/  LOP3.LUT R19, R19, 0xffffefff, RZ, 0xc0, !PT ;  /* 0xffffefff13137812 */ /* 0x000fe200078ec0ff */
[----:B------:R-:W-:Y:S01]  /*14c30*/  IMAD.U32 R222, RZ, RZ, UR41 ;  /* 0x00000029ffde7e24 */ /* 0x000fe2000f8e00ff */
[----:B------:R-:W-:Y:S01]  /*14c40*/  @!P1 IADD3 R220, P4, P5, R220, UR43, R2 ;  /* 0x0000002bdcdc9c10 */ /* 0x000fe2000fd9e002 */
[----:B------:R-:W4:Y:S01]  /*14c50*/  LDL.LU.64 R24, [R1+0xc8] ;  /* 0x0000c80001187983 */ /* 0x000f220000300a00 */
        /* <DEDUP_REMOVED lines=26> */
[----:B------:R-:W-:Y:S01]  /*14e00*/  LOP3.LUT P3, RZ, R22, 0x1000000, RZ, 0xc0, !PT ;  /* 0x0100000016ff7812 */ /* 0x000fe2000786c0ff */
[----:B------:R-:W-:Y:S01]  /*14e10*/  @!P1 IMAD R183, R183, R17, RZ ;  /* 0x00000011b7b79224 */ /* 0x000fe200078e02ff */
[----:B---3--:R-:W3:Y:S04]  /*14e20*/  LDL.LU.64 R26, [R1+0xc0] ;  /* 0x0000c000011a7983 */ /* 0x008ee80000300a00 */
[----:B------:R0:W-:Y:S01]  /*14e30*/  @!P1 STG.E.U8 desc[UR50][R224.64+0x39], R183 ;  /* 0x000039b7e0009986 */ /* 0x0001e2000c101132 */
[----:B------:R-:W-:Y:S01]  /*14e40*/  ISETP.LT.OR P1, PT, R0, 0x91, !P0 ;  /* 0x000000910000780c */ /* 0x000fe20004721670 */
[----:B------:R-:W-:Y:S01]  /*14e50*/  IMAD.U32 R180, RZ, RZ, UR41 ;  /* 0x00000029ffb47e24 */ /* 0x000fe2000f8e00ff */
[----:B------:R-:W-:Y:S01]  /*14e60*/  LOP3.LUT R19, R19, 0xffffffef, RZ, 0xc0, !PT ;  /* 0xffffffef13137812 */ /* 0x000fe200078ec0ff */
[----:B------:R-:W-:-:S03]  /*14e70*/  IMAD.U32 R182, RZ, RZ, UR41 ;  /* 0x00000029ffb67e24 */ /* 0x000fc6000f8e00ff */
[--C-:B------:R-:W-:Y:S02]  /*14e80*/  @!P6 IADD3 R180, P4, P5, R180, UR43, R2.reuse ;  /* 0x0000002bb4b4ec10 */ /* 0x100fe4000fd9e002 */
[----:B------:R-:W-:Y:S02]  /*14e90*/  @P6 LOP3.LUT R19, R19, 0x10, RZ, 0xfc, !PT ;  /* 0x0000001013136812 */ /* 0x000fe400078efcff */
[----:B------:R-:W-:Y:S01]  /*14ea0*/  @!P6 IADD3.X R181, R181, UR42, R3, P4, P5 ;  /* 0x0000002ab5b5ec10 */ /* 0x000fe2000a7ea403 */
[----:B0-----:R-:W-:Y:S01]  /*14eb0*/  IMAD.U32 R183, RZ, RZ, UR40 ;  /* 0x00000028ffb77e24 */ /* 0x001fe2000f8e00ff */
[----:B------:R-:W-:Y:S02]  /*14ec0*/  ISETP.GE.AND P6, PT, R23, 0x1, PT ;  /* 0x000000011700780c */ /* 0x000fe40003fc6270 */
[----:B------:R-:W-:-:S04]  /*14ed0*/  @!P1 IADD3 R182, P4, P5, R182, UR43, R2 ;  /* 0x0000002bb6b69c10 */ /* 0x000fc8000fd9e002 */
[----:B------:R-:W-:Y:S02]  /*14ee0*/  @!P1 IADD3.X R183, R183, UR42, R3, P4, P5 ;  /* 0x0000002ab7b79c10 */ /* 0x000fe4000a7ea403 */
[----:B------:R-:W-:-:S13]  /*14ef0*/  ISETP.LT.OR P4, PT, R0, 0x41, !P6 ;  /* 0x000000410000780c */ /* 0x000fda0007781670 */
[----:B------:R-:W-:-:S05]  /*14f00*/  @!P4 IMAD R152, R152, R17, RZ ;  /* 0x000000119898c224 */ /* 0x000fca00078e02ff */
[----:B------:R0:W-:Y:S01]  /*14f10*/  @!P4 STG.E.U8 desc[UR50][R2.64+0x40], R152 ;  /* 0x000040980200c986 */ /* 0x0001e2000c101132 */
[C---:B------:R-:W-:Y:S02]  /*14f20*/  ISETP.LT.OR P4, PT, R0.reuse, 0x42, !P6 ;  /* 0x000000420000780c */ /* 0x040fe40007781670 */
[----:B------:R-:W-:Y:S02]  /*14f30*/  ISETP.LT.OR P6, PT, R0, 0x92, !P0 ;  /* 0x000000920000780c */ /* 0x000fe400047c1670 */
[----:B------:R-:W-:Y:S01]  /*14f40*/  LOP3.LUT R19, R19, 0xfffffffb, RZ, 0xc0, !PT ;  /* 0xfffffffb13137812 */ /* 0x000fe200078ec0ff */
[----:B0-----:R-:W-:-:S08]  /*14f50*/  IMAD.U32 R152, RZ, RZ, UR41 ;  /* 0x00000029ff987e24 */ /* 0x001fd0000f8e00ff */
[----:B------:R-:W-:Y:S01]  /*14f60*/  @!P4 IMAD R153, R153, R17, RZ ;  /* 0x000000119999c224 */ /* 0x000fe200078e02ff */
[----:B------:R-:W-:-:S04]  /*14f70*/  @P1 LOP3.LUT R19, R19, 0x4, RZ, 0xfc, !PT ;  /* 0x0000000413131812 */ /* 0x000fc800078efcff */
[----:B------:R0:W-:Y:S01]  /*14f80*/  @!P4 STG.E.U8 desc[UR50][R2.64+0x41], R153 ;  /* 0x000041990200c986 */ /* 0x0001e2000c101132 */
[----:B------:R-:W-:Y:S02]  /*14f90*/  @!P6 IADD3 R152, P4, P5, R152, UR43, R2 ;  /* 0x0000002b9898ec10 */ /* 0x000fe4000fd9e002 */
[----:B------:R-:W-:Y:S01]  /*14fa0*/  LOP3.LUT P1, RZ, R22, 0x800000, RZ, 0xc0, !PT ;  /* 0x0080000016ff7812 */ /* 0x000fe2000782c0ff */
[----:B0-----:R-:W-:-:S05]  /*14fb0*/  IMAD.U32 R153, RZ, RZ, UR40 ;  /* 0x00000028ff997e24 */ /* 0x001fca000f8e00ff */
        /* <DEDUP_REMOVED lines=13> */
[----:B------:R-:W-:Y:S01]  /*15090*/  IMAD.U32 R154, RZ, RZ, UR41 ;  /* 0x00000029ff9a7e24 */ /* 0x000fe2000f8e00ff */
[----:B------:R-:W-:-:S03]  /*150a0*/  LOP3.LUT R22, R22, 0xfff7ffff, RZ, 0xc0, !PT ;  /* 0xfff7ffff16167812 */ /* 0x000fc600078ec0ff */
[----:B------:R0:W-:Y:S01]  /*150b0*/  @!P4 STG.E.U8 desc[UR50][R224.64+0x41], R155 ;  /* 0x0000419be000c986 */ /* 0x0001e2000c101132 */
[----:B------:R-:W-:Y:S02]  /*150c0*/  @!P6 IADD3 R154, P4, P5, R154, UR43, R2 ;  /* 0x0000002b9a9aec10 */ /* 0x000fe4000fd9e002 */
[----:B------:R-:W-:Y:S01]  /*150d0*/  @P6 LOP3.LUT R22, R22, 0x80000, RZ, 0xfc, !PT ;  /* 0x0008000016166812 */ /* 0x000fe200078efcff */
[----:B0-----:R-:W-:-:S05]  /*150e0*/  IMAD.U32 R155, RZ, RZ, UR40 ;  /* 0x00000028ff9b7e24 */ /* 0x001fca000f8e00ff */
[----:B------:R-:W-:Y:S02]  /*150f0*/  @!P6 IADD3.X R155, R155, UR42, R3, P4, P5 ;  /* 0x0000002a9b9bec10 */ /* 0x000fe4000a7ea403 */
[----:B------:R-:W-:-:S04]  /*15100*/  ISETP.GE.AND P6, PT, R23, 0x1, PT ;  /* 0x000000011700780c */ /* 0x000fc80003fc6270 */
[----:B------:R-:W-:-:S13]  /*15110*/  ISETP.LT.OR P4, PT, R0, 0x49, !P6 ;  /* 0x000000490000780c */ /* 0x000fda0007781670 */
[----:B------:R-:W-:-:S05]  /*15120*/  @!P4 IMAD R156, R156, R17, RZ ;  /* 0x000000119c9cc224 */ /* 0x000fca00078e02ff */
[----:B------:R0:W-:Y:S01]  /*15130*/  @!P4 STG.E.U8 desc[UR50][R2.64+0x48], R156 ;  /* 0x0000489c0200c986 */ /* 0x0001e2000c101132 */
[C---:B------:R-:W-:Y:S02]  /*15140*/  ISETP.LT.OR P4, PT, R0.reuse, 0x4a, !P6 ;  /* 0x0000004a0000780c */ /* 0x040fe40007781670 */
[----:B------:R-:W-:Y:S01]  /*15150*/  ISETP.LT.OR P0, PT, R0, 0x9a, !P0 ;  /* 0x0000009a0000780c */ /* 0x000fe20004701670 */
[----:B------:R-:W-:Y:S02]  /*15160*/  IMAD.U32 R23, RZ, RZ, UR40 ;  /* 0x00000028ff177e24 */ /* 0x000fe4000f8e00ff */
[----:B0-----:R-:W-:-:S08]  /*15170*/  IMAD.U32 R156, RZ, RZ, UR41 ;  /* 0x00000029ff9c7e24 */ /* 0x001fd0000f8e00ff */
[----:B------:R-:W-:-:S05]  /*15180*/  @!P4 IMAD R157, R157, R17, RZ ;  /* 0x000000119d9dc224 */ /* 0x000fca00078e02ff */
[----:B------:R0:W-:Y:S01]  /*15190*/  @!P4 STG.E.U8 desc[UR50][R2.64+0x49], R157 ;  /* 0x0000499d0200c986 */ /* 0x0001e2000c101132 */
[----:B------:R-:W-:-:S04]  /*151a0*/  @!P0 IADD3 R156, P4, P5, R156, UR43, R2 ;  /* 0x0000002b9c9c8c10 */ /* 0x000fc8000fd9e002 */
[----:B0-----:R-:W-:Y:S02]  /*151b0*/  @!P0 IADD3.X R157, R23, UR42, R3, P4, P5 ;  /* 0x0000002a179d8c10 */ /* 0x001fe4000a7ea403 */
[----:B------:R-:W-:-:S13]  /*151c0*/  ISETP.LT.OR P4, PT, R0, 0x49, !P1 ;  /* 0x000000490000780c */ /* 0x000fda0004f81670 */
[----:B------:R-:W-:Y:S01]  /*151d0*/  @!P4 IADD3 R224, P5, R2, UR41, RZ ;  /* 0x0000002902e0cc10 */ /* 0x000fe2000ffbe0ff */
[----:B------:R-:W-:-:S03]  /*151e0*/  @!P4 IMAD R158, R158, R17, RZ ;  /* 0x000000119e9ec224 */ /* 0x000fc600078e02ff */
[----:B------:R-:W-:-:S05]  /*151f0*/  @!P4 IADD3.X R225, R3, UR40, RZ, P5, !PT ;  /* 0x0000002803e1cc10 */ /* 0x000fca000affe4ff */
[----:B------:R0:W-:Y:S01]  /*15200*/  @!P4 STG.E.U8 desc[UR50][R224.64+0x48], R158 ;  /* 0x0000489ee000c986 */ /* 0x0001e2000c101132 */
[----:B------:R-:W-:-:S13]  /*15210*/  ISETP.LT.OR P4, PT, R0, 0x4a, !P1 ;  /* 0x0000004a0000780c */ /* 0x000fda0004f81670 */
[----:B0-----:R-:W-:Y:S01]  /*15220*/  @!P4 IADD3 R224, P5, R2, UR41, RZ ;  /* 0x0000002902e0cc10 */ /* 0x001fe2000ffbe0ff */
[----:B------:R-:W-:-:S03]  /*15230*/  @!P4 IMAD R159, R159, R17, RZ ;  /* 0x000000119f9fc224 */ /* 0x000fc600078e02ff */
[----:B------:R-:W-:-:S05]  /*15240*/  @!P4 IADD3.X R225, R3, UR40, RZ, P5, !PT ;  /* 0x0000002803e1cc10 */ /* 0x000fca000affe4ff */
[----:B------:R0:W-:Y:S01]  /*15250*/  @!P4 STG.E.U8 desc[UR50][R224.64+0x49], R159 ;  /* 0x0000499fe000c986 */ /* 0x0001e2000c101132 */
[----:B------:R-:W-:-:S13]  /*15260*/  ISETP.LT.OR P4, PT, R0, 0x51, !P6 ;  /* 0x000000510000780c */ /* 0x000fda0007781670 */
[----:B------:R-:W-:-:S05]  /*15270*/  @!P4 IMAD R160, R160, R17, RZ ;  /* 0x00000011a0a0c224 */ /* 0x000fca00078e02ff */
[----:B------:R-:W-:Y:S01]  /*15280*/  @!P4 STG.E.U8 desc[UR50][R2.64+0x50], R160 ;  /* 0x000050a00200c986 */ /* 0x000fe2000c101132 */
[----:B------:R-:W-:-:S13]  /*15290*/  ISETP.LT.OR P4, PT, R0, 0x52, !P6 ;  /* 0x000000520000780c */ /* 0x000fda0007781670 */
[----:B------:R-:W-:-:S05]  /*152a0*/  @!P4 IMAD R161, R161, R17, RZ ;  /* 0x00000011a1a1c224 */ /* 0x000fca00078e02ff */
[----:B------:R-:W-:Y:S01]  /*152b0*/  @!P4 STG.E.U8 desc[UR50][R2.64+0x51], R161 ;  /* 0x000051a10200c986 */ /* 0x000fe2000c101132 */
[----:B------:R-:W-:-:S13]  /*152c0*/  ISETP.LT.OR P4, PT, R0, 0x51, !P1 ;  /* 0x000000510000780c */ /* 0x000fda0004f81670 */
[----:B------:R-:W-:Y:S01]  /*152d0*/  @!P4 IADD3 R158, P5, R2, UR41, RZ ;  /* 0x00000029029ecc10 */ /* 0x000fe2000ffbe0ff */
[----:B------:R-:W-:-:S03]  /*152e0*/  @!P4 IMAD R162, R162, R17, RZ ;  /* 0x00000011a2a2c224 */ /* 0x000fc600078e02ff */
[----:B0-----:R-:W-:-:S05]  /*152f0*/  @!P4 IADD3.X R159, R3, UR40, RZ, P5, !PT ;  /* 0x00000028039fcc10 */ /* 0x001fca000affe4ff */
        /* <DEDUP_REMOVED lines=13> */
[----:B0-----:R-:W-:Y:S01]  /*153d0*/  @!P4 IADD3 R158, P5, R2, UR41, RZ ;  /* 0x00000029029ecc10 */ /* 0x001fe2000ffbe0ff */
[----:B------:R-:W-:-:S03]  /*153e0*/  @!P4 IMAD R166, R166, R17, RZ ;  /* 0x00000011a6a6c224 */ /* 0x000fc600078e02ff */
[----:B------:R-:W-:-:S05]  /*153f0*/  @!P4 IADD3.X R159, R3, UR40, RZ, P5, !PT ;  /* 0x00000028039fcc10 */ /* 0x000fca000affe4ff */
[----:B------:R0:W-:Y:S01]  /*15400*/  @!P4 STG.E.U8 desc[UR50][R158.64+0x58], R166 ;  /* 0x000058a69e00c986 */ /* 0x0001e2000c101132 */
[----:B------:R-:W-:-:S13]  /*15410*/  ISETP.LT.OR P4, PT, R0, 0x5a, !P1 ;  /* 0x0000005a0000780c */ /* 0x000fda0004f81670 */
[----:B0-----:R-:W-:Y:S01]  /*15420*/  @!P4 IADD3 R158, P5, R2, UR41, RZ ;  /* 0x00000029029ecc10 */ /* 0x001fe2000ffbe0ff */
[----:B------:R-:W-:-:S03]  /*15430*/  @!P4 IMAD R167, R167, R17, RZ ;  /* 0x00000011a7a7c224 */ /* 0x000fc600078e02ff */
[----:B------:R-:W-:-:S05]  /*15440*/  @!P4 IADD3.X R159, R3, UR40, RZ, P5, !PT ;  /* 0x00000028039fcc10 */ /* 0x000fca000affe4ff */
[----:B------:R-:W-:Y:S01]  /*15450*/  @!P4 STG.E.U8 desc[UR50][R158.64+0x59], R167 ;  /* 0x000059a79e00c986 */ /* 0x000fe2000c101132 */
[----:B------:R-:W-:Y:S02]  /*15460*/  ISETP.LT.OR P4, PT, R0, 0x41, !P3 ;  /* 0x000000410000780c */ /* 0x000fe40005f81670 */
[----:B------:R-:W-:-:S04]  /*15470*/  LOP3.LUT R22, R22, 0xffefffff, RZ, 0xc0, !PT ;  /* 0xffefffff16167812 */ /* 0x000fc800078ec0ff */
[----:B------:R-:W-:-:S07]  /*15480*/  @P0 LOP3.LUT R22, R22, 0x100000, RZ, 0xfc, !PT ;  /* 0x0010000016160812 */ /* 0x000fce00078efcff */
[----:B------:R-:W-:Y:S01]  /*15490*/  @!P4 IMAD R136, R136, R17, RZ ;  /* 0x000000118888c224 */ /* 0x000fe200078e02ff */
[C---:B------:R-:W-:Y:S02]  /*154a0*/  LOP3.LUT P0, RZ, R22.reuse, 0x8000, RZ, 0xc0, !PT ;  /* 0x0000800016ff7812 */ /* 0x040fe4000780c0ff */
[----:B------:R-:W-:Y:S02]  /*154b0*/  LOP3.LUT R22, R22, 0xffdfffff, RZ, 0xc0, !PT ;  /* 0xffdfffff16167812 */ /* 0x000fe400078ec0ff */
[----:B------:R-:W-:Y:S01]  /*154c0*/  @!P4 STG.E.U8 desc[UR50][R4.64+0x40], R136 ;  /* 0x000040880400c986 */ /* 0x000fe2000c101132 */
[----:B------:R-:W-:Y:S02]  /*154d0*/  ISETP.LT.OR P4, PT, R0, 0x42, !P3 ;  /* 0x000000420000780c */ /* 0x000fe40005f81670 */
[----:B------:R-:W-:-:S04]  /*154e0*/  @P6 LOP3.LUT R22, R22, 0x200000, RZ, 0xfc, !PT ;  /* 0x0020000016166812 */ /* 0x000fc800078efcff */
[C---:B------:R-:W-:Y:S02]  /*154f0*/  LOP3.LUT P6, RZ, R22.reuse, 0x40000, RZ, 0xc0, !PT ;  /* 0x0004000016ff7812 */ /* 0x040fe400078cc0ff */
[----:B------:R-:W-:-:S04]  /*15500*/  LOP3.LUT R22, R22, 0xffbfffff, RZ, 0xc0, !PT ;  /* 0xffbfffff16167812 */ /* 0x000fc800078ec0ff */
[----:B------:R-:W-:Y:S01]  /*15510*/  @P1 LOP3.LUT R22, R22, 0x400000, RZ, 0xfc, !PT ;  /* 0x0040000016161812 */ /* 0x000fe200078efcff */
[----:B------:R-:W-:-:S03]  /*15520*/  @!P4 IMAD R137, R137, R17, RZ ;  /* 0x000000118989c224 */ /* 0x000fc600078e02ff */
[----:B------:R-:W-:Y:S02]  /*15530*/  LOP3.LUT P5, RZ, R22, 0x20000, RZ, 0xc0, !PT ;  /* 0x0002000016ff7812 */ /* 0x000fe400078ac0ff */
[----:B------:R-:W-:Y:S01]  /*15540*/  @!P4 STG.E.U8 desc[UR50][R4.64+0x41], R137 ;  /* 0x000041890400c986 */ /* 0x000fe2000c101132 */
[----:B------:R-:W-:Y:S01]  /*15550*/  ISETP.LT.OR P4, PT, R0, 0x49, !P3 ;  /* 0x000000490000780c */ /* 0x000fe20005f81670 */
[----:B------:R-:W-:-:S05]  /*15560*/  @!P6 IMAD R138, R138, R17, RZ ;  /* 0x000000118a8ae224 */ /* 0x000fca00078e02ff */
[----:B------:R0:W-:Y:S04]  /*15570*/  @!P6 STG.E.U8 desc[UR50][R28.64+0x40], R138 ;  /* 0x0000408a1c00e986 */ /* 0x0001e8000c101132 */
[----:B------:R-:W-:-:S03]  /*15580*/  @!P5 IMAD R139, R139, R17, RZ ;  /* 0x000000118b8bd224 */ /* 0x000fc600078e02ff */
[-C--:B------:R-:W-:Y:S02]  /*15590*/  @!P4 IMAD R23, R140, R17.reuse, RZ ;  /* 0x000000118c17c224 */ /* 0x080fe400078e02ff */
[----:B------:R1:W-:Y:S04]  /*155a0*/  @!P5 STG.E.U8 desc[UR50][R30.64+0x41], R139 ;  /* 0x0000418b1e00d986 */ /* 0x0003e8000c101132 */
[----:B------:R-:W-:Y:S01]  /*155b0*/  @!P4 STG.E.U8 desc[UR50][R4.64+0x48], R23 ;  /* 0x000048170400c986 */ /* 0x000fe2000c101132 */
[----:B------:R-:W-:Y:S01]  /*155c0*/  ISETP.LT.OR P4, PT, R0, 0x4a, !P3 ;  /* 0x0000004a0000780c */ /* 0x000fe20005f81670 */
[----:B------:R-:W-:Y:S01]  /*155d0*/  @!P0 IMAD R143, R143, R17, RZ ;  /* 0x000000118f8f8224 */ /* 0x000fe200078e02ff */
[C---:B------:R-:W-:Y:S01]  /*155e0*/  LOP3.LUT P1, RZ, R22.reuse, 0x2000, RZ, 0xc0, !PT ;  /* 0x0000200016ff7812 */ /* 0x040fe2000782c0ff */
[----:B0-----:R-:W3:Y:S01]  /*155f0*/  LDL.LU.64 R28, [R1+0xb8] ;  /* 0x0000b800011c7983 */ /* 0x001ee20000300a00 */
[----:B------:R-:W-:-:S02]  /*15600*/  LOP3.LUT P6, RZ, R22, 0x1000, RZ, 0xc0, !PT ;  /* 0x0000100016ff7812 */ /* 0x000fc400078cc0ff */
[----:B------:R-:W-:Y:S01]  /*15610*/  LOP3.LUT P5, RZ, R22, 0x800, RZ, 0xc0, !PT ;  /* 0x0000080016ff7812 */ /* 0x000fe200078ac0ff */
[----:B-1----:R-:W3:Y:S06]  /*15620*/  LDL.LU.64 R30, [R1+0xb0] ;  /* 0x0000b000011e7983 */ /* 0x002eec0000300a00 */
[----:B------:R-:W-:-:S05]  /*15630*/  @!P4 IMAD R141, R141, R17, RZ ;  /* 0x000000118d8dc224 */ /* 0x000fca00078e02ff */
[----:B------:R-:W-:Y:S01]  /*15640*/  @!P4 STG.E.U8 desc[UR50][R4.64+0x49], R141 ;  /* 0x0000498d0400c986 */ /* 0x000fe2000c101132 */
[----:B------:R-:W-:-:S13]  /*15650*/  LOP3.LUT P4, RZ, R22, 0x10000, RZ, 0xc0, !PT ;  /* 0x0001000016ff7812 */ /* 0x000fda000788c0ff */
[----:B------:R-:W-:-:S05]  /*15660*/  @!P4 IMAD R142, R142, R17, RZ ;  /* 0x000000118e8ec224 */ /* 0x000fca00078e02ff */
[----:B------:R0:W-:Y:S01]  /*15670*/  @!P4 STG.E.U8 desc[UR50][R32.64+0x48], R142 ;  /* 0x0000488e2000c986 */ /* 0x0001e2000c101132 */
[----:B------:R-:W-:-:S03]  /*15680*/  ISETP.LT.OR P4, PT, R0, 0x51, !P3 ;  /* 0x000000510000780c */ /* 0x000fc60005f81670 */
[----:B------:R1:W-:Y:S01]  /*15690*/  @!P0 STG.E.U8 desc[UR50][R34.64+0x49], R143 ;  /* 0x0000498f22008986 */ /* 0x0003e2000c101132 */
[-C--:B------:R-:W-:Y:S02]  /*156a0*/  @!P1 IMAD R147, R147, R17.reuse, RZ ;  /* 0x0000001193939224 */ /* 0x080fe400078e02ff */
[-C--:B------:R-:W-:Y:S01]  /*156b0*/  @!P5 IMAD R151, R151, R17.reuse, RZ ;  /* 0x000000119797d224 */ /* 0x080fe200078e02ff */
[----:B0-----:R-:W3:Y:S06]  /*156c0*/  LDL.LU.64 R32, [R1+0xa8] ;  /* 0x0000a80001207983 */ /* 0x001eec0000300a00 */
[----:B------:R-:W-:Y:S01]  /*156d0*/  @!P4 IMAD R137, R144, R17, RZ ;  /* 0x000000119089c224 */ /* 0x000fe200078e02ff */
[----:B------:R-:W-:Y:S01]  /*156e0*/  LOP3.LUT P0, RZ, R22, 0x400, RZ, 0xc0, !PT ;  /* 0x0000040016ff7812 */ /* 0x000fe2000780c0ff */
[----:B-1----:R-:W3:Y:S04]  /*156f0*/  LDL.LU.64 R34, [R1+0xa0] ;  /* 0x0000a00001227983 */ /* 0x002ee80000300a00 */
[----:B------:R0:W-:Y:S01]  /*15700*/  @!P4 STG.E.U8 desc[UR50][R4.64+0x50], R137 ;  /* 0x000050890400c986 */ /* 0x0001e2000c101132 */
[----:B------:R-:W-:-:S13]  /*15710*/  ISETP.LT.OR P4, PT, R0, 0x52, !P3 ;  /* 0x000000520000780c */ /* 0x000fda0005f81670 */
[----:B------:R-:W-:-:S05]  /*15720*/  @!P4 IMAD R145, R145, R17, RZ ;  /* 0x000000119191c224 */ /* 0x000fca00078e02ff */
[----:B------:R-:W-:Y:S01]  /*15730*/  @!P4 STG.E.U8 desc[UR50][R4.64+0x51], R145 ;  /* 0x000051910400c986 */ /* 0x000fe2000c101132 */
[----:B------:R-:W-:-:S13]  /*15740*/  LOP3.LUT P4, RZ, R22, 0x4000, RZ, 0xc0, !PT ;  /* 0x0000400016ff7812 */ /* 0x000fda000788c0ff */
[----:B------:R-:W-:-:S05]  /*15750*/  @!P4 IMAD R146, R146, R17, RZ ;  /* 0x000000119292c224 */ /* 0x000fca00078e02ff */
[----:B------:R1:W-:Y:S01]  /*15760*/  @!P4 STG.E.U8 desc[UR50][R36.64+0x50], R146 ;  /* 0x000050922400c986 */ /* 0x0003e2000c101132 */
[----:B------:R-:W-:-:S03]  /*15770*/  ISETP.LT.OR P4, PT, R0, 0x59, !P3 ;  /* 0x000000590000780c */ /* 0x000fc60005f81670 */
[----:B------:R5:W-:Y:S01]  /*15780*/  @!P1 STG.E.U8 desc[UR50][R38.64+0x51], R147 ;  /* 0x0000519326009986 */ /* 0x000be2000c101132 */
[----:B0-----:R-:W-:-:S03]  /*15790*/  @!P6 IMAD R137, R150, R17, RZ ;  /* 0x000000119689e224 */ /* 0x001fc600078e02ff */
[----:B-1----:R-:W3:Y:S06]  /*157a0*/  LDL.LU.64 R36, [R1+0x98] ;  /* 0x0000980001247983 */ /* 0x002eec0000300a00 */
[----:B------:R-:W-:Y:S01]  /*157b0*/  @!P4 IMAD R23, R148, R17, RZ ;  /* 0x000000119417c224 */ /* 0x000fe200078e02ff */
[----:B------:R-:W-:Y:S01]  /*157c0*/  LOP3.LUT P1, RZ, R22, 0x10, RZ, 0xc0, !PT ;  /* 0x0000001016ff7812 */ /* 0x000fe2000782c0ff */
[----:B-----5:R-:W5:Y:S04]  /*157d0*/  LDL.LU.64 R38, [R1+0x90] ;  /* 0x0000900001267983 */ /* 0x020f680000300a00 */
[----:B------:R0:W-:Y:S01]  /*157e0*/  @!P4 STG.E.U8 desc[UR50][R4.64+0x58], R23 ;  /* 0x000058170400c986 */ /* 0x0001e2000c101132 */
[----:B------:R-:W-:-:S13]  /*157f0*/  ISETP.LT.OR P4, PT, R0, 0x5a, !P3 ;  /* 0x0000005a0000780c */ /* 0x000fda0005f81670 */
[----:B------:R-:W-:-:S05]  /*15800*/  @!P4 IMAD R149, R149, R17, RZ ;  /* 0x000000119595c224 */ /* 0x000fca00078e02ff */
[----:B------:R-:W-:Y:S01]  /*15810*/  @!P4 STG.E.U8 desc[UR50][R4.64+0x59], R149 ;  /* 0x000059950400c986 */ /* 0x000fe2000c101132 */
[----:B------:R-:W-:-:S03]  /*15820*/  ISETP.LT.OR P4, PT, R0, 0x41, !P2 ;  /* 0x000000410000780c */ /* 0x000fc60005781670 */
[----:B------:R1:W-:Y:S04]  /*15830*/  @!P6 STG.E.U8 desc[UR50][R236.64+0x58], R137 ;  /* 0x00005889ec00e986 */ /* 0x0003e8000c101132 */
[----:B------:R-:W-:Y:S06]  /*15840*/  @!P5 STG.E.U8 desc[UR50][R234.64+0x59], R151 ;  /* 0x00005997ea00d986 */ /* 0x000fec000c101132 */
[----:B------:R-:W-:-:S05]  /*15850*/  @!P4 IMAD R139, R120, R17, RZ ;  /* 0x00000011788bc224 */ /* 0x000fca00078e02ff */
[----:B------:R-:W-:Y:S01]  /*15860*/  @!P4 STG.E.U8 desc[UR50][R10.64+0x40], R139 ;  /* 0x0000408b0a00c986 */ /* 0x000fe2000c101132 */
[----:B------:R-:W-:-:S13]  /*15870*/  ISETP.LT.OR P4, PT, R0, 0x42, !P2 ;  /* 0x000000420000780c */ /* 0x000fda0005781670 */
[----:B------:R-:W-:-:S05]  /*15880*/  @!P4 IMAD R121, R121, R17, RZ ;  /* 0x000000117979c224 */ /* 0x000fca00078e02ff */
[----:B------:R2:W-:Y:S01]  /*15890*/  @!P4 STG.E.U8 desc[UR50][R10.64+0x41], R121 ;  /* 0x000041790a00c986 */ /* 0x0005e2000c101132 */
[----:B------:R-:W-:Y:S01]  /*158a0*/  LOP3.LUT P4, RZ, R22, 0x80, RZ, 0xc0, !PT ;  /* 0x0000008016ff7812 */ /* 0x000fe2000788c0ff */
[----:B0-----:R-:W-:-:S05]  /*158b0*/  @!P0 IMAD R23, R122, R17, RZ ;  /* 0x000000117a178224 */ /* 0x001fca00078e02ff */
[----:B------:R0:W-:Y:S07]  /*158c0*/  @!P0 STG.E.U8 desc[UR50][R232.64+0x40], R23 ;  /* 0x00004017e8008986 */ /* 0x0001ee000c101132 */
[----:B------:R-:W-:-:S05]  /*158d0*/  @!P4 IMAD R123, R123, R17, RZ ;  /* 0x000000117b7bc224 */ /* 0x000fca00078e02ff */
[----:B------:R4:W-:Y:S01]  /*158e0*/  @!P4 STG.E.U8 desc[UR50][R230.64+0x41], R123 ;  /* 0x0000417be600c986 */ /* 0x0009e2000c101132 */
[----:B------:R-:W-:-:S13]  /*158f0*/  ISETP.LT.OR P4, PT, R0, 0x49, !P2 ;  /* 0x000000490000780c */ /* 0x000fda0005781670 */
[----:B-1----:R-:W-:-:S05]  /*15900*/  @!P4 IMAD R137, R124, R17, RZ ;  /* 0x000000117c89c224 */ /* 0x002fca00078e02ff */
[----:B------:R-:W-:Y:S01]  /*15910*/  @!P4 STG.E.U8 desc[UR50][R10.64+0x48], R137 ;  /* 0x000048890a00c986 */ /* 0x000fe2000c101132 */
[----:B------:R-:W-:-:S13]  /*15920*/  ISETP.LT.OR P4, PT, R0, 0x4a, !P2 ;  /* 0x0000004a0000780c */ /* 0x000fda0005781670 */
[----:B------:R-:W-:-:S05]  /*15930*/  @!P4 IMAD R125, R125, R17, RZ ;  /* 0x000000117d7dc224 */ /* 0x000fca00078e02ff */
[----:B------:R-:W-:Y:S01]  /*15940*/  @!P4 STG.E.U8 desc[UR50][R10.64+0x49], R125 ;  /* 0x0000497d0a00c986 */ /* 0x000fe2000c101132 */
[----:B------:R-:W-:Y:S01]  /*15950*/  LOP3.LUT P4, RZ, R19, 0x20000000, RZ, 0xc0, !PT ;  /* 0x2000000013ff7812 */ /* 0x000fe2000788c0ff */
[----:B--2---:R-:W-:-:S05]  /*15960*/  @!P1 IMAD R121, R126, R17, RZ ;  /* 0x000000117e799224 */ /* 0x004fca00078e02ff */
[----:B------:R1:W-:Y:S07]  /*15970*/  @!P1 STG.E.U8 desc[UR50][R228.64+0x48], R121 ;  /* 0x00004879e4009986 */ /* 0x0003ee000c101132 */
[----:B------:R-:W-:-:S05]  /*15980*/  @!P4 IMAD R127, R127, R17, RZ ;  /* 0x000000117f7fc224 */ /* 0x000fca00078e02ff */
[----:B------:R-:W-:Y:S01]  /*15990*/  @!P4 STG.E.U8 desc[UR50][R226.64+0x49], R127 ;  /* 0x0000497fe200c986 */ /* 0x000fe2000c101132 */
[----:B------:R-:W-:-:S13]  /*159a0*/  ISETP.LT.OR P4, PT, R0, 0x51, !P2 ;  /* 0x000000510000780c */ /* 0x000fda0005781670 */
[----:B0-----:R-:W-:-:S05]  /*159b0*/  @!P4 IMAD R23, R128, R17, RZ ;  /* 0x000000118017c224 */ /* 0x001fca00078e02ff */
[----:B------:R0:W-:Y:S01]  /*159c0*/  @!P4 STG.E.U8 desc[UR50][R10.64+0x50], R23 ;  /* 0x000050170a00c986 */ /* 0x0001e2000c101132 */
[----:B------:R-:W-:Y:S02]  /*159d0*/  ISETP.LT.OR P4, PT, R0, 0x52, !P2 ;  /* 0x000000520000780c */ /* 0x000fe40005781670 */
[----:B------:R-:W-:-:S11]  /*159e0*/  LOP3.LUT P6, RZ, R19, 0x2000000, RZ, 0xc0, !PT ;  /* 0x0200000013ff7812 */ /* 0x000fd600078cc0ff */
[----:B------:R-:W-:-:S05]  /*159f0*/  @!P4 IMAD R129, R129, R17, RZ ;  /* 0x000000118181c224 */ /* 0x000fca00078e02ff */
[----:B------:R-:W-:Y:S01]  /*15a00*/  @!P4 STG.E.U8 desc[UR50][R10.64+0x51], R129 ;  /* 0x000051810a00c986 */ /* 0x000fe2000c101132 */
[----:B------:R-:W-:Y:S01]  /*15a10*/  LOP3.LUT P4, RZ, R19, 0x400000, RZ, 0xc0, !PT ;  /* 0x0040000013ff7812 */ /* 0x000fe2000788c0ff */
[----:B----4-:R-:W-:-:S05]  /*15a20*/  @!P6 IMAD R123, R130, R17, RZ ;  /* 0x00000011827be224 */ /* 0x010fca00078e02ff */
[----:B------:R2:W-:Y:S07]  /*15a30*/  @!P6 STG.E.U8 desc[UR50][R20.64+0x50], R123 ;  /* 0x0000507b1400e986 */ /* 0x0005ee000c101132 */
[----:B------:R-:W-:-:S05]  /*15a40*/  @!P4 IMAD R131, R131, R17, RZ ;  /* 0x000000118383c224 */ /* 0x000fca00078e02ff */
[----:B------:R4:W-:Y:S01]  /*15a50*/  @!P4 STG.E.U8 desc[UR50][R12.64+0x51], R131 ;  /* 0x000051830c00c986 */ /* 0x0009e2000c101132 */
[----:B------:R-:W-:-:S13]  /*15a60*/  ISETP.LT.OR P4, PT, R0, 0x59, !P2 ;  /* 0x000000590000780c */ /* 0x000fda0005781670 */
[----:B-1----:R-:W-:-:S05]  /*15a70*/  @!P4 IMAD R121, R132, R17, RZ ;  /* 0x000000118479c224 */ /* 0x002fca00078e02ff */
[----:B------:R-:W-:Y:S01]  /*15a80*/  @!P4 STG.E.U8 desc[UR50][R10.64+0x58], R121 ;  /* 0x000058790a00c986 */ /* 0x000fe2000c101132 */
[----:B------:R-:W-:Y:S02]  /*15a90*/  ISETP.LT.OR P4, PT, R0, 0x5a, !P2 ;  /* 0x0000005a0000780c */ /* 0x000fe40005781670 */
[----:B------:R-:W-:Y:S02]  /*15aa0*/  LOP3.LUT P6, RZ, R22, 0x200000, RZ, 0xc0, !PT ;  /* 0x0020000016ff7812 */ /* 0x000fe400078cc0ff */
[C---:B------:R-:W-:Y:S02]  /*15ab0*/  LOP3.LUT P5, RZ, R19.reuse, 0x80000, RZ, 0xc0, !PT ;  /* 0x0008000013ff7812 */ /* 0x040fe400078ac0ff */
[----:B------:R-:W-:-:S07]  /*15ac0*/  LOP3.LUT P0, RZ, R19, 0x800, RZ, 0xc0, !PT ;  /* 0x0000080013ff7812 */ /* 0x000fce000780c0ff */
[----:B------:R-:W-:-:S05]  /*15ad0*/  @!P4 IMAD R133, R133, R17, RZ ;  /* 0x000000118585c224 */ /* 0x000fca00078e02ff */
[----:B------:R-:W-:Y:S01]  /*15ae0*/  @!P4 STG.E.U8 desc[UR50][R10.64+0x59], R133 ;  /* 0x000059850a00c986 */ /* 0x000fe2000c101132 */
[----:B------:R-:W-:Y:S01]  /*15af0*/  ISETP.LT.OR P4, PT, R0, 0x61, !P6 ;  /* 0x000000610000780c */ /* 0x000fe20007781670 */
[-C--:B0-----:R-:W-:Y:S02]  /*15b00*/  @!P5 IMAD R23, R134, R17.reuse, RZ ;  /* 0x000000118617d224 */ /* 0x081fe400078e02ff */
[----:B------:R-:W-:-:S03]  /*15b10*/  @!P0 IMAD R135, R135, R17, RZ ;  /* 0x0000001187878224 */ /* 0x000fc600078e02ff */
[----:B------:R0:W-:Y:S07]  /*15b20*/  @!P5 STG.E.U8 desc[UR50][R184.64+0x58], R23 ;  /* 0x00005817b800d986 */ /* 0x0001ee000c101132 */
[----:B--2---:R-:W-:Y:S01]  /*15b30*/  @!P4 IMAD R21, R104, R17, RZ ;  /* 0x000000116815c224 */ /* 0x004fe200078e02ff */
[----:B------:R1:W-:Y:S04]  /*15b40*/  @!P0 STG.E.U8 desc[UR50][R14.64+0x59], R135 ;  /* 0x000059870e008986 */ /* 0x0003e8000c101132 */
[----:B------:R2:W-:Y:S01]  /*15b50*/  @!P4 STG.E.U8 desc[UR50][R2.64+0x60], R21 ;  /* 0x000060150200c986 */ /* 0x0005e2000c101132 */
[----:B------:R-:W-:-:S02]  /*15b60*/  ISETP.LT.OR P4, PT, R0, 0x62, !P6 ;  /* 0x000000620000780c */ /* 0x000fc40007781670 */
[----:B------:R-:W-:-:S11]  /*15b70*/  LOP3.LUT P1, RZ, R22, 0x400000, RZ, 0xc0, !PT ;  /* 0x0040000016ff7812 */ /* 0x000fd6000782c0ff */
[----:B------:R-:W-:-:S05]  /*15b80*/  @!P4 IMAD R105, R105, R17, RZ ;  /* 0x000000116969c224 */ /* 0x000fca00078e02ff */
[----:B------:R-:W-:Y:S01]  /*15b90*/  @!P4 STG.E.U8 desc[UR50][R2.64+0x61], R105 ;  /* 0x000061690200c986 */ /* 0x000fe2000c101132 */
[----:B------:R-:W-:-:S13]  /*15ba0*/  ISETP.LT.OR P4, PT, R0, 0x61, !P1 ;  /* 0x000000610000780c */ /* 0x000fda0004f81670 */
[----:B----4-:R-:W-:Y:S01]  /*15bb0*/  @!P4 IADD3 R12, P5, R2, UR41, RZ ;  /* 0x00000029020ccc10 */ /* 0x010fe2000ffbe0ff */
[----:B0-----:R-:W-:-:S03]  /*15bc0*/  @!P4 IMAD R23, R106, R17, RZ ;  /* 0x000000116a17c224 */ /* 0x001fc600078e02ff */
[----:B------:R-:W-:-:S05]  /*15bd0*/  @!P4 IADD3.X R13, R3, UR40, RZ, P5, !PT ;  /* 0x00000028030dcc10 */ /* 0x000fca000affe4ff */
[----:B------:R0:W-:Y:S01]  /*15be0*/  @!P4 STG.E.U8 desc[UR50][R12.64+0x60], R23 ;  /* 0x000060170c00c986 */ /* 0x0001e2000c101132 */
[----:B------:R-:W-:-:S13]  /*15bf0*/  ISETP.LT.OR P4, PT, R0, 0x62, !P1 ;  /* 0x000000620000780c */ /* 0x000fda0004f81670 */
[----:B-1----:R-:W-:Y:S01]  /*15c00*/  @!P4 IADD3 R14, P5, R2, UR41, RZ ;  /* 0x00000029020ecc10 */ /* 0x002fe2000ffbe0ff */
[----:B------:R-:W-:-:S03]  /*15c10*/  @!P4 IMAD R107, R107, R17, RZ ;  /* 0x000000116b6bc224 */ /* 0x000fc600078e02ff */
[----:B------:R-:W-:-:S05]  /*15c20*/  @!P4 IADD3.X R15, R3, UR40, RZ, P5, !PT ;  /* 0x00000028030fcc10 */ /* 0x000fca000affe4ff */
[----:B------:R1:W-:Y:S01]  /*15c30*/  @!P4 STG.E.U8 desc[UR50][R14.64+0x61], R107 ;  /* 0x0000616b0e00c986 */ /* 0x0003e2000c101132 */
[----:B------:R-:W-:-:S13]  /*15c40*/  ISETP.LT.OR P4, PT, R0, 0x69, !P6 ;  /* 0x000000690000780c */ /* 0x000fda0007781670 */
[----:B--2---:R-:W-:-:S05]  /*15c50*/  @!P4 IMAD R21, R108, R17, RZ ;  /* 0x000000116c15c224 */ /* 0x004fca00078e02ff */
[----:B------:R2:W-:Y:S01]  /*15c60*/  @!P4 STG.E.U8 desc[UR50][R2.64+0x68], R21 ;  /* 0x000068150200c986 */ /* 0x0005e2000c101132 */
        /* <DEDUP_REMOVED lines=48> */
[----:B------:R-:W-:Y:S02]  /*15f70*/  ISETP.LT.OR P4, PT, R0, 0x62, !P3 ;  /* 0x000000620000780c */ /* 0x000fe40005f81670 */
[----:B------:R-:W-:-:S11]  /*15f80*/  LOP3.LUT P0, RZ, R22, 0x200, RZ, 0xc0, !PT ;  /* 0x0000020016ff7812 */ /* 0x000fd6000780c0ff */
[----:B------:R-:W-:-:S05]  /*15f90*/  @!P4 IMAD R89, R89, R17, RZ ;  /* 0x000000115959c224 */ /* 0x000fca00078e02ff */
[----:B------:R-:W-:Y:S01]  /*15fa0*/  @!P4 STG.E.U8 desc[UR50][R4.64+0x61], R89 ;  /* 0x000061590400c986 */ /* 0x000fe2000c101132 */
[----:B------:R-:W-:Y:S01]  /*15fb0*/  LOP3.LUT P4, RZ, R22, 0x100, RZ, 0xc0, !PT ;  /* 0x0000010016ff7812 */ /* 0x000fe2000788c0ff */
[----:B0-----:R-:W-:-:S05]  /*15fc0*/  @!P0 IMAD R13, R90, R17, RZ ;  /* 0x000000115a0d8224 */ /* 0x001fca00078e02ff */
[----:B------:R-:W-:Y:S07]  /*15fd0*/  @!P0 STG.E.U8 desc[UR50][R186.64+0x60], R13 ;  /* 0x0000600dba008986 */ /* 0x000fee000c101132 */
[----:B------:R-:W-:-:S05]  /*15fe0*/  @!P4 IMAD R91, R91, R17, RZ ;  /* 0x000000115b5bc224 */ /* 0x000fca00078e02ff */
[----:B------:R0:W-:Y:S01]  /*15ff0*/  @!P4 STG.E.U8 desc[UR50][R8.64+0x61], R91 ;  /* 0x0000615b0800c986 */ /* 0x0001e2000c101132 */
[----:B------:R-:W-:-:S13]  /*16000*/  ISETP.LT.OR P4, PT, R0, 0x69, !P3 ;  /* 0x000000690000780c */ /* 0x000fda0005f81670 */
[----:B-1----:R-:W-:-:S05]  /*16010*/  @!P4 IMAD R15, R92, R17, RZ ;  /* 0x000000115c0fc224 */ /* 0x002fca00078e02ff */
[----:B------:R-:W-:Y:S01]  /*16020*/  @!P4 STG.E.U8 desc[UR50][R4.64+0x68], R15 ;  /* 0x0000680f0400c986 */ /* 0x000fe2000c101132 */
[----:B------:R-:W-:Y:S02]  /*16030*/  ISETP.LT.OR P4, PT, R0, 0x6a, !P3 ;  /* 0x0000006a0000780c */ /* 0x000fe40005f81670 */
[----:B------:R-:W-:-:S11]  /*16040*/  LOP3.LUT P5, RZ, R22, 0x40, RZ, 0xc0, !PT ;  /* 0x0000004016ff7812 */ /* 0x000fd600078ac0ff */
[----:B------:R-:W-:-:S05]  /*16050*/  @!P4 IMAD R93, R93, R17, RZ ;  /* 0x000000115d5dc224 */ /* 0x000fca00078e02ff */
[----:B------:R-:W-:Y:S01]  /*16060*/  @!P4 STG.E.U8 desc[UR50][R4.64+0x69], R93 ;  /* 0x0000695d0400c986 */ /* 0x000fe2000c101132 */
[----:B------:R-:W-:Y:S01]  /*16070*/  LOP3.LUT P4, RZ, R22, 0x20, RZ, 0xc0, !PT ;  /* 0x0000002016ff7812 */ /* 0x000fe2000788c0ff */
[----:B--2---:R-:W-:-:S05]  /*16080*/  @!P5 IMAD R21, R94, R17, RZ ;  /* 0x000000115e15d224 */ /* 0x004fca00078e02ff */
[----:B------:R-:W-:Y:S07]  /*16090*/  @!P5 STG.E.U8 desc[UR50][R188.64+0x68], R21 ;  /* 0x00006815bc00d986 */ /* 0x000fee000c101132 */
[----:B------:R-:W-:-:S05]  /*160a0*/  @!P4 IMAD R95, R95, R17, RZ ;  /* 0x000000115f5fc224 */ /* 0x000fca00078e02ff */
[----:B------:R1:W-:Y:S01]  /*160b0*/  @!P4 STG.E.U8 desc[UR50][R6.64+0x69], R95 ;  /* 0x0000695f0600c986 */ /* 0x0003e2000c101132 */
[----:B------:R-:W-:-:S13]  /*160c0*/  ISETP.LT.OR P4, PT, R0, 0x71, !P3 ;  /* 0x000000710000780c */ /* 0x000fda0005f81670 */
[----:B0-----:R-:W-:-:S05]  /*160d0*/  @!P4 IMAD R9, R96, R17, RZ ;  /* 0x000000116009c224 */ /* 0x001fca00078e02ff */
[----:B------:R0:W-:Y:S01]  /*160e0*/  @!P4 STG.E.U8 desc[UR50][R4.64+0x70], R9 ;  /* 0x000070090400c986 */ /* 0x0001e2000c101132 */
[----:B------:R-:W-:Y:S02]  /*160f0*/  ISETP.LT.OR P4, PT, R0, 0x72, !P3 ;  /* 0x000000720000780c */ /* 0x000fe40005f81670 */
[----:B------:R-:W-:Y:S02]  /*16100*/  P2R R20, PR, RZ, 0x40 ;  /* 0x00000040ff147803 */ /* 0x000fe40000000000 */
[----:B------:R-:W-:-:S09]  /*16110*/  LOP3.LUT P6, RZ, R22, 0x8, RZ, 0xc0, !PT ;  /* 0x0000000816ff7812 */ /* 0x000fd200078cc0ff */
[----:B------:R-:W-:-:S05]  /*16120*/  @!P4 IMAD R97, R97, R17, RZ ;  /* 0x000000116161c224 */ /* 0x000fca00078e02ff */
[----:B------:R-:W-:Y:S01]  /*16130*/  @!P4 STG.E.U8 desc[UR50][R4.64+0x71], R97 ;  /* 0x000071610400c986 */ /* 0x000fe2000c101132 */
[----:B------:R-:W-:Y:S01]  /*16140*/  LOP3.LUT P4, RZ, R22, 0x2, RZ, 0xc0, !PT ;  /* 0x0000000216ff7812 */ /* 0x000fe2000788c0ff */
[----:B------:R-:W-:-:S05]  /*16150*/  @!P6 IMAD R13, R98, R17, RZ ;  /* 0x00000011620de224 */ /* 0x000fca00078e02ff */
[----:B------:R2:W-:Y:S07]  /*16160*/  @!P6 STG.E.U8 desc[UR50][R200.64+0x70], R13 ;  /* 0x0000700dc800e986 */ /* 0x0005ee000c101132 */
[----:B------:R-:W-:-:S05]  /*16170*/  @!P4 IMAD R99, R99, R17, RZ ;  /* 0x000000116363c224 */ /* 0x000fca00078e02ff */
[----:B------:R-:W-:Y:S01]  /*16180*/  @!P4 STG.E.U8 desc[UR50][R190.64+0x71], R99 ;  /* 0x00007163be00c986 */ /* 0x000fe2000c101132 */
[----:B------:R-:W-:-:S13]  /*16190*/  ISETP.LT.OR P4, PT, R0, 0x79, !P3 ;  /* 0x000000790000780c */ /* 0x000fda0005f81670 */
[----:B-1----:R-:W-:-:S05]  /*161a0*/  @!P4 IMAD R7, R100, R17, RZ ;  /* 0x000000116407c224 */ /* 0x002fca00078e02ff */
[----:B------:R1:W-:Y:S01]  /*161b0*/  @!P4 STG.E.U8 desc[UR50][R4.64+0x78], R7 ;  /* 0x000078070400c986 */ /* 0x0003e2000c101132 */
[----:B------:R-:W-:Y:S02]  /*161c0*/  ISETP.LT.OR P4, PT, R0, 0x7a, !P3 ;  /* 0x0000007a0000780c */ /* 0x000fe40005f81670 */
[----:B------:R-:W-:-:S11]  /*161d0*/  LOP3.LUT P0, RZ, R19, 0x10000000, RZ, 0xc0, !PT ;  /* 0x1000000013ff7812 */ /* 0x000fd6000780c0ff */
[----:B------:R-:W-:-:S05]  /*161e0*/  @!P4 IMAD R101, R101, R17, RZ ;  /* 0x000000116565c224 */ /* 0x000fca00078e02ff */
[----:B------:R-:W-:Y:S01]  /*161f0*/  @!P4 STG.E.U8 desc[UR50][R4.64+0x79], R101 ;  /* 0x000079650400c986 */ /* 0x000fe2000c101132 */
[----:B------:R-:W-:Y:S01]  /*16200*/  LOP3.LUT P4, RZ, R19, 0x4000000, RZ, 0xc0, !PT ;  /* 0x0400000013ff7812 */ /* 0x000fe2000788c0ff */
[----:B0-----:R-:W-:-:S05]  /*16210*/  @!P0 IMAD R9, R102, R17, RZ ;  /* 0x0000001166098224 */ /* 0x001fca00078e02ff */
[----:B------:R0:W-:Y:S07]  /*16220*/  @!P0 STG.E.U8 desc[UR50][R202.64+0x78], R9 ;  /* 0x00007809ca008986 */ /* 0x0001ee000c101132 */
[----:B------:R-:W-:-:S05]  /*16230*/  @!P4 IMAD R103, R103, R17, RZ ;  /* 0x000000116767c224 */ /* 0x000fca00078e02ff */
[----:B------:R-:W-:Y:S01]  /*16240*/  @!P4 STG.E.U8 desc[UR50][R192.64+0x79], R103 ;  /* 0x00007967c000c986 */ /* 0x000fe2000c101132 */
        /* <DEDUP_REMOVED lines=8> */
[----:B-1----:R-:W-:-:S05]  /*162d0*/  @!P5 IMAD R7, R74, R17, RZ ;  /* 0x000000114a07d224 */ /* 0x002fca00078e02ff */
        /* <DEDUP_REMOVED lines=30> */
[----:B------:R-:W-:-:S13]  /*164c0*/  ISETP.LT.OR P4, PT, R0, 0x7a, !P2 ;  /* 0x0000007a0000780c */ /* 0x000fda0005781670 */
[----:B------:R-:W-:-:S05]  /*164d0*/  @!P4 IMAD R85, R85, R17, RZ ;  /* 0x000000115555c224 */ /* 0x000fca00078e02ff */
[----:B------:R-:W-:Y:S01]  /*164e0*/  @!P4 STG.E.U8 desc[UR50][R10.64+0x79], R85 ;  /* 0x000079550a00c986 */ /* 0x000fe2000c101132 */
[C---:B------:R-:W-:Y:S02]  /*164f0*/  LOP3.LUT P4, RZ, R19.reuse, 0x20, RZ, 0xc0, !PT ;  /* 0x0000002013ff7812 */ /* 0x040fe4000788c0ff */
[----:B------:R-:W-:Y:S02]  /*16500*/  ISETP.NE.AND P6, PT, R20, RZ, PT ;  /* 0x000000ff1400720c */ /* 0x000fe40003fc5270 */
[----:B------:R-:W-:-:S09]  /*16510*/  LOP3.LUT P5, RZ, R19, 0x8, RZ, 0xc0, !PT ;  /* 0x0000000813ff7812 */ /* 0x000fd200078ac0ff */
[----:B-1----:R-:W-:-:S05]  /*16520*/  @!P4 IMAD R7, R86, R17, RZ ;  /* 0x000000115607c224 */ /* 0x002fca00078e02ff */
[----:B------:R1:W-:Y:S01]  /*16530*/  @!P4 STG.E.U8 desc[UR50][R210.64+0x78], R7 ;  /* 0x00007807d200c986 */ /* 0x0003e2000c101132 */
[----:B------:R-:W-:Y:S01]  /*16540*/  ISETP.LT.OR P4, PT, R0, 0x81, !P6 ;  /* 0x000000810000780c */ /* 0x000fe20007781670 */
[----:B------:R-:W-:-:S05]  /*16550*/  @!P5 IMAD R87, R87, R17, RZ ;  /* 0x000000115757d224 */ /* 0x000fca00078e02ff */
[----:B------:R-:W-:Y:S07]  /*16560*/  @!P5 STG.E.U8 desc[UR50][R168.64+0x79], R87 ;  /* 0x00007957a800d986 */ /* 0x000fee000c101132 */
[----:B0-----:R-:W-:-:S05]  /*16570*/  @!P4 IMAD R9, R56, R17, RZ ;  /* 0x000000113809c224 */ /* 0x001fca00078e02ff */
[----:B------:R0:W-:Y:S01]  /*16580*/  @!P4 STG.E.U8 desc[UR50][R2.64+0x80], R9 ;  /* 0x000080090200c986 */ /* 0x0001e2000c101132 */
[----:B------:R-:W-:-:S13]  /*16590*/  ISETP.LT.OR P4, PT, R0, 0x82, !P6 ;  /* 0x000000820000780c */ /* 0x000fda0007781670 */
[----:B------:R-:W-:-:S05]  /*165a0*/  @!P4 IMAD R57, R57, R17, RZ ;  /* 0x000000113939c224 */ /* 0x000fca00078e02ff */
[----:B------:R-:W-:Y:S01]  /*165b0*/  @!P4 STG.E.U8 desc[UR50][R2.64+0x81], R57 ;  /* 0x000081390200c986 */ /* 0x000fe2000c101132 */
[----:B------:R-:W-:-:S13]  /*165c0*/  ISETP.LT.OR P4, PT, R0, 0x81, !P1 ;  /* 0x000000810000780c */ /* 0x000fda0004f81670 */
[----:B------:R-:W-:Y:S01]  /*165d0*/  @!P4 IADD3 R6, P5, R2, UR41, RZ ;  /* 0x000000290206cc10 */ /* 0x000fe2000ffbe0ff */
[----:B--2---:R-:W-:-:S03]  /*165e0*/  @!P4 IMAD R13, R58, R17, RZ ;  /* 0x000000113a0dc224 */ /* 0x004fc600078e02ff */
[----:B-1----:R-:W-:-:S05]  /*165f0*/  @!P4 IADD3.X R7, R3, UR40, RZ, P5, !PT ;  /* 0x000000280307cc10 */ /* 0x002fca000affe4ff */
[----:B------:R1:W-:Y:S01]  /*16600*/  @!P4 STG.E.U8 desc[UR50][R6.64+0x80], R13 ;  /* 0x0000800d0600c986 */ /* 0x0003e2000c101132 */
[----:B------:R-:W-:-:S13]  /*16610*/  ISETP.LT.OR P4, PT, R0, 0x82, !P1 ;  /* 0x000000820000780c */ /* 0x000fda0004f81670 */
[----:B------:R-:W-:Y:S01]  /*16620*/  @!P4 IADD3 R8, P5, R2, UR41, RZ ;  /* 0x000000290208cc10 */ /* 0x000fe2000ffbe0ff */
[----:B------:R-:W-:-:S03]  /*16630*/  @!P4 IMAD R59, R59, R17, RZ ;  /* 0x000000113b3bc224 */ /* 0x000fc600078e02ff */
[----:B0-----:R-:W-:-:S05]  /*16640*/  @!P4 IADD3.X R9, R3, UR40, RZ, P5, !PT ;  /* 0x000000280309cc10 */ /* 0x001fca000affe4ff */
[----:B------:R0:W-:Y:S01]  /*16650*/  @!P4 STG.E.U8 desc[UR50][R8.64+0x81], R59 ;  /* 0x0000813b0800c986 */ /* 0x0001e2000c101132 */
[----:B------:R-:W-:-:S13]  /*16660*/  ISETP.LT.OR P4, PT, R0, 0x89, !P6 ;  /* 0x000000890000780c */ /* 0x000fda0007781670 */
[----:B------:R-:W-:-:S05]  /*16670*/  @!P4 IMAD R15, R60, R17, RZ ;  /* 0x000000113c0fc224 */ /* 0x000fca00078e02ff */
[----:B------:R2:W-:Y:S01]  /*16680*/  @!P4 STG.E.U8 desc[UR50][R2.64+0x88], R15 ;  /* 0x0000880f0200c986 */ /* 0x0005e2000c101132 */
[----:B------:R-:W-:-:S13]  /*16690*/  ISETP.LT.OR P4, PT, R0, 0x8a, !P6 ;  /* 0x0000008a0000780c */ /* 0x000fda0007781670 */
[----:B------:R-:W-:-:S05]  /*166a0*/  @!P4 IMAD R61, R61, R17, RZ ;  /* 0x000000113d3dc224 */ /* 0x000fca00078e02ff */
[----:B------:R-:W-:Y:S01]  /*166b0*/  @!P4 STG.E.U8 desc[UR50][R2.64+0x89], R61 ;  /* 0x0000893d0200c986 */ /* 0x000fe2000c101132 */
[----:B------:R-:W-:-:S13]  /*166c0*/  ISETP.LT.OR P4, PT, R0, 0x89, !P1 ;  /* 0x000000890000780c */ /* 0x000fda0004f81670 */
[----:B-1----:R-:W-:Y:S01]  /*166d0*/  @!P4 IADD3 R6, P5, R2, UR41, RZ ;  /* 0x000000290206cc10 */ /* 0x002fe2000ffbe0ff */
        /* <DEDUP_REMOVED lines=26> */
[----:B------:R-:W-:Y:S01]  /*16880*/  @!P4 STG.E.U8 desc[UR50][R2.64+0x98], R15 ;  /* 0x0000980f0200c986 */ /* 0x000fe2000c101132 */
[----:B------:R-:W-:-:S13]  /*16890*/  ISETP.LT.OR P4, PT, R0, 0x9a, !P6 ;  /* 0x0000009a0000780c */ /* 0x000fda0007781670 */
[----:B------:R-:W-:-:S05]  /*168a0*/  @!P4 IMAD R69, R69, R17, RZ ;  /* 0x000000114545c224 */ /* 0x000fca00078e02ff */
[----:B------:R2:W-:Y:S01]  /*168b0*/  @!P4 STG.E.U8 desc[UR50][R2.64+0x99], R69 ;  /* 0x000099450200c986 */ /* 0x0005e2000c101132 */
[C---:B------:R-:W-:Y:S02]  /*168c0*/  ISETP.LT.OR P4, PT, R0.reuse, 0x99, !P1 ;  /* 0x000000990000780c */ /* 0x040fe40004f81670 */
[----:B------:R-:W-:-:S11]  /*168d0*/  ISETP.LT.OR P1, PT, R0, 0x9a, !P1 ;  /* 0x0000009a0000780c */ /* 0x000fd60004f21670 */
[----:B-1----:R-:W-:Y:S01]  /*168e0*/  @!P4 IADD3 R6, P5, R2, UR41, RZ ;  /* 0x000000290206cc10 */ /* 0x002fe2000ffbe0ff */
[----:B------:R-:W-:-:S03]  /*168f0*/  @!P4 IMAD R13, R70, R17, RZ ;  /* 0x00000011460dc224 */ /* 0x000fc600078e02ff */
[----:B------:R-:W-:-:S05]  /*16900*/  @!P4 IADD3.X R7, R3, UR40, RZ, P5, !PT ;  /* 0x000000280307cc10 */ /* 0x000fca000affe4ff */
[----:B------:R1:W-:Y:S01]  /*16910*/  @!P4 STG.E.U8 desc[UR50][R6.64+0x98], R13 ;  /* 0x0000980d0600c986 */ /* 0x0003e2000c101132 */
[----:B0-----:R-:W-:Y:S01]  /*16920*/  @!P1 IADD3 R8, P4, R2, UR41, RZ ;  /* 0x0000002902089c10 */ /* 0x001fe2000ff9e0ff */
        /* <DEDUP_REMOVED lines=18> */
[----:B------:R-:W-:-:S13]  /*16a50*/  ISETP.LT.OR P1, PT, R0, 0x8a, !P3 ;  /* 0x0000008a0000780c */ /* 0x000fda0005f21670 */
[----:B------:R-:W-:-:S05]  /*16a60*/  @!P1 IMAD R45, R45, R17, RZ ;  /* 0x000000112d2d9224 */ /* 0x000fca00078e02ff */
[----:B------:R-:W-:Y:S01]  /*16a70*/  @!P1 STG.E.U8 desc[UR50][R4.64+0x89], R45 ;  /* 0x0000892d04009986 */ /* 0x000fe2000c101132 */
[C---:B------:R-:W-:Y:S02]  /*16a80*/  LOP3.LUT P1, RZ, R19.reuse, 0x8000000, RZ, 0xc0, !PT ;  /* 0x0800000013ff7812 */ /* 0x040fe4000782c0ff */
[----:B------:R-:W-:-:S11]  /*16a90*/  LOP3.LUT P6, RZ, R19, 0x20000, RZ, 0xc0, !PT ;  /* 0x0002000013ff7812 */ /* 0x000fd600078cc0ff */
[----:B--2---:R-:W-:-:S05]  /*16aa0*/  @!P1 IMAD R3, R46, R17, RZ ;  /* 0x000000112e039224 */ /* 0x004fca00078e02ff */
[----:B------:R2:W-:Y:S01]  /*16ab0*/  @!P1 STG.E.U8 desc[UR50][R214.64+0x88], R3 ;  /* 0x00008803d6009986 */ /* 0x0005e2000c101132 */
[----:B------:R-:W-:Y:S01]  /*16ac0*/  ISETP.LT.OR P1, PT, R0, 0x91, !P3 ;  /* 0x000000910000780c */ /* 0x000fe20005f21670 */
[----:B------:R-:W-:-:S05]  /*16ad0*/  @!P6 IMAD R47, R47, R17, RZ ;  /* 0x000000112f2fe224 */ /* 0x000fca00078e02ff */
[----:B------:R-:W-:Y:S07]  /*16ae0*/  @!P6 STG.E.U8 desc[UR50][R172.64+0x89], R47 ;  /* 0x0000892fac00e986 */ /* 0x000fee000c101132 */
[----:B-1----:R-:W-:-:S05]  /*16af0*/  @!P1 IMAD R7, R48, R17, RZ ;  /* 0x0000001130079224 */ /* 0x002fca00078e02ff */
[----:B------:R1:W-:Y:S01]  /*16b00*/  @!P1 STG.E.U8 desc[UR50][R4.64+0x90], R7 ;  /* 0x0000900704009986 */ /* 0x0003e2000c101132 */
[----:B------:R-:W-:-:S13]  /*16b10*/  ISETP.LT.OR P1, PT, R0, 0x92, !P3 ;  /* 0x000000920000780c */ /* 0x000fda0005f21670 */
[----:B------:R-:W-:-:S05]  /*16b20*/  @!P1 IMAD R49, R49, R17, RZ ;  /* 0x0000001131319224 */ /* 0x000fca00078e02ff */
[----:B------:R-:W-:Y:S01]  /*16b30*/  @!P1 STG.E.U8 desc[UR50][R4.64+0x91], R49 ;  /* 0x0000913104009986 */ /* 0x000fe2000c101132 */
[C---:B------:R-:W-:Y:S02]  /*16b40*/  LOP3.LUT P1, RZ, R19.reuse, 0x10000, RZ, 0xc0, !PT ;  /* 0x0001000013ff7812 */ /* 0x040fe4000782c0ff */
[----:B------:R-:W-:-:S11]  /*16b50*/  LOP3.LUT P4, RZ, R19, 0x8000, RZ, 0xc0, !PT ;  /* 0x0000800013ff7812 */ /* 0x000fd6000788c0ff */
[----:B0-----:R-:W-:-:S05]  /*16b60*/  @!P1 IMAD R9, R50, R17, RZ ;  /* 0x0000001132099224 */ /* 0x001fca00078e02ff */
[----:B------:R0:W-:Y:S01]  /*16b70*/  @!P1 STG.E.U8 desc[UR50][R216.64+0x90], R9 ;  /* 0x00009009d8009986 */ /* 0x0001e2000c101132 */
[C---:B------:R-:W-:Y:S01]  /*16b80*/  ISETP.LT.OR P1, PT, R0.reuse, 0x99, !P3 ;  /* 0x000000990000780c */ /* 0x040fe20005f21670 */
[-C--:B------:R-:W-:Y:S01]  /*16b90*/  @!P4 IMAD R51, R51, R17.reuse, RZ ;  /* 0x000000113333c224 */ /* 0x080fe200078e02ff */
[----:B------:R-:W-:Y:S02]  /*16ba0*/  ISETP.LT.OR P3, PT, R0, 0x9a, !P3 ;  /* 0x0000009a0000780c */ /* 0x000fe40005f61670 */
[----:B------:R-:W-:Y:S02]  /*16bb0*/  LOP3.LUT P5, RZ, R19, 0x4000, RZ, 0xc0, !PT ;  /* 0x0000400013ff7812 */ /* 0x000fe400078ac0ff */
[----:B------:R-:W-:Y:S07]  /*16bc0*/  @!P4 STG.E.U8 desc[UR50][R174.64+0x91], R51 ;  /* 0x00009133ae00c986 */ /* 0x000fee000c101132 */
[----:B--2---:R-:W-:-:S05]  /*16bd0*/  @!P1 IMAD R3, R52, R17, RZ ;  /* 0x0000001134039224 */ /* 0x004fca00078e02ff */
[----:B------:R3:W-:Y:S01]  /*16be0*/  @!P1 STG.E.U8 desc[UR50][R4.64+0x98], R3 ;  /* 0x0000980304009986 */ /* 0x0007e2000c101132 */
[----:B------:R-:W-:Y:S01]  /*16bf0*/  LOP3.LUT P1, RZ, R19, 0x2000, RZ, 0xc0, !PT ;  /* 0x0000200013ff7812 */ /* 0x000fe2000782c0ff */
[-C--:B------:R-:W-:Y:S02]  /*16c00*/  @!P3 IMAD R53, R53, R17.reuse, RZ ;  /* 0x000000113535b224 */ /* 0x080fe400078e02ff */
[----:B-1----:R-:W-:-:S03]  /*16c10*/  @!P5 IMAD R7, R54, R17, RZ ;  /* 0x000000113607d224 */ /* 0x002fc600078e02ff */
[----:B------:R1:W-:Y:S07]  /*16c20*/  @!P3 STG.E.U8 desc[UR50][R4.64+0x99], R53 ;  /* 0x000099350400b986 */ /* 0x0003ee000c101132 */
[----:B------:R-:W-:Y:S01]  /*16c30*/  @!P1 IMAD R55, R55, R17, RZ ;  /* 0x0000001137379224 */ /* 0x000fe200078e02ff */
[----:B------:R2:W-:Y:S04]  /*16c40*/  @!P5 STG.E.U8 desc[UR50][R218.64+0x98], R7 ;  /* 0x00009807da00d986 */ /* 0x0005e8000c101132 */
[----:B------:R-:W-:Y:S01]  /*16c50*/  @!P1 STG.E.U8 desc[UR50][R176.64+0x99], R55 ;  /* 0x00009937b0009986 */ /* 0x000fe2000c101132 */
[----:B------:R-:W-:-:S13]  /*16c60*/  ISETP.LT.OR P1, PT, R0, 0x81, !P2 ;  /* 0x000000810000780c */ /* 0x000fda0005721670 */
[----:B0-----:R-:W-:-:S05]  /*16c70*/  @!P1 IMAD R9, R24, R17, RZ ;  /* 0x0000001118099224 */ /* 0x001fca00078e02ff */
[----:B------:R-:W-:Y:S01]  /*16c80*/  @!P1 STG.E.U8 desc[UR50][R10.64+0x80], R9 ;  /* 0x000080090a009986 */ /* 0x000fe2000c101132 */
[----:B------:R-:W-:Y:S02]  /*16c90*/  ISETP.LT.OR P1, PT, R0, 0x82, !P2 ;  /* 0x000000820000780c */ /* 0x000fe40005721670 */
[----:B------:R-:W-:-:S11]  /*16ca0*/  LOP3.LUT P6, RZ, R19, 0x1000, RZ, 0xc0, !PT ;  /* 0x0000100013ff7812 */ /* 0x000fd600078cc0ff */
[----:B------:R-:W-:-:S05]  /*16cb0*/  @!P1 IMAD R25, R25, R17, RZ ;  /* 0x0000001119199224 */ /* 0x000fca00078e02ff */
[----:B------:R-:W-:Y:S01]  /*16cc0*/  @!P1 STG.E.U8 desc[UR50][R10.64+0x81], R25 ;  /* 0x000081190a009986 */ /* 0x000fe2000c101132 */
[----:B------:R-:W-:Y:S01]  /*16cd0*/  LOP3.LUT P1, RZ, R19, 0x200, RZ, 0xc0, !PT ;  /* 0x0000020013ff7812 */ /* 0x000fe2000782c0ff */
[----:B---3--:R-:W-:-:S05]  /*16ce0*/  @!P6 IMAD R3, R26, R17, RZ ;  /* 0x000000111a03e224 */ /* 0x008fca00078e02ff */
[----:B------:R0:W-:Y:S07]  /*16cf0*/  @!P6 STG.E.U8 desc[UR50][R220.64+0x80], R3 ;  /* 0x00008003dc00e986 */ /* 0x0001ee000c101132 */
[----:B------:R-:W-:-:S05]  /*16d00*/  @!P1 IMAD R27, R27, R17, RZ ;  /* 0x000000111b1b9224 */ /* 0x000fca00078e02ff */
[----:B------:R-:W-:Y:S01]  /*16d10*/  @!P1 STG.E.U8 desc[UR50][R178.64+0x81], R27 ;  /* 0x0000811bb2009986 */ /* 0x000fe2000c101132 */
[----:B------:R-:W-:-:S13]  /*16d20*/  ISETP.LT.OR P1, PT, R0, 0x89, !P2 ;  /* 0x000000890000780c */ /* 0x000fda0005721670 */
[----:B-1----:R-:W-:-:S05]  /*16d30*/  @!P1 IMAD R5, R28, R17, RZ ;  /* 0x000000111c059224 */ /* 0x002fca00078e02ff */
        /* <DEDUP_REMOVED lines=9> */
[----:B------:R-:W-:Y:S01]  /*16dd0*/  @!P3 IMAD R31, R31, R17, RZ ;  /* 0x000000111f1fb224 */ /* 0x000fe200078e02ff */
[----:B------:R-:W-:-:S04]  /*16de0*/  LOP3.LUT P4, RZ, R19, 0x4, RZ, 0xc0, !PT ;  /* 0x0000000413ff7812 */ /* 0x000fc8000788c0ff */
[----:B------:R3:W-:Y:S01]  /*16df0*/  @!P3 STG.E.U8 desc[UR50][R180.64+0x89], R31 ;  /* 0x0000891fb400b986 */ /* 0x0007e2000c101132 */
[----:B------:R-:W-:-:S06]  /*16e00*/  ISETP.LT.OR P3, PT, R0, 0x92, !P2 ;  /* 0x000000920000780c */ /* 0x000fcc0005761670 */
[----:B0-----:R-:W-:Y:S01]  /*16e10*/  @!P1 IMAD R3, R32, R17, RZ ;  /* 0x0000001120039224 */ /* 0x001fe200078e02ff */
[----:B------:R-:W-:-:S04]  /*16e20*/  LOP3.LUT P5, RZ, R19, 0x1, RZ, 0xc0, !PT ;  /* 0x0000000113ff7812 */ /* 0x000fc800078ac0ff */
[----:B------:R3:W-:Y:S01]  /*16e30*/  @!P1 STG.E.U8 desc[UR50][R10.64+0x90], R3 ;  /* 0x000090030a009986 */ /* 0x0007e2000c101132 */
[C---:B------:R-:W-:Y:S02]  /*16e40*/  ISETP.LT.OR P1, PT, R0.reuse, 0x99, !P2 ;  /* 0x000000990000780c */ /* 0x040fe40005721670 */
[----:B------:R-:W-:Y:S02]  /*16e50*/  ISETP.LT.OR P2, PT, R0, 0x9a, !P2 ;  /* 0x0000009a0000780c */ /* 0x000fe40005741670 */
[C---:B------:R-:W-:Y:S02]  /*16e60*/  LOP3.LUT P6, RZ, R22.reuse, 0x80000, RZ, 0xc0, !PT ;  /* 0x0008000016ff7812 */ /* 0x040fe400078cc0ff */
[----:B------:R-:W-:Y:S01]  /*16e70*/  LOP3.LUT P0, RZ, R22, 0x100000, RZ, 0xc0, !PT ;  /* 0x0010000016ff7812 */ /* 0x000fe2000780c0ff */
[-C--:B------:R-:W-:Y:S02]  /*16e80*/  @!P3 IMAD R33, R33, R17.reuse, RZ ;  /* 0x000000112121b224 */ /* 0x080fe400078e02ff */
[----:B-1----:R-:W-:-:S02]  /*16e90*/  @!P4 IMAD R5, R34, R17, RZ ;  /* 0x000000112205c224 */ /* 0x002fc400078e02ff */
[-C--:B------:R-:W-:Y:S02]  /*16ea0*/  @!P5 IMAD R35, R35, R17.reuse, RZ ;  /* 0x000000112323d224 */ /* 0x080fe400078e02ff */
[-C--:B--2---:R-:W-:Y:S02]  /*16eb0*/  @!P1 IMAD R7, R36, R17.reuse, RZ ;  /* 0x0000001124079224 */ /* 0x084fe400078e02ff */
[-C--:B------:R-:W-:Y:S01]  /*16ec0*/  @!P2 IMAD R37, R37, R17.reuse, RZ ;  /* 0x000000112525a224 */ /* 0x080fe200078e02ff */
[----:B------:R3:W-:Y:S01]  /*16ed0*/  @!P3 STG.E.U8 desc[UR50][R10.64+0x91], R33 ;  /* 0x000091210a00b986 */ /* 0x0007e2000c101132 */
[-C--:B-----5:R-:W-:Y:S02]  /*16ee0*/  @!P6 IMAD R9, R38, R17.reuse, RZ ;  /* 0x000000112609e224 */ /* 0x0a0fe400078e02ff */
[----:B------:R-:W-:Y:S01]  /*16ef0*/  @!P0 IMAD R39, R39, R17, RZ ;  /* 0x0000001127278224 */ /* 0x000fe200078e02ff */
[----:B------:R3:W-:Y:S04]  /*16f00*/  @!P4 STG.E.U8 desc[UR50][R182.64+0x90], R5 ;  /* 0x00009005b600c986 */ /* 0x0007e8000c101132 */
[----:B------:R3:W-:Y:S04]  /*16f10*/  @!P5 STG.E.U8 desc[UR50][R152.64+0x91], R35 ;  /* 0x000091239800d986 */ /* 0x0007e8000c101132 */
[----:B------:R3:W-:Y:S04]  /*16f20*/  @!P1 STG.E.U8 desc[UR50][R10.64+0x98], R7 ;  /* 0x000098070a009986 */ /* 0x0007e8000c101132 */
[----:B------:R3:W-:Y:S04]  /*16f30*/  @!P2 STG.E.U8 desc[UR50][R10.64+0x99], R37 ;  /* 0x000099250a00a986 */ /* 0x0007e8000c101132 */
[----:B------:R3:W-:Y:S04]  /*16f40*/  @!P6 STG.E.U8 desc[UR50][R154.64+0x98], R9 ;  /* 0x000098099a00e986 */ /* 0x0007e8000c101132 */
[----:B------:R3:W-:Y:S02]  /*16f50*/  @!P0 STG.E.U8 desc[UR50][R156.64+0x99], R39 ;  /* 0x000099279c008986 */ /* 0x0007e4000c101132 */
.L_x_516:
[----:B------:R-:W-:Y:S05]  /*16f60*/  BSYNC B0 ;  /* 0x0000000000007941 */ /* 0x000fea0003800000 */
.L_x_34:
[----:B0--3--:R-:W3:Y:S04]  /*16f70*/  LDL.LU R3, [R1+0x88] ;  /* 0x0000880001037983 */ /* 0x009ee80000300800 */
[----:B------:R-:W3:Y:S01]  /*16f80*/  LDL.LU R2, [R1+0x8c] ;  /* 0x00008c0001027983 */ /* 0x000ee20000300800 */
[----:B------:R-:W-:Y:S01]  /*16f90*/  ULDC UR4, c[0x0][0xc] ;  /* 0x0000030000047ab9 */ /* 0x000fe20000000800 */
[----:B------:R-:W-:Y:S01]  /*16fa0*/  ULDC UR5, c[0x0][0x10] ;  /* 0x0000040000057ab9 */ /* 0x000fe20000000800 */
[----:B------:R-:W3:Y:S01]  /*16fb0*/  LDC R5, c[0x0][0x14] ;  /* 0x00000500ff057b82 */ /* 0x000ee20000000800 */
[----:B------:R-:W-:Y:S01]  /*16fc0*/  UIMAD.WIDE.U32 UR4, UR4, UR5, URZ ;  /* 0x00000005040472a5 */ /* 0x000fe2000f8e003f */
[----:B------:R-:W-:Y:S01]  /*16fd0*/  PRMT R0, RZ, 0x7610, R0 ;  /* 0x00007610ff007816 */ /* 0x000fe20000000000 */
[----:B------:R-:W-:Y:S01]  /*16fe0*/  UMOV UR48, 0xffffffff ;  /* 0xffffffff00307882 */ /* 0x000fe20000000000 */
[----:B------:R-:W-:-:S03]  /*16ff0*/  UMOV UR47, 0xffffffff ;  /* 0xffffffff002f7882 */ /* 0x000fc60000000000 */
[----:B---3--:R-:W-:-:S04]  /*17000*/  IMAD.WIDE.U32 R2, R5, UR4, R2 ;  /* 0x0000000405027c25 */ /* 0x008fc8000f8e0002 */
[----:B------:R-:W-:Y:S01]  /*17010*/  IMAD R5, R5, UR5, RZ ;  /* 0x0000000505057c24 */ /* 0x000fe2000f8e02ff */
[----:B------:R-:W-:Y:S01]  /*17020*/  ULDC.64 UR4, c[0x0][0x650] ;  /* 0x0001940000047ab9 */ /* 0x000fe20000000a00 */
[----:B------:R-:W-:Y:S01]  /*17030*/  IMAD.MOV.U32 R6, RZ, RZ, R2 ;  /* 0x000000ffff067224 */ /* 0x000fe200078e0002 */
[----:B------:R-:W-:Y:S01]  /*17040*/  ISETP.GE.U32.AND P0, PT, R2, UR4, PT ;  /* 0x0000000402007c0c */ /* 0x000fe2000bf06070 */
[----:B------:R-:W-:-:S05]  /*17050*/  IMAD.IADD R4, R3, 0x1, R5 ;  /* 0x0000000103047824 */ /* 0x000fca00078e0205 */
[----:B------:R0:W-:Y:S01]  /*17060*/  STL [R1+0x88], R4 ;  /* 0x0000880401007387 */ /* 0x0001e20000100800 */
[----:B------:R-:W-:-:S03]  /*17070*/  ISETP.GE.U32.AND.EX P0, PT, R4, UR5, PT, P0 ;  /* 0x0000000504007c0c */ /* 0x000fc6000bf06100 */
[----:B------:R0:W-:Y:S10]  /*17080*/  STL [R1+0x8c], R6 ;  /* 0x00008c0601007387 */ /* 0x0001f40000100800 */
[----:B0-----:R-:W-:Y:S05]  /*17090*/  @P0 BRA `(.L_x_517) ;  /* 0x0000000400800947 */ /* 0x001fea0003800000 */
[----:B------:R-:W0:Y:S01]  /*170a0*/  S2UR UR6, SR_CTAID.X ;  /* 0x00000000000679c3 */ /* 0x000e220000002500 */
[----:B------:R-:W-:Y:S01]  /*170b0*/  ULDC.64 UR4, c[0x0][0x628] ;  /* 0x00018a0000047ab9 */ /* 0x000fe20000000a00 */
[----:B------:R-:W-:Y:S01]  /*170c0*/  ULDC UR7, c[0x0][0x150] ;  /* 0x0000540000077ab9 */ /* 0x000fe20000000800 */
[----:B------:R-:W-:Y:S01]  /*170d0*/  ISETP.NE.U32.AND P0, PT, RZ, UR4, PT ;  /* 0x00000004ff007c0c */ /* 0x000fe2000bf05070 */
[----:B------:R-:W-:Y:S01]  /*170e0*/  ULDC UR15, c[0x0][0x630] ;  /* 0x00018c00000f7ab9 */ /* 0x000fe20000000800 */
[----:B------:R-:W-:Y:S01]  /*170f0*/  R2UR UR16, R6 ;  /* 0x00000000061072ca */ /* 0x000fe200000e0000 */
[----:B------:R-:W-:Y:S01]  /*17100*/  ULDC UR19, c[0x0][0x154] ;  /* 0x0000550000137ab9 */ /* 0x000fe20000000800 */
[----:B------:R-:W-:Y:S01]  /*17110*/  ISETP.NE.AND.EX P0, PT, RZ, UR5, PT, P0 ;  /* 0x00000005ff007c0c */ /* 0x000fe2000bf05300 */
[----:B------:R-:W3:Y:S01]  /*17120*/  S2UR UR18, SR_CTAID.Y ;  /* 0x00000000001279c3 */ /* 0x000ee20000002600 */
[----:B------:R-:W-:Y:S02]  /*17130*/  R2UR UR17, R4 ;  /* 0x00000000041172ca */ /* 0x000fe400000e0000 */
[----:B------:R-:W-:-:S02]  /*17140*/  R2UR UR12, R6 ;  /* 0x00000000060c72ca */ /* 0x000fc400000e0000 */
[----:B------:R-:W-:Y:S02]  /*17150*/  R2UR UR13, R4 ;  /* 0x00000000040d72ca */ /* 0x000fe400000e0000 */
[----:B0-----:R-:W-:-:S05]  /*17160*/  I2FP.F32.U32 R0, UR6 ;  /* 0x0000000600007c45 */ /* 0x001fca0008201000 */
[----:B------:R-:W-:-:S04]  /*17170*/  FMUL R0, R0, UR7 ;  /* 0x0000000700007c20 */ /* 0x000fc80008400000 */
[----:B------:R0:W0:Y:S01]  /*17180*/  F2I.U32.TRUNC.NTZ R2, R0 ;  /* 0x0000000000027305 */ /* 0x000022000020f000 */
[----:B---3--:R-:W-:Y:S05]  /*17190*/  @!P0 BRA `(.L_x_518) ;  /* 0x0000000000308947 */ /* 0x008fea0003800000 */
        /* <DEDUP_REMOVED lines=12> */
.L_x_518:
[----:B------:R-:W-:Y:S01]  /*17260*/  USHF.R.U64 UR47, UR12, UR15, UR13 ;  /* 0x0000000f0c2f7299 */ /* 0x000fe2000800120d */
[----:B0-----:R-:W-:Y:S01]  /*17270*/  I2FP.F32.U32 R0, UR18 ;  /* 0x0000001200007c45 */ /* 0x001fe20008201000 */
[----:B------:R-:W-:Y:S02]  /*17280*/  USHF.R.U32.HI UR4, URZ, UR15, UR13 ;  /* 0x0000000f3f047299 */ /* 0x000fe4000801160d */
[----:B------:R-:W-:Y:S02]  /*17290*/  UIADD3 UR10, UP0, URZ, -UR47, URZ ;  /* 0x8000002f3f0a7290 */ /* 0x000fe4000ff1e03f */
[----:B------:R-:W-:Y:S01]  /*172a0*/  FMUL R0, R0, UR19 ;  /* 0x0000001300007c20 */ /* 0x000fe20008400000 */
[----:B------:R-:W-:Y:S01]  /*172b0*/  ULDC.64 UR12, c[0x0][0x620] ;  /* 0x00018800000c7ab9 */ /* 0x000fe20000000a00 */
[----:B------:R-:W-:Y:S01]  /*172c0*/  UIADD3.X UR4, URZ, ~UR4, URZ, UP0, !UPT ;  /* 0x800000043f047290 */ /* 0x000fe200087fe43f */
[----:B------:R-:W-:Y:S01]  /*172d0*/  UMOV UR8, UR16 ;  /* 0x0000001000087c82 */ /* 0x000fe20008000000 */
[----:B------:R-:W-:-:S02]  /*172e0*/  UMOV UR9, UR17 ;  /* 0x0000001100097c82 */ /* 0x000fc40008000000 */
[----:B------:R-:W0:Y:S01]  /*172f0*/  F2I.U32.TRUNC.NTZ R0, R0 ;  /* 0x0000000000007305 */ /* 0x000e22000020f000 */
[----:B------:R-:W-:Y:S02]  /*17300*/  UIMAD UR4, UR4, UR12, URZ ;  /* 0x0000000c040472a4 */ /* 0x000fe4000f8e023f */
[----:B------:R-:W-:Y:S01]  /*17310*/  UIMAD.WIDE.U32 UR8, UR10, UR12, UR8 ;  /* 0x0000000c0a0872a5 */ /* 0x000fe2000f8e0008 */
[----:B------:R-:W-:Y:S01]  /*17320*/  R2UR UR12, R2 ;  /* 0x00000000020c72ca */ /* 0x000fe200000e0000 */
[----:B------:R-:W-:Y:S01]  /*17330*/  UIMAD UR10, UR10, UR13, UR4 ;  /* 0x0000000d0a0a72a4 */ /* 0x000fe2000f8e0204 */
[----:B------:R-:W-:Y:S01]  /*17340*/  ULDC UR11, c[0x0][0x618] ;  /* 0x00018600000b7ab9 */ /* 0x000fe20000000800 */
[----:B------:R-:W-:Y:S02]  /*17350*/  ULDC UR21, c[0x0][0x658] ;  /* 0x0001960000157ab9 */ /* 0x000fe40000000800 */
[----:B------:R-:W-:Y:S01]  /*17360*/  UIADD3 UR10, UR9, UR10, URZ ;  /* 0x0000000a090a7290 */ /* 0x000fe2000fffe03f */
[----:B------:R-:W-:Y:S01]  /*17370*/  UMOV UR16, 0xffffffff ;  /* 0xffffffff00107882 */ /* 0x000fe20000000000 */
[----:B------:R-:W-:Y:S01]  /*17380*/  ULDC.64 UR4, c[0x0][0x640] ;  /* 0x0001900000047ab9 */ /* 0x000fe20000000a00 */
[----:B------:R-:W-:Y:S01]  /*17390*/  USHF.L.U32 UR17, UR16, UR21, URZ ;  /* 0x0000001510117299 */ /* 0x000fe2000800063f */
[----:B------:R-:W-:Y:S01]  /*173a0*/  ISETP.NE.U32.AND P0, PT, RZ, UR4, PT ;  /* 0x00000004ff007c0c */ /* 0x000fe2000bf05070 */
[----:B------:R-:W-:Y:S01]  /*173b0*/  USHF.R.U64 UR8, UR8, UR11, UR10 ;  /* 0x0000000b08087299 */ /* 0x000fe2000800120a */
[----:B0-----:R-:W-:Y:S01]  /*173c0*/  R2UR UR14, R0 ;  /* 0x00000000000e72ca */ /* 0x001fe200000e0000 */
[----:B------:R-:W-:Y:S01]  /*173d0*/  USHF.R.U32.HI UR10, URZ, UR11, UR10 ;  /* 0x0000000b3f0a7299 */ /* 0x000fe2000801160a */
[----:B------:R-:W-:Y:S01]  /*173e0*/  ISETP.NE.AND.EX P0, PT, RZ, UR5, PT, P0 ;  /* 0x00000005ff007c0c */ /* 0x000fe2000bf05300 */
[----:B------:R-:W-:Y:S01]  /*173f0*/  ULDC UR15, c[0x0][0x608] ;  /* 0x00018200000f7ab9 */ /* 0x000fe20000000800 */
[----:B------:R-:W-:-:S02]  /*17400*/  ULOP3.LUT UR22, URZ, UR17, URZ, 0x33, !UPT ;  /* 0x000000113f167292 */ /* 0x000fc4000f8e333f */
[----:B------:R-:W-:Y:S02]  /*17410*/  USHF.R.U64 UR17, UR8, UR15, UR10 ;  /* 0x0000000f08117299 */ /* 0x000fe4000800120a */
[----:B------:R-:W-:Y:S01]  /*17420*/  USHF.R.U32.HI UR10, URZ, UR15, UR10 ;  /* 0x0000000f3f0a7299 */ /* 0x000fe2000801160a */
[----:B------:R-:W-:Y:S01]  /*17430*/  UMOV UR19, 0x1 ;  /* 0x0000000100137882 */ /* 0x000fe20000000000 */
[----:B------:R-:W-:Y:S02]  /*17440*/  UIADD3 UR12, -UR12, URZ, URZ ;  /* 0x0000003f0c0c7290 */ /* 0x000fe4000fffe13f */
[----:B------:R-:W-:Y:S02]  /*17450*/  USHF.L.U32 UR16, UR19, UR21, URZ ;  /* 0x0000001513107299 */ /* 0x000fe4000800063f */
[----:B------:R-:W-:Y:S01]  /*17460*/  USHF.R.U64 UR19, UR17, UR21, UR10 ;  /* 0x0000001511137299 */ /* 0x000fe2000800120a */
[----:B------:R-:W-:Y:S01]  /*17470*/  ULDC UR13, c[0x0][0x144] ;  /* 0x00005100000d7ab9 */ /* 0x000fe20000000800 */
[----:B------:R-:W-:Y:S01]  /*17480*/  ULDC UR7, c[0x0][0x600] ;  /* 0x0001800000077ab9 */ /* 0x000fe20000000800 */
[----:B------:R-:W-:-:S02]  /*17490*/  UIADD3 UR20, -UR14, URZ, URZ ;  /* 0x0000003f0e147290 */ /* 0x000fc4000fffe13f */
[----:B------:R-:W-:Y:S02]  /*174a0*/  USHF.R.U32.HI UR15, URZ, UR21, UR10 ;  /* 0x000000153f0f7299 */ /* 0x000fe4000801160a */
[----:B------:R-:W-:Y:S02]  /*174b0*/  UIADD3 UR9, UR7, -0x1, URZ ;  /* 0xffffffff07097890 */ /* 0x000fe4000fffe03f */
[----:B------:R-:W-:Y:S01]  /*174c0*/  UIMAD UR49, UR13, UR12, UR6 ;  /* 0x0000000c0d3172a4 */ /* 0x000fe2000f8e0206 */
[----:B------:R-:W-:Y:S01]  /*174d0*/  ULDC UR24, c[0x0][0x148] ;  /* 0x0000520000187ab9 */ /* 0x000fe20000000800 */
[----:B------:R-:W-:Y:S01]  /*174e0*/  ULDC UR21, c[0x0][0x648] ;  /* 0x0001920000157ab9 */ /* 0x000fe20000000800 */
[----:B------:R-:W-:Y:S01]  /*174f0*/  ULDC UR23, c[0x0][0x638] ;  /* 0x00018e0000177ab9 */ /* 0x000fe20000000800 */
        /* <DEDUP_REMOVED lines=12> */
.L_x_519:
[----:B------:R-:W-:Y:S01]  /*175c0*/  UISETP.NE.AND UP0, UPT, UR37, URZ, UPT ;  /* 0x0000003f2500728c */ /* 0x000fe2000bf05270 */
[----:B------:R-:W-:Y:S01]  /*175d0*/  IMAD.MOV.U32 R0, RZ, RZ, 0x1 ;  /* 0x00000001ff007424 */ /* 0x000fe200078e00ff */
[----:B------:R-:W-:Y:S02]  /*175e0*/  USHF.R.U64 UR4, UR14, UR21, UR15 ;  /* 0x000000150e047299 */ /* 0x000fe4000800120f */
[----:B------:R-:W-:Y:S02]  /*175f0*/  ULOP3.LUT UR17, UR17, UR22, URZ, 0xc0, !UPT ;  /* 0x0000001611117292 */ /* 0x000fe4000f8ec03f */
[----:B------:R-:W-:Y:S02]  /*17600*/  UIADD3 UR5, -UR4, URZ, URZ ;  /* 0x0000003f04057290 */ /* 0x000fe4000fffe13f */
[----:B------:R-:W-:Y:S02]  /*17610*/  UIMAD UR16, UR16, UR4, UR17 ;  /* 0x00000004101072a4 */ /* 0x000fe4000f8e0211 */
[----:B------:R-:W-:-:S02]  /*17620*/  ULOP3.LUT UR9, UR8, UR9, URZ, 0xc0, !UPT ;  /* 0x0000000908097292 */ /* 0x000fc4000f8ec03f */
[----:B------:R-:W-:Y:S02]  /*17630*/  @UP0 UIMAD UR49, UR24, UR20, UR18 ;  /* 0x00000014183102a4 */ /* 0x000fe4000f8e0212 */
[----:B------:R-:W-:-:S03]  /*17640*/  UIMAD UR4, UR5, UR23, UR19 ;  /* 0x00000017050472a4 */ /* 0x000fc6000f8e0213 */
[----:B------:R-:W-:Y:S01]  /*17650*/  ULDC UR5, c[0x0][0x610] ;  /* 0x0001840000057ab9 */ /* 0x000fe20000000800 */
[----:B------:R-:W-:Y:S02]  /*17660*/  UIMAD UR4, UR4, UR7, UR9 ;  /* 0x00000007040472a4 */ /* 0x000fe4000f8e0209 */
[----:B------:R-:W-:-:S04]  /*17670*/  UIMAD UR49, UR16, UR5, UR49 ;  /* 0x00000005103172a4 */ /* 0x000fc8000f8e0231 */
[----:B------:R-:W-:Y:S02]  /*17680*/  USEL UR48, UR4, UR49, !UP0 ;  /* 0x0000003104307287 */ /* 0x000fe4000c000000 */
[----:B------:R-:W-:-:S12]  /*17690*/  USEL UR49, UR49, UR4, !UP0 ;  /* 0x0000000431317287 */ /* 0x000fd8000c000000 */
.L_x_517:
[----:B------:R-:W-:-:S13]  /*176a0*/  LOP3.LUT P0, RZ, R0, 0xff, RZ, 0xc0, !PT ;  /* 0x000000ff00ff7812 */ /* 0x000fda000780c0ff */
[----:B------:R-:W-:Y:S05]  /*176b0*/  @P0 BRA `(.L_x_520) ;  /* 0xfffffe9c00580947 */ /* 0x000fea000383ffff */
[----:B------:R-:W-:Y:S05]  /*176c0*/  EXIT ;  /* 0x000000000000794d */ /* 0x000fea0003800000 */
.L_x_7:
[----:B------:R-:W2:Y:S01]  /*176d0*/  LDL R5, [R1+0x8c] ;  /* 0x00008c0001057983 */ /* 0x000ea20000100800 */
[----:B------:R-:W-:-:S03]  /*176e0*/  ULDC.64 UR4, c[0x0][0x650] ;  /* 0x0001940000047ab9 */ /* 0x000fc60000000a00 */
[----:B------:R-:W3:Y:S01]  /*176f0*/  LDL R4, [R1+0x88] ;  /* 0x0000880001047983 */ /* 0x000ee20000100800 */
[----:B0-----:R-:W-:Y:S01]  /*17700*/  PRMT R0, RZ, 0x7610, R0 ;  /* 0x00007610ff007816 */ /* 0x001fe20000000000 */
[----:B------:R-:W-:Y:S02]  /*17710*/  IMAD.MOV.U32 R2, RZ, RZ, -0x1 ;  /* 0xffffffffff027424 */ /* 0x000fe400078e00ff */
[----:B------:R-:W-:Y:S02]  /*17720*/  IMAD.MOV.U32 R3, RZ, RZ, -0x1 ;  /* 0xffffffffff037424 */ /* 0x000fe400078e00ff */
[----:B------:R-:W-:Y:S01]  /*17730*/  IMAD.MOV.U32 R10, RZ, RZ, -0x1 ;  /* 0xffffffffff0a7424 */ /* 0x000fe200078e00ff */
[----:B--2---:R-:W-:-:S04]  /*17740*/  ISETP.GE.U32.AND P0, PT, R5, UR4, PT ;  /* 0x0000000405007c0c */ /* 0x004fc8000bf06070 */
[----:B---3--:R-:W-:-:S13]  /*17750*/  ISETP.GE.U32.AND.EX P0, PT, R4, UR5, PT, P0 ;  /* 0x0000000504007c0c */ /* 0x008fda000bf06100 */
        /* <DEDUP_REMOVED lines=21> */
.L_x_522:
[----:B------:R-:W-:Y:S01]  /*178b0*/  USHF.R.U64 UR4, UR14, UR19, UR15 ;  /* 0x000000130e047299 */ /* 0x000fe2000800120f */
[----:B------:R-:W-:Y:S01]  /*178c0*/  R2UR UR7, R4 ;  /* 0x00000000040772ca */ /* 0x000fe200000e0000 */
[----:B------:R-:W-:Y:S02]  /*178d0*/  USHF.R.U32.HI UR5, URZ, UR19, UR15 ;  /* 0x000000133f057299 */ /* 0x000fe4000801160f */
[----:B------:R-:W-:Y:S01]  /*178e0*/  UIADD3 UR13, UP0, URZ, -UR4, URZ ;  /* 0x800000043f0d7290 */ /* 0x000fe2000ff1e03f */
[----:B------:R-:W-:Y:S01]  /*178f0*/  ULDC.64 UR14, c[0x0][0x620] ;  /* 0x00018800000e7ab9 */ /* 0x000fe20000000a00 */
[----:B------:R-:W-:Y:S02]  /*17900*/  UMOV UR6, UR20 ;  /* 0x0000001400067c82 */ /* 0x000fe40008000000 */
[----:B------:R-:W-:Y:S02]  /*17910*/  UIADD3.X UR5, URZ, ~UR5, URZ, UP0, !UPT ;  /* 0x800000053f057290 */ /* 0x000fe400087fe43f */
[----:B------:R-:W-:-:S02]  /*17920*/  UISETP.NE.AND UP1, UPT, UR37, URZ, UPT ;  /* 0x0000003f2500728c */ /* 0x000fc4000bf25270 */
[----:B------:R-:W-:Y:S02]  /*17930*/  UIMAD UR5, UR5, UR14, URZ ;  /* 0x0000000e050572a4 */ /* 0x000fe4000f8e023f */
[----:B------:R-:W-:Y:S02]  /*17940*/  UIMAD.WIDE.U32 UR6, UR13, UR14, UR6 ;  /* 0x0000000e0d0672a5 */ /* 0x000fe4000f8e0006 */
[----:B------:R-:W-:Y:S01]  /*17950*/  UIMAD UR5, UR13, UR15, UR5 ;  /* 0x0000000f0d0572a4 */ /* 0x000fe2000f8e0205 */
[----:B------:R-:W-:Y:S02]  /*17960*/  ULDC UR14, c[0x0][0x608] ;  /* 0x00018200000e7ab9 */ /* 0x000fe40000000800 */
[----:B------:R-:W-:Y:S01]  /*17970*/  ULDC UR13, c[0x0][0x618] ;  /* 0x00018600000d7ab9 */ /* 0x000fe20000000800 */
[----:B------:R-:W-:Y:S01]  /*17980*/  UIADD3 UR5, UR7, UR5, URZ ;  /* 0x0000000507057290 */ /* 0x000fe2000fffe03f */
[----:B------:R-:W-:Y:S01]  /*17990*/  ULDC UR22, c[0x0][0x658] ;  /* 0x0001960000167ab9 */ /* 0x000fe20000000800 */
[----:B------:R-:W-:-:S02]  /*179a0*/  @UP1 UIMAD UR8, UR11, UR12, UR10 ;  /* 0x0000000c0b0812a4 */ /* 0x000fc4000f8e020a */
[----:B------:R-:W-:Y:S02]  /*179b0*/  USHF.R.U64 UR17, UR6, UR13, UR5 ;  /* 0x0000000d06117299 */ /* 0x000fe40008001205 */
[----:B------:R-:W-:Y:S01]  /*179c0*/  USHF.R.U32.HI UR5, URZ, UR13, UR5 ;  /* 0x0000000d3f057299 */ /* 0x000fe20008011605 */
[----:B------:R-:W-:Y:S01]  /*179d0*/  ULDC.64 UR6, c[0x0][0x640] ;  /* 0x0001900000067ab9 */ /* 0x000fe20000000a00 */
[----:B------:R-:W-:Y:S01]  /*179e0*/  UMOV UR10, 0xffffffff ;  /* 0xffffffff000a7882 */ /* 0x000fe20000000000 */
[----:B------:R-:W-:Y:S01]  /*179f0*/  ISETP.NE.U32.AND P0, PT, RZ, UR6, PT ;  /* 0x00000006ff007c0c */ /* 0x000fe2000bf05070 */
[----:B------:R-:W-:Y:S02]  /*17a00*/  USHF.R.U64 UR18, UR17, UR14, UR5 ;  /* 0x0000000e11127299 */ /* 0x000fe40008001205 */
[----:B------:R-:W-:Y:S01]  /*17a10*/  USHF.R.U32.HI UR5, URZ, UR14, UR5 ;  /* 0x0000000e3f057299 */ /* 0x000fe20008011605 */
[----:B------:R-:W-:Y:S01]  /*17a20*/  ISETP.NE.AND.EX P0, PT, RZ, UR7, PT, P0 ;  /* 0x00000007ff007c0c */ /* 0x000fe2000bf05300 */
[----:B------:R-:W-:-:S02]  /*17a30*/  USHF.L.U32 UR11, UR10, UR22, URZ ;  /* 0x000000160a0b7299 */ /* 0x000fc4000800063f */
[----:B------:R-:W-:Y:S01]  /*17a40*/  USHF.R.U64 UR19, UR18, UR22, UR5 ;  /* 0x0000001612137299 */ /* 0x000fe20008001205 */
[----:B------:R-:W-:Y:S01]  /*17a50*/  ULDC UR20, c[0x0][0x600] ;  /* 0x0001800000147ab9 */ /* 0x000fe20000000800 */
[----:B------:R-:W-:Y:S02]  /*17a60*/  USHF.R.U32.HI UR10, URZ, UR22, UR5 ;  /* 0x000000163f0a7299 */ /* 0x000fe40008011605 */
[----:B------:R-:W-:Y:S02]  /*17a70*/  UIADD3 UR21, UR20, -0x1, URZ ;  /* 0xffffffff14157890 */ /* 0x000fe4000fffe03f */
[----:B------:R-:W-:Y:S01]  /*17a80*/  ULOP3.LUT UR26, URZ, UR11, URZ, 0x33, !UPT ;  /* 0x0000000b3f1a7292 */ /* 0x000fe2000f8e333f */
        /* <DEDUP_REMOVED lines=17> */
.L_x_523:
[----:B------:R-:W-:Y:S01]  /*17ba0*/  USHF.R.U64 UR6, UR5, UR23, UR10 ;  /* 0x0000001705067299 */ /* 0x000fe2000800120a */
[----:B------:R-:W-:Y:S01]  /*17bb0*/  IMAD.MOV.U32 R0, RZ, RZ, 0x1 ;  /* 0x00000001ff007424 */ /* 0x000fe200078e00ff */
[----:B------:R-:W-:Y:S01]  /*17bc0*/  USHF.L.U32 UR25, UR25, UR22, URZ ;  /* 0x0000001619197299 */ /* 0x000fe2000800063f */
[----:B------:R-:W-:Y:S01]  /*17bd0*/  IMAD.U32 R10, RZ, RZ, UR4 ;  /* 0x00000004ff0a7e24 */ /* 0x000fe2000f8e00ff */
[----:B------:R-:W-:Y:S02]  /*17be0*/  ULOP3.LUT UR5, UR18, UR26, URZ, 0xc0, !UPT ;  /* 0x0000001a12057292 */ /* 0x000fe4000f8ec03f */
[----:B------:R-:W-:Y:S02]  /*17bf0*/  UIADD3 UR7, -UR6, URZ, URZ ;  /* 0x0000003f06077290 */ /* 0x000fe4000fffe13f */
[----:B------:R-:W-:Y:S02]  /*17c00*/  UIMAD UR6, UR25, UR6, UR5 ;  /* 0x00000006190672a4 */ /* 0x000fe4000f8e0205 */
[----:B------:R-:W-:-:S02]  /*17c10*/  ULOP3.LUT UR17, UR17, UR21, URZ, 0xc0, !UPT ;  /* 0x0000001511117292 */ /* 0x000fc4000f8ec03f */
[----:B------:R-:W-:Y:S02]  /*17c20*/  UIMAD UR5, UR7, UR24, UR19 ;  /* 0x00000018070572a4 */ /* 0x000fe4000f8e0213 */
[----:B------:R-:W-:Y:S01]  /*17c30*/  UISETP.NE.AND UP0, UPT, UR37, URZ, UPT ;  /* 0x0000003f2500728c */ /* 0x000fe2000bf05270 */
[----:B------:R-:W-:Y:S01]  /*17c40*/  ULDC UR7, c[0x0][0x610] ;  /* 0x0001840000077ab9 */ /* 0x000fe20000000800 */
[----:B------:R-:W-:Y:S02]  /*17c50*/  UIMAD UR5, UR5, UR20, UR17 ;  /* 0x00000014050572a4 */ /* 0x000fe4000f8e0211 */
[----:B------:R-:W-:-:S04]  /*17c60*/  UIMAD UR8, UR6, UR7, UR8 ;  /* 0x00000007060872a4 */ /* 0x000fc8000f8e0208 */
[----:B------:R-:W-:Y:S02]  /*17c70*/  USEL UR6, UR5, UR8, !UP0 ;  /* 0x0000000805067287 */ /* 0x000fe4000c000000 */
[----:B------:R-:W-:-:S04]  /*17c80*/  USEL UR8, UR8, UR5, !UP0 ;  /* 0x0000000508087287 */ /* 0x000fc8000c000000 */
[----:B------:R-:W-:Y:S02]  /*17c90*/  IMAD.U32 R3, RZ, RZ, UR6 ;  /* 0x00000006ff037e24 */ /* 0x000fe4000f8e00ff */
[----:B------:R-:W-:-:S07]  /*17ca0*/  IMAD.U32 R2, RZ, RZ, UR8 ;  /* 0x00000008ff027e24 */ /* 0x000fce000f8e00ff */
.L_x_521:
[----:B------:R-:W-:-:S08]  /*17cb0*/  NOP ;  /* 0x0000000000007918 */ /* 0x000fd00000000000 */
[----:B-1----:R-:W0:-:S00]  /*17cc0*/  USETMAXREG.DEALLOC.CTAPOOL 0x18 ;  /* 0x00000018000079c8 */ /* 0x002e0000080e0500 */
[----:B------:R-:W-:-:S13]  /*17cd0*/  ISETP.NE.AND P0, PT, RZ, UR9, PT ;  /* 0x00000009ff007c0c */ /* 0x000fda000bf05270 */
[----:B------:R-:W-:Y:S05]  /*17ce0*/  @P0 EXIT ;  /* 0x000000000000094d */ /* 0x000fea0003800000 */
[----:B0-----:R-:W-:Y:S01]  /*17cf0*/  LOP3.LUT P0, RZ, R0, 0xff, RZ, 0xc0, !PT ;  /* 0x000000ff00ff7812 */ /* 0x001fe2000780c0ff */
[----:B------:R-:W-:Y:S02]  /*17d00*/  IMAD.MOV.U32 R7, RZ, RZ, 0x1 ;  /* 0x00000001ff077424 */ /* 0x000fe400078e00ff */
[----:B------:R-:W-:-:S10]  /*17d10*/  IMAD.MOV.U32 R6, RZ, RZ, RZ ;  /* 0x000000ffff067224 */ /* 0x000fd400078e00ff */
[----:B------:R-:W-:Y:S05]  /*17d20*/  @!P0 BRA `(.L_x_524) ;  /* 0x0000000c00748947 */ /* 0x000fea0003800000 */
[----:B------:R-:W0:Y:S01]  /*17d30*/  S2R R0, SR_CgaCtaId ;  /* 0x0000000000007919 */ /* 0x000e220000008800 */
[----:B------:R-:W-:Y:S01]  /*17d40*/  ULDC UR4, c[0x0][0x28c] ;  /* 0x0000a30000047ab9 */ /* 0x000fe20000000800 */
[----:B------:R-:W-:Y:S01]  /*17d50*/  ULDC UR6, c[0x0][0x658] ;  /* 0x0001960000067ab9 */ /* 0x000fe20000000800 */
[----:B------:R-:W-:Y:S01]  /*17d60*/  UIADD3 UR10, UR4, 0x7f, URZ ;  /* 0x0000007f040a7890 */ /* 0x000fe2000fffe03f */
[----:B------:R-:W-:Y:S01]  /*17d70*/  IMAD.MOV.U32 R5, RZ, RZ, 0x2800 ;  /* 0x00002800ff057424 */ /* 0x000fe200078e00ff */
[----:B------:R-:W-:Y:S01]  /*17d80*/  UMOV UR7, 0xffffffff ;  /* 0xffffffff00077882 */ /* 0x000fe20000000000 */
[----:B------:R-:W-:Y:S01]  /*17d90*/  ULDC UR5, c[0x0][0x600] ;  /* 0x0001800000057ab9 */ /* 0x000fe20000000800 */
[----:B------:R-:W-:Y:S01]  /*17da0*/  UMOV UR9, 0x1 ;  /* 0x0000000100097882 */ /* 0x000fe20000000000 */
[----:B------:R-:W-:Y:S01]  /*17db0*/  USHF.L.U32 UR7, UR7, UR6, URZ ;  /* 0x0000000607077299 */ /* 0x000fe2000800063f */
[----:B------:R-:W-:Y:S01]  /*17dc0*/  BSSY B0, `(.L_x_524) ;  /* 0x00000d3000007945 */ /* 0x000fe20003800000 */
[----:B------:R-:W-:Y:S01]  /*17dd0*/  UIADD3 UR4, UR5, -0x1, URZ ;  /* 0xffffffff05047890 */ /* 0x000fe2000fffe03f */
[----:B------:R-:W-:Y:S01]  /*17de0*/  IMAD.MOV.U32 R9, RZ, RZ, 0x1 ;  /* 0x00000001ff097424 */ /* 0x000fe200078e00ff */
[----:B------:R-:W-:Y:S01]  /*17df0*/  USHF.R.S32.HI UR11, URZ, 0x1f, UR10 ;  /* 0x0000001f3f0b7899 */ /* 0x000fe2000801140a */
[----:B------:R-:W-:Y:S01]  /*17e00*/  IMAD.MOV.U32 R7, RZ, RZ, 0x1 ;  /* 0x00000001ff077424 */ /* 0x000fe200078e00ff */
[----:B------:R-:W-:Y:S01]  /*17e10*/  ULDC UR8, c[0x0][0xc] ;  /* 0x0000030000087ab9 */ /* 0x000fe20000000800 */
[----:B------:R-:W-:Y:S01]  /*17e20*/  USHF.L.U32 UR5, UR9, UR6, URZ ;  /* 0x0000000609057299 */ /* 0x000fe2000800063f */
[----:B------:R-:W-:Y:S01]  /*17e30*/  IMAD.MOV.U32 R6, RZ, RZ, RZ ;  /* 0x000000ffff067224 */ /* 0x000fe200078e00ff */
[----:B------:R-:W-:Y:S01]  /*17e40*/  ULEA.HI UR11, UR11, UR10, URZ, 0x7 ;  /* 0x0000000a0b0b7291 */ /* 0x000fe2000f8f383f */
[----:B------:R-:W-:Y:S01]  /*17e50*/  ULDC UR9, c[0x0][0x10] ;  /* 0x0000040000097ab9 */ /* 0x000fe20000000800 */
[----:B------:R-:W-:-:S02]  /*17e60*/  ULOP3.LUT UR6, URZ, UR7, URZ, 0x33, !UPT ;  /* 0x000000073f067292 */ /* 0x000fc4000f8e333f */
[----:B------:R-:W-:Y:S01]  /*17e70*/  UIMAD.WIDE.U32 UR8, UR8, UR9, URZ ;  /* 0x00000009080872a5 */ /* 0x000fe2000f8e003f */
[----:B------:R-:W-:Y:S01]  /*17e80*/  ULDC UR7, c[0x0][0x14] ;  /* 0x0000050000077ab9 */ /* 0x000fe20000000800 */
[----:B------:R-:W-:Y:S02]  /*17e90*/  USHF.R.S32.HI UR19, URZ, 0x7, UR11 ;  /* 0x000000073f137899 */ /* 0x000fe4000801140b */
[----:B------:R-:W-:Y:S02]  /*17ea0*/  UIMAD.WIDE.U32 UR22, UR8, UR7, URZ ;  /* 0x00000007081672a5 */ /* 0x000fe4000f8e003f */
[----:B------:R-:W-:Y:S02]  /*17eb0*/  UIMAD UR13, UR9, UR7, URZ ;  /* 0x00000007090d72a4 */ /* 0x000fe4000f8e023f */
[----:B------:R-:W-:Y:S01]  /*17ec0*/  ULOP3.LUT UR26, UR36, 0x2, URZ, 0xfc, !UPT ;  /* 0x00000002241a7892 */ /* 0x000fe2000f8efc3f */
[----:B0-----:R-:W-:Y:S01]  /*17ed0*/  LOP3.LUT R0, R0, 0x1, RZ, 0xc0, !PT ;  /* 0x0000000100007812 */ /* 0x001fe200078ec0ff */
[----:B------:R-:W-:-:S02]  /*17ee0*/  UIADD3 UR13, UR23, UR13, URZ ;  /* 0x0000000d170d7290 */ /* 0x000fc4000fffe03f */
[----:B------:R-:W-:Y:S02]  /*17ef0*/  UIADD3 UR27, UR19, 0x1, URZ ;  /* 0x00000001131b7890 */ /* 0x000fe4000fffe03f */
[----:B------:R-:W-:Y:S01]  /*17f00*/  IMAD R16, R0, R5, 0x24100 ;  /* 0x0002410000107424 */ /* 0x000fe200078e0205 */
[----:B------:R-:W-:-:S09]  /*17f10*/  ULDC.64 UR24, c[0x0][0x198] ;  /* 0x0000660000187ab9 */ /* 0x000fd20000000a00 */
.L_x_535:
[----:B------:R-:W-:-:S03]  /*17f20*/  UMOV UR7, 0xffffffff ;  /* 0xffffffff00077882 */ /* 0x000fc60000000000 */
[----:B------:R-:W-:Y:S05]  /*17f30*/  BRA.DIV UR7, `(.L_x_525) ;  /* 0x0000000e07b87947 */ /* 0x000fea000b800000 */
[----:B------:R-:W-:-:S13]  /*17f40*/  ELECT P6, URZ, PT ;  /* 0x00000000003f782f */ /* 0x000fda00038c0000 */
.L_x_545:
[----:B------:R-:W0:Y:S01]  /*17f50*/  LDC R4, c[0x0][0x28c] ;  /* 0x0000a300ff047b82 */ /* 0x000e220000000800 */
[----:B------:R-:W-:Y:S01]  /*17f60*/  BSSY B1, `(.L_x_526) ;  /* 0x000003b000017945 */ /* 0x000fe20003800000 */
[----:B0-----:R-:W-:-:S13]  /*17f70*/  ISETP.LT.OR P6, PT, R4, 0x1, !P6 ;  /* 0x000000010400780c */ /* 0x001fda00077c1670 */
[----:B------:R-:W-:Y:S05]  /*17f80*/  @P6 BRA `(.L_x_527) ;  /* 0x0000000000e06947 */ /* 0x000fea0003800000 */
[----:B------:R-:W-:Y:S02]  /*17f90*/  IMAD R3, R3, 0x2, R0 ;  /* 0x0000000203037824 */ /* 0x000fe400078e0200 */
[----:B------:R-:W-:Y:S02]  /*17fa0*/  IMAD R2, R2, 0x180, RZ ;  /* 0x0000018002027824 */ /* 0x000fe400078e02ff */
[----:B------:R-:W-:Y:S02]  /*17fb0*/  IMAD R3, R3, 0x50, RZ ;  /* 0x0000005003037824 */ /* 0x000fe400078e02ff */
[----:B------:R-:W-:Y:S02]  /*17fc0*/  IMAD.MOV.U32 R12, RZ, RZ, RZ ;  /* 0x000000ffff0c7224 */ /* 0x000fe400078e00ff */
[----:B------:R-:W-:Y:S02]  /*17fd0*/  IMAD.U32 R13, RZ, RZ, UR27 ;  /* 0x0000001bff0d7e24 */ /* 0x000fe4000f8e00ff */
[----:B------:R-:W-:-:S02]  /*17fe0*/  IMAD.MOV.U32 R4, RZ, RZ, R7 ;  /* 0x000000ffff047224 */ /* 0x000fc400078e0007 */
[----:B------:R-:W-:-:S07]  /*17ff0*/  IMAD.MOV.U32 R5, RZ, RZ, R6 ;  /* 0x000000ffff057224 */ /* 0x000fce00078e0006 */
.L_x_530:
[----:B------:R-:W0:Y:S01]  /*18000*/  S2R R11, SR_CgaCtaId ;  /* 0x00000000000b7919 */ /* 0x000e220000008800 */
[----:B------:R-:W-:Y:S01]  /*18010*/  MOV R8, 0x400 ;  /* 0x0000040000087802 */ /* 0x000fe20000000f00 */
[----:B------:R-:W1:Y:S03]  /*18020*/  S2R R15, SR_TID.X ;  /* 0x00000000000f7919 */ /* 0x000e660000002100 */
[----:B0-----:R-:W-:Y:S02]  /*18030*/  LEA R14, R11, R8, 0x18 ;  /* 0x000000080b0e7211 */ /* 0x001fe400078ec0ff */
[----:B------:R-:W-:Y:S02]  /*18040*/  SHF.L.U32 R8, R4, 0x1f, RZ ;  /* 0x0000001f04087819 */ /* 0x000fe400000006ff */
[----:B-1----:R-:W-:Y:S01]  /*18050*/  LOP3.LUT P1, RZ, R15, 0x7f, RZ, 0xc0, !PT ;  /* 0x0000007f0fff7812 */ /* 0x002fe2000782c0ff */
[----:B------:R-:W-:-:S04]  /*18060*/  IMAD R11, R5, 0x8, R14 ;  /* 0x00000008050b7824 */ /* 0x000fc800078e020e */
[----:B------:R-:W0:Y:S02]  /*18070*/  SYNCS.PHASECHK.TRANS64.TRYWAIT P0, [R11+URZ+0x18], R8 ;  /* 0x000018080b0075a7 */ /* 0x000e24000800017f */
[----:B0-----:R-:W-:Y:S06]  /*18080*/  @!P0 BRA `(.L_x_528) ;  /* 0x0000000c00848947 */ /* 0x001fec0003800000 */
.L_x_546:
[----:B0-----:R-:W0:Y:S01]  /*18090*/  @!P1 LDC R8, c[0x0][0x500] ;  /* 0x00014000ff089b82 */ /* 0x001e220000000800 */
[----:B------:R-:W-:-:S04]  /*180a0*/  UPRMT UR7, UR26, 0x9910, URZ ;  /* 0x000099101a077896 */ /* 0x000fc8000800003f */
[----:B------:R-:W-:-:S06]  /*180b0*/  UISETP.NE.AND UP0, UPT, UR7, 0x2, UPT ;  /* 0x000000020700788c */ /* 0x000fcc000bf05270 */
[----:B------:R-:W-:Y:S01]  /*180c0*/  PLOP3.LUT P0, PT, PT, PT, UP0, 0x80, 0x0 ;  /* 0x000000000000781c */ /* 0x000fe20003f0f008 */
[----:B0-----:R0:W-:-:S12]  /*180d0*/  @!P1 SYNCS.ARRIVE.TRANS64 RZ, [R11+URZ], R8 ;  /* 0x000000080bff99a7 */ /* 0x0011d8000800003f */
[----:B------:R-:W-:Y:S05]  /*180e0*/  @P0 BRA `(.L_x_529) ;  /* 0x0000000000040947 */ /* 0x000fea0003800000 */
[----:B------:R-:W-:Y:S01]  /*180f0*/  BPT.TRAP 0x1 ;  /* 0x000000040000795c */ /* 0x000fe20000300000 */
.L_x_529:
[----:B0-----:R-:W-:Y:S01]  /*18100*/  IMAD R8, R5, 0xc000, R14 ;  /* 0x0000c00005087824 */ /* 0x001fe200078e020e */
[----:B------:R-:W-:Y:S01]  /*18110*/  R2UR UR20, R14 ;  /* 0x000000000e1472ca */ /* 0x000fe200000e0000 */
[----:B------:R-:W-:Y:S01]  /*18120*/  VIADD R13, R13, 0xffffffff ;  /* 0xffffffff0d0d7836 */ /* 0x000fe20000000000 */
[----:B------:R-:W-:Y:S01]  /*18130*/  R2UR UR9, R11 ;  /* 0x000000000b0972ca */ /* 0x000fe200000e0000 */
[----:B------:R-:W-:Y:S01]  /*18140*/  UIADD3 UR14, UP0, UR24, 0xf0, URZ ;  /* 0x000000f0180e7890 */ /* 0x000fe2000ff1e03f */
[----:B------:R-:W-:Y:S01]  /*18150*/  R2UR UR7, R8 ;  /* 0x00000000080772ca */ /* 0x000fe200000e0000 */
[C---:B------:R-:W-:Y:S01]  /*18160*/  IMAD R8, R5.reuse, 0x5000, R16 ;  /* 0x0000500005087824 */ /* 0x040fe200078e0210 */
[----:B------:R-:W-:Y:S01]  /*18170*/  R2UR UR11, R2 ;  /* 0x00000000020b72ca */ /* 0x000fe200000e0000 */
[----:B------:R-:W-:Y:S01]  /*18180*/  UIADD3 UR28, UP1, UR24, 0x1f0, URZ ;  /* 0x000001f0181c7890 */ /* 0x000fe2000ff3e03f */
[----:B------:R-:W-:Y:S01]  /*18190*/  R2UR UR10, R12 ;  /* 0x000000000c0a72ca */ /* 0x000fe200000e0000 */
[----:B------:R-:W-:Y:S01]  /*181a0*/  UIADD3.X UR15, URZ, UR25, URZ, UP0, !UPT ;  /* 0x000000193f0f7290 */ /* 0x000fe200087fe43f */
[----:B------:R-:W-:Y:S01]  /*181b0*/  R2UR UR8, R8 ;  /* 0x00000000080872ca */ /* 0x000fe200000e0000 */
[----:B------:R-:W-:Y:S01]  /*181c0*/  VIADD R5, R5, 0x1 ;  /* 0x0000000105057836 */ /* 0x000fe20000000000 */
[----:B------:R-:W-:Y:S01]  /*181d0*/  R2UR UR12, R10 ;  /* 0x000000000a0c72ca */ /* 0x000fe200000e0000 */
[----:B------:R-:W-:Y:S01]  /*181e0*/  UIADD3.X UR29, URZ, UR25, URZ, UP1, !UPT ;  /* 0x000000193f1d7290 */ /* 0x000fe20008ffe43f */
[----:B------:R-:W-:Y:S01]  /*181f0*/  R2UR UR21, R3 ;  /* 0x00000000031572ca */ /* 0x000fe200000e0000 */
[----:B------:R-:W-:Y:S01]  /*18200*/  UMOV UR16, 0x0 ;  /* 0x0000000000107882 */ /* 0x000fe20000000000 */
[----:B------:R-:W-:Y:S01]  /*18210*/  ISETP.GT.AND P1, PT, R13, 0x1, PT ;  /* 0x000000010d00780c */ /* 0x000fe20003f24270 */
[----:B------:R-:W-:Y:S01]  /*18220*/  UIADD3 UR18, UR7, 0x100, URZ ;  /* 0x0000010007127890 */ /* 0x000fe2000fffe03f */
[C---:B------:R-:W-:Y:S01]  /*18230*/  ISETP.NE.AND P0, PT, R5.reuse, 0x3, PT ;  /* 0x000000030500780c */ /* 0x040fe20003f05270 */
[----:B------:R-:W-:Y:S01]  /*18240*/  UMOV UR17, 0x10000000 ;  /* 0x1000000000117882 */ /* 0x000fe20000000000 */
[----:B------:R-:W-:Y:S01]  /*18250*/  UMOV UR30, 0x30000 ;  /* 0x00030000001e7882 */ /* 0x000fe20000000000 */
[----:B------:R-:W-:Y:S01]  /*18260*/  VIADD R12, R12, 0x80 ;  /* 0x000000800c0c7836 */ /* 0x000fe20000000000 */
[----:B------:R-:W-:Y:S01]  /*18270*/  SEL R11, RZ, 0x1, P0 ;  /* 0x00000001ff0b7807 */ /* 0x000fe20000000000 */
[----:B------:R-:W-:Y:S01]  /*18280*/  UIADD3 UR7, UR20, UR8, URZ ;  /* 0x0000000814077290 */ /* 0x000fe2000fffe03f */
[----:B------:R-:W-:-:S02]  /*18290*/  SEL R5, R5, RZ, P0 ;  /* 0x000000ff05057207 */ /* 0x000fc40000000000 */
[----:B------:R-:W-:Y:S01]  /*182a0*/  UMOV UR8, UR18 ;  /* 0x0000001200087c82 */ /* 0x000fe20008000000 */
[----:B------:R-:W-:Y:S01]  /*182b0*/  LOP3.LUT R4, R4, R11, RZ, 0x3c, !PT ;  /* 0x0000000b04047212 */ /* 0x000fe200078e3cff */
[----:B------:R0:W-:Y:S02]  /*182c0*/  UTMALDG.3D [UR8], [UR14], desc[UR16] ;  /* 0x000010080e0075b4 */ /* 0x0001e40008011000 */
[----:B0-----:R-:W-:Y:S01]  /*182d0*/  UMOV UR11, UR21 ;  /* 0x00000015000b7c82 */ /* 0x001fe20008000000 */
[----:B------:R-:W-:Y:S02]  /*182e0*/  UMOV UR8, UR7 ;  /* 0x0000000700087c82 */ /* 0x000fe40008000000 */
[----:B------:R0:W-:Y:S02]  /*182f0*/  UTMALDG.3D.MULTICAST [UR8], [UR28], UR30, desc[UR16] ;  /* 0x000010081c0073b4 */ /* 0x0001e4000801181e */
[----:B0-----:R-:W-:Y:S05]  /*18300*/  @P1 BRA `(.L_x_530) ;  /* 0xfffffffc003c1947 */ /* 0x001fea000383ffff */
.L_x_527:
[----:B------:R-:W-:Y:S05]  /*18310*/  BSYNC B1 ;  /* 0x0000000000017941 */ /* 0x000fea0003800000 */
.L_x_526:
[----:B------:R-:W2:Y:S01]  /*18320*/  LDL.LU R15, [R1+0x88] ;  /* 0x00008800010f7983 */ /* 0x000ea20000300800 */
[----:B------:R-:W-:Y:S01]  /*18330*/  LOP3.LUT P0, RZ, R9, 0xff, RZ, 0xc0, !PT ;  /* 0x000000ff09ff7812 */ /* 0x000fe2000780c0ff */
[----:B------:R-:W-:Y:S01]  /*18340*/  VIADD R5, R6, UR19 ;  /* 0x0000001306057c36 */ /* 0x000fe20008000000 */
[----:B------:R-:W-:Y:S01]  /*18350*/  ULDC.64 UR8, c[0x0][0x650] ;  /* 0x0001940000087ab9 */ /* 0x000fe20000000a00 */
[----:B------:R-:W3:Y:S01]  /*18360*/  LDL.LU R14, [R1+0x8c] ;  /* 0x00008c00010e7983 */ /* 0x000ee20000300800 */
[----:B------:R-:W-:Y:S01]  /*18370*/  UISETP.GE.U32.AND UP0, UPT, UR19, 0x3, UPT ;  /* 0x000000031300788c */ /* 0x000fe2000bf06070 */
[----:B------:R-:W-:Y:S01]  /*18380*/  BSSY B1, `(.L_x_531) ;  /* 0x0000074000017945 */ /* 0x000fe20003800000 */
[----:B------:R-:W-:Y:S01]  /*18390*/  IMAD.MOV.U32 R10, RZ, RZ, -0x1 ;  /* 0xffffffffff0a7424 */ /* 0x000fe200078e00ff */
[----:B------:R-:W-:-:S03]  /*183a0*/  PRMT R9, RZ, 0x7610, R9 ;  /* 0x00007610ff097816 */ /* 0x000fc60000000009 */
[----:B------:R-:W-:-:S03]  /*183b0*/  PLOP3.LUT P1, PT, PT, PT, UP0, 0x80, 0x0 ;  /* 0x000000000000781c */ /* 0x000fc60003f2f008 */
[----:B------:R-:W0:Y:S01]  /*183c0*/  @P0 S2R R3, SR_CgaCtaId ;  /* 0x0000000000030919 */ /* 0x000e220000008800 */
[----:B------:R-:W-:-:S04]  /*183d0*/  @P0 MOV R2, 0x400 ;  /* 0x0000040000020802 */ /* 0x000fc80000000f00 */
[----:B0-----:R-:W-:-:S04]  /*183e0*/  @P0 LEA R2, R3, R2, 0x18 ;  /* 0x0000000203020211 */ /* 0x001fc800078ec0ff */
[----:B------:R0:W-:Y:S01]  /*183f0*/  @P0 SYNCS.ARRIVE.TRANS64.A1T0 RZ, [R2+URZ+0x48], RZ ;  /* 0x000048ff02ff09a7 */ /* 0x0001e2000810003f */
[----:B------:R-:W-:Y:S01]  /*18400*/  ISETP.GT.U32.AND P0, PT, R5, 0x2, PT ;  /* 0x000000020500780c */ /* 0x000fe20003f04070 */
[----:B0-----:R-:W-:-:S05]  /*18410*/  IMAD.U32 R2, RZ, RZ, UR19 ;  /* 0x00000013ff027e24 */ /* 0x001fca000f8e00ff */
[----:B------:R-:W-:Y:S01]  /*18420*/  ISETP.LT.U32.AND P0, PT, R2, 0x3, P0 ;  /* 0x000000030200780c */ /* 0x000fe20000701070 */
[----:B------:R-:W-:-:S03]  /*18430*/  IMAD.WIDE.U32 R2, R5, -0x55555555, RZ ;  /* 0xaaaaaaab05027825 */ /* 0x000fc600078e00ff */
[----:B------:R-:W-:Y:S02]  /*18440*/  SEL R2, RZ, 0x1, !P0 ;  /* 0x00000001ff027807 */ /* 0x000fe40004000000 */
[----:B------:R-:W-:Y:S01]  /*18450*/  SHF.R.U32.HI R4, RZ, 0x1, R3 ;  /* 0x00000001ff047819 */ /* 0x000fe20000011603 */
[----:B------:R-:W-:Y:S01]  /*18460*/  IMAD.MOV.U32 R3, RZ, RZ, -0x1 ;  /* 0xffffffffff037424 */ /* 0x000fe200078e00ff */
[----:B------:R-:W-:Y:S01]  /*18470*/  LOP3.LUT R7, R7, R2, RZ, 0x3c, !PT ;  /* 0x0000000207077212 */ /* 0x000fe200078e3cff */
[----:B------:R-:W-:Y:S02]  /*18480*/  IMAD.MOV.U32 R2, RZ, RZ, -0x1 ;  /* 0xffffffffff027424 */ /* 0x000fe400078e00ff */
[----:B------:R-:W-:Y:S01]  /*18490*/  IMAD R6, R4, -0x3, R5 ;  /* 0xfffffffd04067824 */ /* 0x000fe200078e0205 */
[--C-:B------:R-:W-:Y:S02]  /*184a0*/  @P1 LOP3.LUT R7, R7, 0x1, R4.reuse, 0x78, !PT ;  /* 0x0000000107071812 */ /* 0x100fe400078e7804 */
[----:B------:R-:W-:-:S02]  /*184b0*/  PRMT R4, RZ, 0x7610, R4 ;  /* 0x00007610ff047816 */ /* 0x000fc40000000004 */
[----:B---3--:R-:W-:-:S04]  /*184c0*/  IADD3 R14, P0, R14, UR22, RZ ;  /* 0x000000160e0e7c10 */ /* 0x008fc8000ff1e0ff */
[----:B--2---:R-:W-:Y:S01]  /*184d0*/  IADD3.X R15, R15, UR13, RZ, P0, !PT ;  /* 0x0000000d0f0f7c10 */ /* 0x004fe200087fe4ff */
[----:B------:R0:W-:Y:S01]  /*184e0*/  STL [R1+0x8c], R14 ;  /* 0x00008c0e01007387 */ /* 0x0001e20000100800 */
[----:B------:R-:W-:-:S03]  /*184f0*/  ISETP.GE.U32.AND P0, PT, R14, UR8, PT ;  /* 0x000000080e007c0c */ /* 0x000fc6000bf06070 */
[----:B------:R0:W-:Y:S01]  /*18500*/  STL [R1+0x88], R15 ;  /* 0x0000880f01007387 */ /* 0x0001e20000100800 */
[----:B------:R-:W-:-:S13]  /*18510*/  ISETP.GE.U32.AND.EX P0, PT, R15, UR9, PT, P0 ;  /* 0x000000090f007c0c */ /* 0x000fda000bf06100 */
[----:B0-----:R-:W-:Y:S05]  /*18520*/  @P0 BRA `(.L_x_532) ;  /* 0x0000000400640947 */ /* 0x001fea0003800000 */
[----:B------:R-:W0:Y:S01]  /*18530*/  S2R R8, SR_CTAID.X ;  /* 0x0000000000087919 */ /* 0x000e220000002500 */
[----:B------:R-:W-:Y:S01]  /*18540*/  ULDC UR7, c[0x0][0x150] ;  /* 0x0000540000077ab9 */ /* 0x000fe20000000800 */
[----:B------:R-:W1:Y:S01]  /*18550*/  LDC R3, c[0x0][0x144] ;  /* 0x00005100ff037b82 */ /* 0x000e620000000800 */
[----:B------:R-:W-:Y:S01]  /*18560*/  UISETP.NE.AND UP0, UPT, UR37, URZ, UPT ;  /* 0x0000003f2500728c */ /* 0x000fe2000bf05270 */
[----:B------:R-:W2:Y:S01]  /*18570*/  S2R R5, SR_CTAID.Y ;  /* 0x0000000000057919 */ /* 0x000ea20000002600 */
[----:B------:R-:W-:Y:S01]  /*18580*/  ULDC.64 UR8, c[0x0][0x628] ;  /* 0x00018a0000087ab9 */ /* 0x000fe20000000a00 */
[----:B------:R-:W-:-:S03]  /*18590*/  ULDC UR10, c[0x0][0x630] ;  /* 0x00018c00000a7ab9 */ /* 0x000fc60000000800 */
[----:B------:R-:W-:Y:S01]  /*185a0*/  PLOP3.LUT P0, PT, PT, PT, UP0, 0x80, 0x0 ;  /* 0x000000000000781c */ /* 0x000fe20003f0f008 */
[----:B------:R-:W3:Y:S01]  /*185b0*/  LDC R12, c[0x0][0x148] ;  /* 0x00005200ff0c7b82 */ /* 0x000ee20000000800 */
[----:B0-----:R-:W-:Y:S02]  /*185c0*/  I2FP.F32.U32 R2, R8 ;  /* 0x0000000800027245 */ /* 0x001fe40000201000 */
[----:B--2---:R-:W-:-:S03]  /*185d0*/  I2FP.F32.U32 R4, R5 ;  /* 0x0000000500047245 */ /* 0x004fc60000201000 */
[----:B------:R-:W-:Y:S01]  /*185e0*/  FMUL R2, R2, UR7 ;  /* 0x0000000702027c20 */ /* 0x000fe20008400000 */
[----:B------:R-:W-:Y:S02]  /*185f0*/  ULDC UR7, c[0x0][0x154] ;  /* 0x0000550000077ab9 */ /* 0x000fe40000000800 */
[----:B------:R-:W-:-:S03]  /*18600*/  FMUL R10, R4, UR7 ;  /* 0x00000007040a7c20 */ /* 0x000fc60008400000 */
[----:B------:R-:W0:Y:S08]  /*18610*/  F2I.U32.TRUNC.NTZ R2, R2 ;  /* 0x0000000200027305 */ /* 0x000e30000020f000 */
[----:B------:R-:W2:Y:S01]  /*18620*/  F2I.U32.TRUNC.NTZ R10, R10 ;  /* 0x0000000a000a7305 */ /* 0x000ea2000020f000 */
[----:B0-----:R-:W-:Y:S02]  /*18630*/  IMAD.MOV R4, RZ, RZ, -R2 ;  /* 0x000000ffff047224 */ /* 0x001fe400078e0a02 */
[----:B------:R-:W-:-:S02]  /*18640*/  IMAD.MOV.U32 R2, RZ, RZ, R14 ;  /* 0x000000ffff027224 */ /* 0x000fc400078e000e */
[----:B-1----:R-:W-:Y:S02]  /*18650*/  IMAD R8, R3, R4, R8 ;  /* 0x0000000403087224 */ /* 0x002fe400078e0208 */
[----:B--2---:R-:W-:-:S04]  /*18660*/  IMAD.MOV R3, RZ, RZ, -R10 ;  /* 0x000000ffff037224 */ /* 0x004fc800078e0a0a */
[----:B---3--:R-:W-:Y:S01]  /*18670*/  @P0 IMAD R8, R12, R3, R5 ;  /* 0x000000030c080224 */ /* 0x008fe200078e0205 */
[----:B------:R-:W-:Y:S01]  /*18680*/  ISETP.NE.U32.AND P0, PT, RZ, UR8, PT ;  /* 0x00000008ff007c0c */ /* 0x000fe2000bf05070 */
[----:B------:R-:W-:-:S03]  /*18690*/  IMAD.MOV.U32 R3, RZ, RZ, R15 ;  /* 0x000000ffff037224 */ /* 0x000fc600078e000f */
[----:B------:R-:W-:-:S13]  /*186a0*/  ISETP.NE.AND.EX P0, PT, RZ, UR9, PT, P0 ;  /* 0x00000009ff007c0c */ /* 0x000fda000bf05300 */
[----:B------:R-:W-:Y:S05]  /*186b0*/  @!P0 BRA `(.L_x_533) ;  /* 0x0000000000288947 */ /* 0x000fea0003800000 */
[----:B------:R-:W-:Y:S02]  /*186c0*/  ULDC UR7, c[0x0][0x634] ;  /* 0x00018d0000077ab9 */ /* 0x000fe40000000800 */
[----:B------:R-:W-:-:S05]  /*186d0*/  IADD3 R3, P0, R14, UR7, RZ ;  /* 0x000000070e037c10 */ /* 0x000fca000ff1e0ff */
[----:B------:R-:W-:-:S04]  /*186e0*/  IMAD.X R11, RZ, RZ, R15, P0 ;  /* 0x000000ffff0b7224 */ /* 0x000fc800000e060f */
[----:B------:R-:W-:-:S04]  /*186f0*/  IMAD.WIDE.U32 R4, R11, UR8, RZ ;  /* 0x000000080b047c25 */ /* 0x000fc8000f8e00ff */
[----:B------:R-:W-:-:S04]  /*18700*/  IMAD.WIDE.U32 R4, P0, R3, UR9, R4 ;  /* 0x0000000903047c25 */ /* 0x000fc8000f800004 */
[----:B------:R-:W-:-:S04]  /*18710*/  IMAD.WIDE.U32 R2, R3, UR8, RZ ;  /* 0x0000000803027c25 */ /* 0x000fc8000f8e00ff */
[----:B------:R-:W-:Y:S01]  /*18720*/  IMAD.MOV.U32 R2, RZ, RZ, R5 ;  /* 0x000000ffff027224 */ /* 0x000fe200078e0005 */
[----:B------:R-:W-:Y:S01]  /*18730*/  IADD3 RZ, P1, R3, R4, RZ ;  /* 0x0000000403ff7210 */ /* 0x000fe20007f3e0ff */
[----:B------:R-:W-:-:S04]  /*18740*/  IMAD.X R3, RZ, RZ, RZ, P0 ;  /* 0x000000ffff037224 */ /* 0x000fc800000e06ff */
[----:B------:R-:W-:-:S08]  /*18750*/  IMAD.WIDE.U32.X R2, R11, UR9, R2, P1 ;  /* 0x000000090b027c25 */ /* 0x000fd000088e0402 */
.L_x_533:
[--C-:B------:R-:W-:Y:S01]  /*18760*/  SHF.R.U64 R10, R2, UR10, R3.reuse ;  /* 0x0000000a020a7c19 */ /* 0x100fe20008001203 */
[----:B------:R-:W-:Y:S01]  /*18770*/  ULDC.64 UR8, c[0x0][0x620] ;  /* 0x0001880000087ab9 */ /* 0x000fe20000000a00 */
[----:B------:R-:W-:Y:S01]  /*18780*/  SHF.R.U32.HI R2, RZ, UR10, R3 ;  /* 0x0000000aff027c19 */ /* 0x000fe20008011603 */
[----:B------:R-:W-:Y:S01]  /*18790*/  IMAD.MOV.U32 R3, RZ, RZ, R15 ;  /* 0x000000ffff037224 */ /* 0x000fe200078e000f */
[----:B------:R-:W-:Y:S01]  /*187a0*/  IADD3 R11, P0, RZ, -R10, RZ ;  /* 0x8000000aff0b7210 */ /* 0x000fe20007f1e0ff */
[----:B------:R-:W-:-:S04]  /*187b0*/  ULDC UR7, c[0x0][0x618] ;  /* 0x0001860000077ab9 */ /* 0x000fc80000000800 */
[----:B------:R-:W-:-:S04]  /*187c0*/  IMAD.X R2, RZ, RZ, ~R2, P0 ;  /* 0x000000ffff027224 */ /* 0x000fc800000e0e02 */
[----:B------:R-:W-:-:S04]  /*187d0*/  IMAD R2, R2, UR8, RZ ;  /* 0x0000000802027c24 */ /* 0x000fc8000f8e02ff */
[----:B------:R-:W-:Y:S02]  /*187e0*/  IMAD R5, R11, UR9, R2 ;  /* 0x000000090b057c24 */ /* 0x000fe4000f8e0202 */
[----:B------:R-:W-:-:S04]  /*187f0*/  IMAD.MOV.U32 R2, RZ, RZ, R14 ;  /* 0x000000ffff027224 */ /* 0x000fc800078e000e */
[----:B------:R-:W-:Y:S01]  /*18800*/  IMAD.WIDE.U32 R2, R11, UR8, R2 ;  /* 0x000000080b027c25 */ /* 0x000fe2000f8e0002 */
[----:B------:R-:W-:Y:S02]  /*18810*/  ULDC.64 UR8, c[0x0][0x640] ;  /* 0x0001900000087ab9 */ /* 0x000fe40000000a00 */
[----:B------:R-:W-:Y:S01]  /*18820*/  ISETP.NE.U32.AND P0, PT, RZ, UR8, PT ;  /* 0x00000008ff007c0c */ /* 0x000fe2000bf05070 */
[----:B------:R-:W-:-:S03]  /*18830*/  IMAD.IADD R3, R3, 0x1, R5 ;  /* 0x0000000103037824 */ /* 0x000fc600078e0205 */
[----:B------:R-:W-:Y:S02]  /*18840*/  ISETP.NE.AND.EX P0, PT, RZ, UR9, PT, P0 ;  /* 0x00000009ff007c0c */ /* 0x000fe4000bf05300 */
[--C-:B------:R-:W-:Y:S02]  /*18850*/  SHF.R.U64 R11, R2, UR7, R3.reuse ;  /* 0x00000007020b7c19 */ /* 0x100fe40008001203 */
[----:B------:R-:W-:Y:S01]  /*18860*/  SHF.R.U32.HI R2, RZ, UR7, R3 ;  /* 0x00000007ff027c19 */ /* 0x000fe20008011603 */
[----:B------:R-:W-:-:S03]  /*18870*/  ULDC UR7, c[0x0][0x608] ;  /* 0x0001820000077ab9 */ /* 0x000fc60000000800 */
[--C-:B------:R-:W-:Y:S02]  /*18880*/  SHF.R.U64 R12, R11, UR7, R2.reuse ;  /* 0x000000070b0c7c19 */ /* 0x100fe40008001202 */
[----:B------:R-:W-:Y:S01]  /*18890*/  SHF.R.U32.HI R3, RZ, UR7, R2 ;  /* 0x00000007ff037c19 */ /* 0x000fe20008011602 */
[----:B------:R-:W-:-:S03]  /*188a0*/  ULDC UR7, c[0x0][0x658] ;  /* 0x0001960000077ab9 */ /* 0x000fc60000000800 */
[--C-:B------:R-:W-:Y:S02]  /*188b0*/  SHF.R.U64 R13, R12, UR7, R3.reuse ;  /* 0x000000070c0d7c19 */ /* 0x100fe40008001203 */
[----:B------:R-:W-:-:S03]  /*188c0*/  SHF.R.U32.HI R14, RZ, UR7, R3 ;  /* 0x00000007ff0e7c19 */ /* 0x000fc60008011603 */
[----:B------:R-:W-:Y:S02]  /*188d0*/  IMAD.MOV.U32 R2, RZ, RZ, R13 ;  /* 0x000000ffff027224 */ /* 0x000fe400078e000d */
[----:B------:R-:W-:Y:S01]  /*188e0*/  IMAD.MOV.U32 R3, RZ, RZ, R14 ;  /* 0x000000ffff037224 */ /* 0x000fe200078e000e */
[----:B------:R-:W-:Y:S06]  /*188f0*/  @!P0 BRA `(.L_x_534) ;  /* 0x0000000000288947 */ /* 0x000fec0003800000 */
        /* <DEDUP_REMOVED lines=10> */
.L_x_534:
[----:B------:R-:W-:Y:S01]  /*189a0*/  ULDC UR7, c[0x0][0x648] ;  /* 0x0001920000077ab9 */ /* 0x000fe20000000800 */
[----:B------:R-:W-:Y:S01]  /*189b0*/  LOP3.LUT R12, R12, UR6, RZ, 0xc0, !PT ;  /* 0x000000060c0c7c12 */ /* 0x000fe2000f8ec0ff */
[----:B------:R-:W-:Y:S01]  /*189c0*/  UISETP.NE.AND UP0, UPT, UR37, URZ, UPT ;  /* 0x0000003f2500728c */ /* 0x000fe2000bf05270 */
[----:B------:R-:W-:Y:S01]  /*189d0*/  SHF.R.U64 R3, R2, UR7, R3 ;  /* 0x0000000702037c19 */ /* 0x000fe20008001203 */
[----:B------:R-:W-:Y:S01]  /*189e0*/  ULDC UR7, c[0x0][0x638] ;  /* 0x00018e0000077ab9 */ /* 0x000fe20000000800 */
[----:B------:R-:W-:-:S03]  /*189f0*/  IMAD.MOV.U32 R4, RZ, RZ, 0x1 ;  /* 0x00000001ff047424 */ /* 0x000fc600078e00ff */
[----:B------:R-:W-:Y:S01]  /*18a00*/  IMAD.MOV R2, RZ, RZ, -R3 ;  /* 0x000000ffff027224 */ /* 0x000fe200078e0a03 */
[----:B------:R-:W-:Y:S01]  /*18a10*/  PLOP3.LUT P0, PT, PT, PT, UP0, 0x40, 0x0 ;  /* 0x000000000000781c */ /* 0x000fe20003f0e808 */
[----:B------:R-:W-:Y:S01]  /*18a20*/  IMAD R5, R3, UR5, R12 ;  /* 0x0000000503057c24 */ /* 0x000fe2000f8e020c */
[----:B------:R-:W-:Y:S01]  /*18a30*/  PLOP3.LUT P1, PT, PT, PT, UP0, 0x40, 0x0 ;  /* 0x000000000000781c */ /* 0x000fe20003f2e808 */
[----:B------:R-:W-:Y:S01]  /*18a40*/  IMAD R13, R2, UR7, R13 ;  /* 0x00000007020d7c24 */ /* 0x000fe2000f8e020d */
[----:B------:R-:W-:Y:S01]  /*18a50*/  ULDC UR7, c[0x0][0x610] ;  /* 0x0001840000077ab9 */ /* 0x000fe20000000800 */
[----:B------:R-:W-:Y:S01]  /*18a60*/  LOP3.LUT R2, R11, UR4, RZ, 0xc0, !PT ;  /* 0x000000040b027c12 */ /* 0x000fe2000f8ec0ff */
[----:B------:R-:W-:Y:S01]  /*18a70*/  IMAD R8, R5, UR7, R8 ;  /* 0x0000000705087c24 */ /* 0x000fe2000f8e0208 */
[----:B------:R-:W-:-:S03]  /*18a80*/  ULDC UR7, c[0x0][0x600] ;  /* 0x0001800000077ab9 */ /* 0x000fc60000000800 */
[----:B------:R-:W-:-:S05]  /*18a90*/  IMAD R13, R13, UR7, R2 ;  /* 0x000000070d0d7c24 */ /* 0x000fca000f8e0202 */
[----:B------:R-:W-:Y:S02]  /*18aa0*/  SEL R3, R13, R8, P0 ;  /* 0x000000080d037207 */ /* 0x000fe40000000000 */
[----:B------:R-:W-:-:S07]  /*18ab0*/  SEL R2, R8, R13, P1 ;  /* 0x0000000d08027207 */ /* 0x000fce0000800000 */
.L_x_532:
[----:B------:R-:W-:Y:S05]  /*18ac0*/  BSYNC B1 ;  /* 0x0000000000017941 */ /* 0x000fea0003800000 */
.L_x_531:
[----:B------:R-:W-:-:S13]  /*18ad0*/  LOP3.LUT P0, RZ, R4, 0xff, RZ, 0xc0, !PT ;  /* 0x000000ff04ff7812 */ /* 0x000fda000780c0ff */
[----:B------:R-:W-:Y:S05]  /*18ae0*/  @P0 BRA `(.L_x_535) ;  /* 0xfffffff4000c0947 */ /* 0x000fea000383ffff */
[----:B------:R-:W-:Y:S05]  /*18af0*/  BSYNC B0 ;  /* 0x0000000000007941 */ /* 0x000fea0003800000 */
.L_x_524:
[----:B------:R-:W-:-:S03]  /*18b00*/  UMOV UR7, 0xffffffff ;  /* 0xffffffff00077882 */ /* 0x000fc60000000000 */
[----:B------:R-:W-:Y:S05]  /*18b10*/  BRA.DIV UR7, `(.L_x_536) ;  /* 0x0000000207f47947 */ /* 0x000fea000b800000 */
[----:B------:R-:W-:-:S13]  /*18b20*/  ELECT P6, URZ, PT ;  /* 0x00000000003f782f */ /* 0x000fda00038c0000 */
.L_x_549:
[----:B------:R-:W-:Y:S04]  /*18b30*/  BSSY B0, `(.L_x_537) ;  /* 0x0000023000007945 */ /* 0x000fe80003800000 */
[----:B------:R-:W-:Y:S05]  /*18b40*/  @!P6 BRA `(.L_x_538) ;  /* 0x000000000084e947 */ /* 0x000fea0003800000 */
[----:B------:R-:W-:-:S04]  /*18b50*/  ULOP3.LUT UR7, UR36, 0x2, URZ, 0xfc, !UPT ;  /* 0x0000000224077892 */ /* 0x000fc8000f8efc3f */
[----:B------:R-:W-:-:S06]  /*18b60*/  UISETP.NE.AND UP0, UPT, UR7, 0x3, UPT ;  /* 0x000000030700788c */ /* 0x000fcc000bf05270 */
[----:B------:R-:W-:-:S13]  /*18b70*/  PLOP3.LUT P0, PT, PT, PT, UP0, 0x80, 0x0 ;  /* 0x000000000000781c */ /* 0x000fda0003f0f008 */
[----:B------:R-:W-:Y:S05]  /*18b80*/  @!P0 BRA `(.L_x_539) ;  /* 0x0000000000048947 */ /* 0x000fea0003800000 */
[----:B------:R-:W-:Y:S01]  /*18b90*/  BPT.TRAP 0x1 ;  /* 0x000000040000795c */ /* 0x000fe20000300000 */
.L_x_539:
[----:B------:R-:W0:Y:S01]  /*18ba0*/  S2R R3, SR_CgaCtaId ;  /* 0x0000000000037919 */ /* 0x000e220000008800 */
[----:B------:R-:W-:-:S04]  /*18bb0*/  MOV R0, 0x400 ;  /* 0x0000040000007802 */ /* 0x000fc80000000f00 */
[----:B0-----:R-:W-:Y:S02]  /*18bc0*/  LEA R3, R3, R0, 0x18 ;  /* 0x0000000003037211 */ /* 0x001fe400078ec0ff */
[----:B------:R-:W-:-:S03]  /*18bd0*/  SHF.L.U32 R0, R7, 0x1f, RZ ;  /* 0x0000001f07007819 */ /* 0x000fc600000006ff */
[----:B------:R-:W-:-:S04]  /*18be0*/  VIADD R3, R3, 0x18 ;  /* 0x0000001803037836 */ /* 0x000fc80000000000 */
[----:B------:R-:W-:-:S04]  /*18bf0*/  IMAD R5, R6, 0x8, R3 ;  /* 0x0000000806057824 */ /* 0x000fc800078e0203 */
[----:B------:R-:W0:Y:S02]  /*18c00*/  SYNCS.PHASECHK.TRANS64.TRYWAIT P0, [R5+URZ], R0 ;  /* 0x00000000050075a7 */ /* 0x000e24000800017f */
[----:B0-----:R-:W-:Y:S05]  /*18c10*/  @!P0 BRA `(.L_x_540) ;  /* 0x0000000000d48947 */ /* 0x001fea0003800000 */
.L_x_550:
[----:B------:R-:W-:-:S05]  /*18c20*/  VIADD R6, R6, 0x1 ;  /* 0x0000000106067836 */ /* 0x000fca0000000000 */
[----:B------:R-:W-:-:S04]  /*18c30*/  ISETP.NE.AND P0, PT, R6, 0x3, PT ;  /* 0x000000030600780c */ /* 0x000fc80003f05270 */
[----:B0-----:R-:W-:Y:S02]  /*18c40*/  SEL R0, RZ, 0x1, P0 ;  /* 0x00000001ff007807 */ /* 0x001fe40000000000 */
[----:B------:R-:W-:Y:S02]  /*18c50*/  SEL R6, R6, RZ, P0 ;  /* 0x000000ff06067207 */ /* 0x000fe40000000000 */
[----:B------:R-:W-:-:S03]  /*18c60*/  LOP3.LUT R7, R7, R0, RZ, 0x3c, !PT ;  /* 0x0000000007077212 */ /* 0x000fc600078e3cff */
[----:B------:R-:W-:Y:S01]  /*18c70*/  IMAD R5, R6, 0x8, R3 ;  /* 0x0000000806057824 */ /* 0x000fe200078e0203 */
[----:B------:R-:W-:-:S04]  /*18c80*/  SHF.L.U32 R0, R7, 0x1f, RZ ;  /* 0x0000001f07007819 */ /* 0x000fc800000006ff */
[----:B------:R-:W0:Y:S02]  /*18c90*/  SYNCS.PHASECHK.TRANS64.TRYWAIT P0, [R5+URZ], R0 ;  /* 0x00000000050075a7 */ /* 0x000e24000800017f */
[----:B0-----:R-:W-:Y:S05]  /*18ca0*/  @!P0 BRA `(.L_x_541) ;  /* 0x0000000000c48947 */ /* 0x001fea0003800000 */
.L_x_551:
[----:B0-----:R-:W-:-:S05]  /*18cb0*/  VIADD R0, R6, 0x1 ;  /* 0x0000000106007836 */ /* 0x001fca0000000000 */
[----:B------:R-:W-:-:S04]  /*18cc0*/  ISETP.NE.AND P0, PT, R0, 0x3, PT ;  /* 0x000000030000780c */ /* 0x000fc80003f05270 */
[----:B------:R-:W-:Y:S02]  /*18cd0*/  SEL R2, RZ, 0x1, P0 ;  /* 0x00000001ff027807 */ /* 0x000fe40000000000 */
[----:B------:R-:W-:Y:S02]  /*18ce0*/  SEL R0, R0, RZ, P0 ;  /* 0x000000ff00007207 */ /* 0x000fe40000000000 */
[----:B------:R-:W-:-:S03]  /*18cf0*/  LOP3.LUT R2, R7, R2, RZ, 0x3c, !PT ;  /* 0x0000000207027212 */ /* 0x000fc600078e3cff */
[----:B------:R-:W-:Y:S01]  /*18d00*/  IMAD R3, R0, 0x8, R3 ;  /* 0x0000000800037824 */ /* 0x000fe200078e0203 */
[----:B------:R-:W-:-:S07]  /*18d10*/  SHF.L.U32 R0, R2, 0x1f, RZ ;  /* 0x0000001f02007819 */ /* 0x000fce00000006ff */
.L_x_542:
[----:B0-----:R0:W1:Y:S02]  /*18d20*/  SYNCS.PHASECHK.TRANS64.TRYWAIT P0, [R3+URZ], R0 ;  /* 0x00000000030075a7 */ /* 0x001064000800017f */
[----:B-1----:R-:W-:Y:S05]  /*18d30*/  @!P0 NANOSLEEP.SYNCS 0x989680 ;  /* 0x009896800000895d */ /* 0x002fea0003900000 */
[----:B------:R-:W1:Y:S02]  /*18d40*/  @!P0 SYNCS.PHASECHK.TRANS64 P0, [R3+URZ], R0 ;  /* 0x00000000030085a7 */ /* 0x000e64000800007f */
[----:B-1----:R-:W-:Y:S05]  /*18d50*/  @!P0 BRA `(.L_x_542) ;  /* 0xfffffffc00f08947 */ /* 0x002fea000383ffff */
.L_x_538:
[----:B------:R-:W-:Y:S05]  /*18d60*/  BSYNC B0 ;  /* 0x0000000000007941 */ /* 0x000fea0003800000 */
.L_x_537:
[----:B------:R-:W-:Y:S05]  /*18d70*/  EXIT ;  /* 0x000000000000794d */ /* 0x000fea0003800000 */
.L_x_21:
[----:B--2---:R2:W4:Y:S02]  /*18d80*/  SYNCS.PHASECHK.TRANS64.TRYWAIT P1, [R3+URZ], R2 ;  /* 0x00000002030075a7 */ /* 0x004524000802017f */
[----:B----4-:R-:W-:Y:S05]  /*18d90*/  @!P1 NANOSLEEP.SYNCS 0x989680 ;  /* 0x009896800000995d */ /* 0x010fea0003900000 */
[----:B------:R-:W4:Y:S02]  /*18da0*/  @!P1 SYNCS.PHASECHK.TRANS64 P1, [R3+URZ], R2 ;  /* 0x00000002030095a7 */ /* 0x000f24000802007f */
[----:B----4-:R-:W-:Y:S05]  /*18db0*/  @!P1 BRA `(.L_x_21) ;  /* 0xfffffffc00f09947 */ /* 0x010fea000383ffff */
[----:B------:R-:W-:Y:S05]  /*18dc0*/  BRA `(.L_x_20) ;  /* 0xfffffe8800687947 */ /* 0x000fea000383ffff */
.L_x_26:
[----:B-1----:R1:W2:Y:S02]  /*18dd0*/  SYNCS.PHASECHK.TRANS64.TRYWAIT P1, [R3+URZ], R4 ;  /* 0x00000004030075a7 */ /* 0x0022a4000802017f */
[----:B--2---:R-:W-:Y:S05]  /*18de0*/  @!P1 NANOSLEEP.SYNCS 0x989680 ;  /* 0x009896800000995d */ /* 0x004fea0003900000 */
[----:B------:R-:W2:Y:S02]  /*18df0*/  @!P1 SYNCS.PHASECHK.TRANS64 P1, [R3+URZ], R4 ;  /* 0x00000004030095a7 */ /* 0x000ea4000802007f */
[----:B--2---:R-:W-:Y:S05]  /*18e00*/  @!P1 BRA `(.L_x_26) ;  /* 0xfffffffc00f09947 */ /* 0x004fea000383ffff */
[----:B------:R-:W-:Y:S05]  /*18e10*/  BRA `(.L_x_25) ;  /* 0xfffffeb000547947 */ /* 0x000fea000383ffff */
.L_x_525:
[----:B------:R-:W-:Y:S01]  /*18e20*/  BSSY B1, `(.L_x_543) ;  /* 0x0000006000017945 */ /* 0x000fe20003800000 */
[----:B------:R-:W-:-:S07]  /*18e30*/  IMAD.MOV.U32 R15, RZ, RZ, -0x1 ;  /* 0xffffffffff0f7424 */ /* 0x000fce00078e00ff */
[----:B------:R-:W-:Y:S05]  /*18e40*/  WARPSYNC.COLLECTIVE R15, `(.L_x_544) ;  /* 0x000000000f0c7348 */ /* 0x000fea0003c00000 */
[----:B------:R-:W-:Y:S02]  /*18e50*/  ELECT P6, UR62, PT ;  /* 0x00000000003e782f */ /* 0x000fe400038c0000 */
[----:B------:R-:W-:Y:S01]  /*18e60*/  MOV R14, UR62 ;  /* 0x0000003e000e7c02 */ /* 0x000fe20008000f00 */
[----:B------:R-:W-:Y:S10]  /*18e70*/  ENDCOLLECTIVE ;  /* 0x000000000000791b */ /* 0x000ff40003800000 */
.L_x_544:
[----:B------:R-:W-:Y:S05]  /*18e80*/  BSYNC B1 ;  /* 0x0000000000017941 */ /* 0x000fea0003800000 */
.L_x_543:
[----:B------:R-:W-:Y:S05]  /*18e90*/  BRA `(.L_x_545) ;  /* 0xfffffff0002c7947 */ /* 0x000fea000383ffff */
.L_x_528:
[----:B0-----:R0:W1:Y:S02]  /*18ea0*/  SYNCS.PHASECHK.TRANS64.TRYWAIT P0, [R11+URZ+0x18], R8 ;  /* 0x000018080b0075a7 */ /* 0x001064000800017f */
[----:B-1----:R-:W-:Y:S05]  /*18eb0*/  @!P0 NANOSLEEP.SYNCS 0x989680 ;  /* 0x009896800000895d */ /* 0x002fea0003900000 */
[----:B------:R-:W1:Y:S02]  /*18ec0*/  @!P0 SYNCS.PHASECHK.TRANS64 P0, [R11+URZ+0x18], R8 ;  /* 0x000018080b0085a7 */ /* 0x000e64000800007f */
[----:B-1----:R-:W-:Y:S05]  /*18ed0*/  @!P0 BRA `(.L_x_528) ;  /* 0xfffffffc00f08947 */ /* 0x002fea000383ffff */
[----:B------:R-:W-:Y:S05]  /*18ee0*/  BRA `(.L_x_546) ;  /* 0xfffffff000687947 */ /* 0x000fea000383ffff */
.L_x_536:
[----:B------:R-:W-:Y:S01]  /*18ef0*/  BSSY B0, `(.L_x_547) ;  /* 0x0000006000007945 */ /* 0x000fe20003800000 */
[----:B------:R-:W-:-:S07]  /*18f00*/  IMAD.MOV.U32 R15, RZ, RZ, -0x1 ;  /* 0xffffffffff0f7424 */ /* 0x000fce00078e00ff */
[----:B------:R-:W-:Y:S05]  /*18f10*/  WARPSYNC.COLLECTIVE R15, `(.L_x_548) ;  /* 0x000000000f0c7348 */ /* 0x000fea0003c00000 */
[----:B------:R-:W-:Y:S02]  /*18f20*/  ELECT P6, UR62, PT ;  /* 0x00000000003e782f */ /* 0x000fe400038c0000 */
[----:B------:R-:W-:Y:S01]  /*18f30*/  MOV R14, UR62 ;  /* 0x0000003e000e7c02 */ /* 0x000fe20008000f00 */
[----:B------:R-:W-:Y:S10]  /*18f40*/  ENDCOLLECTIVE ;  /* 0x000000000000791b */ /* 0x000ff40003800000 */
.L_x_548:
[----:B------:R-:W-:Y:S05]  /*18f50*/  BSYNC B0 ;  /* 0x0000000000007941 */ /* 0x000fea0003800000 */
.L_x_547:
[----:B------:R-:W-:Y:S05]  /*18f60*/  BRA `(.L_x_549) ;  /* 0xfffffff800f07947 */ /* 0x000fea000383ffff */
.L_x_540:
[----:B0-----:R0:W1:Y:S02]  /*18f70*/  SYNCS.PHASECHK.TRANS64.TRYWAIT P0, [R5+URZ], R0 ;  /* 0x00000000050075a7 */ /* 0x001064000800017f */
[----:B-1----:R-:W-:Y:S05]  /*18f80*/  @!P0 NANOSLEEP.SYNCS 0x989680 ;  /* 0x009896800000895d */ /* 0x002fea0003900000 */
[----:B------:R-:W1:Y:S02]  /*18f90*/  @!P0 SYNCS.PHASECHK.TRANS64 P0, [R5+URZ], R0 ;  /* 0x00000000050085a7 */ /* 0x000e64000800007f */
[----:B-1----:R-:W-:Y:S05]  /*18fa0*/  @!P0 BRA `(.L_x_540) ;  /* 0xfffffffc00f08947 */ /* 0x002fea000383ffff */
[----:B------:R-:W-:Y:S05]  /*18fb0*/  BRA `(.L_x_550) ;  /* 0xfffffffc00187947 */ /* 0x000fea000383ffff */
.L_x_541:
[----:B0-----:R0:W1:Y:S02]  /*18fc0*/  SYNCS.PHASECHK.TRANS64.TRYWAIT P0, [R5+URZ], R0 ;  /* 0x00000000050075a7 */ /* 0x001064000800017f */
[----:B-1----:R-:W-:Y:S05]  /*18fd0*/  @!P0 NANOSLEEP.SYNCS 0x989680 ;  /* 0x009896800000895d */ /* 0x002fea0003900000 */
[----:B------:R-:W1:Y:S02]  /*18fe0*/  @!P0 SYNCS.PHASECHK.TRANS64 P0, [R5+URZ], R0 ;  /* 0x00000000050085a7 */ /* 0x000e64000800007f */
[----:B-1----:R-:W-:Y:S05]  /*18ff0*/  @!P0 BRA `(.L_x_541) ;  /* 0xfffffffc00f08947 */ /* 0x002fea000383ffff */
[----:B------:R-:W-:Y:S05]  /*19000*/  BRA `(.L_x_551) ;  /* 0xfffffffc00287947 */ /* 0x000fea000383ffff */
.L_x_552:
[----:B------:R-:W-:-:S00]  /*19010*/  BRA `(.L_x_552) ;  /* 0xfffffffc00fc7947 */ /* 0x000fc0000383ffff */
[----:B------:R-:W-:-:S00]  /*19020*/  NOP ;  /* 0x0000000000007918 */ /* 0x000fc00000000000 */
        /* <DEDUP_REMOVED lines=13> */
.L_x_553:


//--------------------- .nv.global.init           --------------------------
	.section	.nv.global.init,"aw",@progbits
.nv.global.init:
	.type		$str$22,@object
	.size		$str$22,($str$23 - $str$22)
$str$22:
        /*0000*/ 	.byte	0x6b, 0x5f, 0x74, 0x69, 0x6c, 0x65, 0x5f, 0x63, 0x6f, 0x75, 0x6e, 0x74, 0x20, 0x3e, 0x3d, 0x20
        /*0010*/ 	.byte	0x31, 0x00
	.type		$str$23,@object
	.size		$str$23,(__unnamed_1 - $str$23)
$str$23:
        /*0012*/ 	.byte	0x2f, 0x74, 0x6d, 0x70, 0x2f, 0x63, 0x75, 0x74, 0x6c, 0x61, 0x73, 0x73, 0x5f, 0x73, 0x77, 0x65
        /*0022*/ 	.byte	0x65, 0x70, 0x5f, 0x73, 0x72, 0x63, 0x2f, 0x69, 0x6e, 0x63, 0x6c, 0x75, 0x64, 0x65, 0x2f, 0x63
        /*0032*/ 	.byte	0x75, 0x74, 0x6c, 0x61, 0x73, 0x73, 0x2f, 0x67, 0x65, 0x6d, 0x6d, 0x2f, 0x63, 0x6f, 0x6c, 0x6c
        /*0042*/ 	.byte	0x65, 0x63, 0x74, 0x69, 0x76, 0x65, 0x2f, 0x73, 0x6d, 0x39, 0x30, 0x5f, 0x6d, 0x6d, 0x61, 0x5f
        /*0052*/ 	.byte	0x74, 0x6d, 0x61, 0x5f, 0x67, 0x6d, 0x6d, 0x61, 0x5f, 0x73, 0x73, 0x5f, 0x77, 0x61, 0x72, 0x70
        /*0062*/ 	.byte	0x73, 0x70, 0x65, 0x63, 0x69, 0x61, 0x6c, 0x69, 0x7a, 0x65, 0x64, 0x2e, 0x68, 0x70, 0x70, 0x00
	.type		__unnamed_1,@object
	.size		__unnamed_1,(.L_0 - __unnamed_1)
__unnamed_1:
        /* <DEDUP_REMOVED lines=173> */
        /*0b42*/ 	.byte	0x75, 0x74, 0x65, 0x3a, 0x3a, 0x69, 0x64, 0x65, 0x6e, 0x74, 0x69, 0x74, 0x79, 0x5d, 0x00
.L_0:


//--------------------- .nv.shared._ZN7cutlass13device_kernelINS_4gemm6kernel13GemmUniversalIN4cute5tupleIJiiiiEEENS1_10collective13CollectiveMmaINS1_34MainloopSm90TmaGmmaWarpSpecializedILi3ENS5_IJNS4_1CILi2EEENSA_ILi1EEESC_EEENS1_35KernelTmaWarpSpecializedCooperativeEEENS5_IJNSA_ILi384EEENSA_ILi160EEENSA_ILi128EEEEEEaNS5_IJlSC_lEEEaSK_NS4_8TiledMMAINS4_8MMA_AtomIJNS4_4SM904GMMA26MMA_64x32x32_S32S8S8_SS_TNEEEENS4_6LayoutISD_NS5_IJSC_NSA_ILi0EEESS_EEEEENS5_IJNS4_10UnderscoreESV_SV_EEEEENS4_13SM90_TMA_LOADENS4_14ComposedLayoutINS4_7SwizzleILi3ELi4ELi3EEENS4_18smem_ptr_flag_bitsILi8EEENSR_INS5_IJNSA_ILi8EEESI_EEENS5_IJSI_SC_EEEEEEEvNS4_8identityENS4_23SM90_TMA_LOAD_MULTICASTES18_vS19_EENS_8epilogue10collective6detail29Sm90TmaWarpSpecializedAdapterINS1D_15DefaultEpilogueIaSK_SK_NS1C_6thread17LinearCombinationIaLi1EiiLNS1H_9ScaleType4KindE0ELNS_15FloatRoundStyleE2EaEENS1_15EpilogueDefaultEEEEEvvEEEEvNT_6ParamsE --------------------------
	.section	.nv.shared._ZN7cutlass13device_kernelINS_4gemm6kernel13GemmUniversalIN4cute5tupleIJiiiiEEENS1_10collective13CollectiveMmaINS1_34MainloopSm90TmaGmmaWarpSpecializedILi3ENS5_IJNS4_1CILi2EEENSA_ILi1EEESC_EEENS1_35KernelTmaWarpSpecializedCooperativeEEENS5_IJNSA_ILi384EEENSA_ILi160EEENSA_ILi128EEEEEEaNS5_IJlSC_lEEEaSK_NS4_8TiledMMAINS4_8MMA_AtomIJNS4_4SM904GMMA26MMA_64x32x32_S32S8S8_SS_TNEEEENS4_6LayoutISD_NS5_IJSC_NSA_ILi0EEESS_EEEEENS5_IJNS4_10UnderscoreESV_SV_EEEEENS4_13SM90_TMA_LOADENS4_14ComposedLayoutINS4_7SwizzleILi3ELi4ELi3EEENS4_18smem_ptr_flag_bitsILi8EEENSR_INS5_IJNSA_ILi8EEESI_EEENS5_IJSI_SC_EEEEEEEvNS4_8identityENS4_23SM90_TMA_LOAD_MULTICASTES18_vS19_EENS_8epilogue10collective6detail29Sm90TmaWarpSpecializedAdapterINS1D_15DefaultEpilogueIaSK_SK_NS1C_6thread17LinearCombinationIaLi1EiiLNS1H_9ScaleType4KindE0ELNS_15FloatRoundStyleE2EaEENS1_15EpilogueDefaultEEEEEvvEEEEvNT_6ParamsE,"aw",@nobits
	.sectionflags	@""
	.align	16
	.zero		1024


//--------------------- .nv.shared.reserved.0     --------------------------
	.section	.nv.shared.reserved.0,"aw",@nobits
	.weak		__nv_reservedSMEM_offset_0_alias
	.size		__nv_reservedSMEM_offset_0_alias, 0, 0
	.other		__nv_reservedSMEM_offset_0_alias,@"STO_CUDA_RESERVED_SHARED STV_DEFAULT"
__nv_reservedSMEM_offset_0_alias:
	.zero		0


//--------------------- .nv.global                --------------------------
	.section	.nv.global,"aw",@nobits
.nv.global:
	.type		_ZN39_INTERNAL_36dae7e0_4_k_cu_6dd0846f_54634cute1_E,@object
	.size		_ZN39_INTERNAL_36dae7e0_4_k_cu_6dd0846f_54634cute1_E,(_ZN39_INTERNAL_36dae7e0_4_k_cu_6dd0846f_54634cuda3std3__45__cpo6cbeginE - _ZN39_INTERNAL_36dae7e0_4_k_cu_6dd0846f_54634cute1_E)
_ZN39_INTERNAL_36dae7e0_4_k_cu_6dd0846f_54634cute1_E:
	.zero		1
	.type		_ZN39_INTERNAL_36dae7e0_4_k_cu_6dd0846f_54634cuda3std3__45__cpo6cbeginE,@object
	.size		_ZN39_INTERNAL_36dae7e0_4_k_cu_6dd0846f_54634cuda3std3__45__cpo6cbeginE,(_ZN39_INTERNAL_36dae7e0_4_k_cu_6dd0846f_54634cuda3std3__48in_placeE - _ZN39_INTERNAL_36dae7e0_4_k_cu_6dd0846f_54634cuda3std3__45__cpo6cbeginE)
_ZN39_INTERNAL_36dae7e0_4_k_cu_6dd0846f_54634cuda3std3__45__cpo6cbeginE:
	.zero		1
	.type		_ZN39_INTERNAL_36dae7e0_4_k_cu_6dd0846f_54634cuda3std3__48in_placeE,@object
	.size		_ZN39_INTERNAL_36dae7e0_4_k_cu_6dd0846f_54634cuda3std3__48in_placeE,(_ZN39_INTERNAL_36dae7e0_4_k_cu_6dd0846f_54634cuda3std6ranges3__45__cpo9iter_moveE - _ZN39_INTERNAL_36dae7e0_4_k_cu_6dd0846f_54634cuda3std3__48in_placeE)
_ZN39_INTERNAL_36dae7e0_4_k_cu_6dd0846f_54634cuda3std3__48in_placeE:
	.zero		1
	.type		_ZN39_INTERNAL_36dae7e0_4_k_cu_6dd0846f_54634cuda3std6ranges3__45__cpo9iter_moveE,@object
	.size		_ZN39_INTERNAL_36dae7e0_4_k_cu_6dd0846f_54634cuda3std6ranges3__45__cpo9iter_moveE,(_ZN39_INTERNAL_36dae7e0_4_k_cu_6dd0846f_54634cuda3std3__45__cpo5beginE - _ZN39_INTERNAL_36dae7e0_4_k_cu_6dd0846f_54634cuda3std6ranges3__45__cpo9iter_moveE)
_ZN39_INTERNAL_36dae7e0_4_k_cu_6dd0846f_54634cuda3std6ranges3__45__cpo9iter_moveE:
	.zero		1
	.type		_ZN39_INTERNAL_36dae7e0_4_k_cu_6dd0846f_54634cuda3std3__45__cpo5beginE,@object
	.size		_ZN39_INTERNAL_36dae7e0_4_k_cu_6dd0846f_54634cuda3std3__45__cpo5beginE,(_ZN39_INTERNAL_36dae7e0_4_k_cu_6dd0846f_54634cuda3std3__441_GLOBAL__N__36dae7e0_4_k_cu_6dd0846f_54636ignoreE - _ZN39_INTERNAL_36dae7e0_4_k_cu_6dd0846f_54634cuda3std3__45__cpo5beginE)
_ZN39_INTERNAL_36dae7e0_4_k_cu_6dd0846f_54634cuda3std3__45__cpo5beginE:
	.zero		1
	.type		_ZN39_INTERNAL_36dae7e0_4_k_cu_6dd0846f_54634cuda3std3__441_GLOBAL__N__36dae7e0_4_k_cu_6dd0846f_54636ignoreE,@object
	.size		_ZN39_INTERNAL_36dae7e0_4_k_cu_6dd0846f_54634cuda3std3__441_GLOBAL__N__36dae7e0_4_k_cu_6dd0846f_54636ignoreE,(_ZN39_INTERNAL_36dae7e0_4_k_cu_6dd0846f_54634cute7productE - _ZN39_INTERNAL_36dae7e0_4_k_cu_6dd0846f_54634cuda3std3__441_GLOBAL__N__36dae7e0_4_k_cu_6dd0846f_54636ignoreE)
_ZN39_INTERNAL_36dae7e0_4_k_cu_6dd0846f_54634cuda3std3__441_GLOBAL__N__36dae7e0_4_k_cu_6dd0846f_54636ignoreE:
	.zero		1
	.type		_ZN39_INTERNAL_36dae7e0_4_k_cu_6dd0846f_54634cute7productE,@object
	.size		_ZN39_INTERNAL_36dae7e0_4_k_cu_6dd0846f_54634cute7productE,(_ZN39_INTERNAL_36dae7e0_4_k_cu_6dd0846f_54634cuda3std3__45__cpo3endE - _ZN39_INTERNAL_36dae7e0_4_k_cu_6dd0846f_54634cute7productE)
_ZN39_INTERNAL_36dae7e0_4_k_cu_6dd0846f_54634cute7productE:
	.zero		1
	.type		_ZN39_INTERNAL_36dae7e0_4_k_cu_6dd0846f_54634cuda3std3__45__cpo3endE,@object
	.size		_ZN39_INTERNAL_36dae7e0_4_k_cu_6dd0846f_54634cuda3std3__45__cpo3endE,(_ZN39_INTERNAL_36dae7e0_4_k_cu_6dd0846f_54634cuda3std3__419piecewise_constructE - _ZN39_INTERNAL_36dae7e0_4_k_cu_6dd0846f_54634cuda3std3__45__cpo3endE)
_ZN39_INTERNAL_36dae7e0_4_k_cu_6dd0846f_54634cuda3std3__45__cpo3endE:
	.zero		1
	.type		_ZN39_INTERNAL_36dae7e0_4_k_cu_6dd0846f_54634cuda3std3__419piecewise_constructE,@object
	.size		_ZN39_INTERNAL_36dae7e0_4_k_cu_6dd0846f_54634cuda3std3__419piecewise_constructE,(_ZN39_INTERNAL_36dae7e0_4_k_cu_6dd0846f_54634cuda3std3__45__cpo4cendE - _ZN39_INTERNAL_36dae7e0_4_k_cu_6dd0846f_54634cuda3std3__419piecewise_constructE)
_ZN39_INTERNAL_36dae7e0_4_k_cu_6dd0846f_54634cuda3std3__419piecewise_constructE:
	.zero		1
	.type		_ZN39_INTERNAL_36dae7e0_4_k_cu_6dd0846f_54634cuda3std3__45__cpo4cendE,@object
	.size		_ZN39_INTERNAL_36dae7e0_4_k_cu_6dd0846f_54634cuda3std3__45__cpo4cendE,(_ZN39_INTERNAL_36dae7e0_4_k_cu_6dd0846f_54634cuda3std6ranges3__45__cpo4swapE - _ZN39_INTERNAL_36dae7e0_4_k_cu_6dd0846f_54634cuda3std3__45__cpo4cendE)
_ZN39_INTERNAL_36dae7e0_4_k_cu_6dd0846f_54634cuda3std3__45__cpo4cendE:
	.zero		1
	.type		_ZN39_INTERNAL_36dae7e0_4_k_cu_6dd0846f_54634cuda3std6ranges3__45__cpo4swapE,@object
	.size		_ZN39_INTERNAL_36dae7e0_4_k_cu_6dd0846f_54634cuda3std6ranges3__45__cpo4swapE,(.L_8 - _ZN39_INTERNAL_36dae7e0_4_k_cu_6dd0846f_54634cuda3std6ranges3__45__cpo4swapE)
_ZN39_INTERNAL_36dae7e0_4_k_cu_6dd0846f_54634cuda3std6ranges3__45__cpo4swapE:
	.zero		1
.L_8:


//--------------------- .nv.constant0._ZN7cutlass13device_kernelINS_4gemm6kernel13GemmUniversalIN4cute5tupleIJiiiiEEENS1_10collective13CollectiveMmaINS1_34MainloopSm90TmaGmmaWarpSpecializedILi3ENS5_IJNS4_1CILi2EEENSA_ILi1EEESC_EEENS1_35KernelTmaWarpSpecializedCooperativeEEENS5_IJNSA_ILi384EEENSA_ILi160EEENSA_ILi128EEEEEEaNS5_IJlSC_lEEEaSK_NS4_8TiledMMAINS4_8MMA_AtomIJNS4_4SM904GMMA26MMA_64x32x32_S32S8S8_SS_TNEEEENS4_6LayoutISD_NS5_IJSC_NSA_ILi0EEESS_EEEEENS5_IJNS4_10UnderscoreESV_SV_EEEEENS4_13SM90_TMA_LOADENS4_14ComposedLayoutINS4_7SwizzleILi3ELi4ELi3EEENS4_18smem_ptr_flag_bitsILi8EEENSR_INS5_IJNSA_ILi8EEESI_EEENS5_IJSI_SC_EEEEEEEvNS4_8identityENS4_23SM90_TMA_LOAD_MULTICASTES18_vS19_EENS_8epilogue10collective6detail29Sm90TmaWarpSpecializedAdapterINS1D_15DefaultEpilogueIaSK_SK_NS1C_6thread17LinearCombinationIaLi1EiiLNS1H_9ScaleType4KindE0ELNS_15FloatRoundStyleE2EaEENS1_15EpilogueDefaultEEEEEvvEEEEvNT_6ParamsE --------------------------
	.section	.nv.constant0._ZN7cutlass13device_kernelINS_4gemm6kernel13GemmUniversalIN4cute5tupleIJiiiiEEENS1_10collective13CollectiveMmaINS1_34MainloopSm90TmaGmmaWarpSpecializedILi3ENS5_IJNS4_1CILi2EEENSA_ILi1EEESC_EEENS1_35KernelTmaWarpSpecializedCooperativeEEENS5_IJNSA_ILi384EEENSA_ILi160EEENSA_ILi128EEEEEEaNS5_IJlSC_lEEEaSK_NS4_8TiledMMAINS4_8MMA_AtomIJNS4_4SM904GMMA26MMA_64x32x32_S32S8S8_SS_TNEEEENS4_6LayoutISD_NS5_IJSC_NSA_ILi0EEESS_EEEEENS5_IJNS4_10UnderscoreESV_SV_EEEEENS4_13SM90_TMA_LOADENS4_14ComposedLayoutINS4_7SwizzleILi3ELi4ELi3EEENS4_18smem_ptr_flag_bitsILi8EEENSR_INS5_IJNSA_ILi8EEESI_EEENS5_IJSI_SC_EEEEEEEvNS4_8identityENS4_23SM90_TMA_LOAD_MULTICASTES18_vS19_EENS_8epilogue10collective6detail29Sm90TmaWarpSpecializedAdapterINS1D_15DefaultEpilogueIaSK_SK_NS1C_6thread17LinearCombinationIaLi1EiiLNS1H_9ScaleType4KindE0ELNS_15FloatRoundStyleE2EaEENS1_15EpilogueDefaultEEEEEvvEEEEvNT_6ParamsE,"a",@progbits
	.sectionflags	@""
	.align	4
.nv.constant0._ZN7cutlass13device_kernelINS_4gemm6kernel13GemmUniversalIN4cute5tupleIJiiiiEEENS1_10collective13CollectiveMmaINS1_34MainloopSm90TmaGmmaWarpSpecializedILi3ENS5_IJNS4_1CILi2EEENSA_ILi1EEESC_EEENS1_35KernelTmaWarpSpecializedCooperativeEEENS5_IJNSA_ILi384EEENSA_ILi160EEENSA_ILi128EEEEEEaNS5_IJlSC_lEEEaSK_NS4_8TiledMMAINS4_8MMA_AtomIJNS4_4SM904GMMA26MMA_64x32x32_S32S8S8_SS_TNEEEENS4_6LayoutISD_NS5_IJSC_NSA_ILi0EEESS_EEEEENS5_IJNS4_10UnderscoreESV_SV_EEEEENS4_13SM90_TMA_LOADENS4_14ComposedLayoutINS4_7SwizzleILi3ELi4ELi3EEENS4_18smem_ptr_flag_bitsILi8EEENSR_INS5_IJNSA_ILi8EEESI_EEENS5_IJSI_SC_EEEEEEEvNS4_8identityENS4_23SM90_TMA_LOAD_MULTICASTES18_vS19_EENS_8epilogue10collective6detail29Sm90TmaWarpSpecializedAdapterINS1D_15DefaultEpilogueIaSK_SK_NS1C_6thread17LinearCombinationIaLi1EiiLNS1H_9ScaleType4KindE0ELNS_15FloatRoundStyleE2EaEENS1_15EpilogueDefaultEEEEEvvEEEEvNT_6ParamsE:
	.zero		1664


//--------------------- SYMBOLS --------------------------

	.type		.nv.reservedSmem.offset0,@object
	.size		.nv.reservedSmem.offset0,0x4
	.type		__assertfail,@function
